def matmul_kernel(
    a_ptr,
    b_ptr,
    c_ptr,
    M,
    N,
    K,
    stride_am,
    stride_ak,
    stride_bk,
    stride_bn,
    stride_cm,
    stride_cn,
    BLOCK_M: tl.constexpr,
    BLOCK_N: tl.constexpr,
    BLOCK_K: tl.constexpr,
    GROUP_M: tl.constexpr,
):
    pid = tl.program_id(axis=0)
    num_pid_m = tl.cdiv(M, BLOCK_M)
    num_pid_n = tl.cdiv(N, BLOCK_N)
    num_pid_in_group = GROUP_M * num_pid_n
    group_id = pid // num_pid_in_group
    first_pid_m = group_id * GROUP_M
    group_size_m = min(num_pid_m - first_pid_m, GROUP_M)
    pid_m = first_pid_m + ((pid % num_pid_in_group) % group_size_m)
    pid_n = (pid % num_pid_in_group) // group_size_m

    offs_am = (pid_m * BLOCK_M + tl.arange(0, BLOCK_M)) % M
    offs_bn = (pid_n * BLOCK_N + tl.arange(0, BLOCK_N)) % N
    offs_k = tl.arange(0, BLOCK_K)
    a_ptrs = a_ptr + offs_am[:, None] * stride_am + offs_k[None, :] * stride_ak
    b_ptrs = b_ptr + offs_k[:, None] * stride_bk + offs_bn[None, :] * stride_bn

    acc = tl.zeros((BLOCK_M, BLOCK_N), dtype=tl.float32)
    for kk in range(0, tl.cdiv(K, BLOCK_K)):
        a = tl.load(a_ptrs, mask=offs_k[None, :] < K - kk * BLOCK_K, other=0.0)
        b = tl.load(b_ptrs, mask=offs_k[:, None] < K - kk * BLOCK_K, other=0.0)
        acc = tl.dot(a, b, acc)
        a_ptrs += BLOCK_K * stride_ak
        b_ptrs += BLOCK_K * stride_bk

    c = acc.to(c_ptr.dtype.element_ty)
    offs_cm = pid_m * BLOCK_M + tl.arange(0, BLOCK_M)
    offs_cn = pid_n * BLOCK_N + tl.arange(0, BLOCK_N)
    c_ptrs = c_ptr + offs_cm[:, None] * stride_cm + offs_cn[None, :] * stride_cn
    mask = (offs_cm[:, None] < M) & (offs_cn[None, :] < N)
    tl.store(c_ptrs, c, mask=mask)

# config = {"BLOCK_K": 32, "BLOCK_M": 256, "BLOCK_N": 512, "GROUP_M": 4, "arch": "sm_90", "dtype": "fp16", "num_ctas": 1, "num_stages": 3, "num_warps": 4}
# arch = sm_90


// ===== COMPILED SASS (sm_90a) =====

	.target	sm_90a

	.elftype	@"ET_EXEC"


//--------------------- .note.nv.tkinfo           --------------------------
	.section	.note.nv.tkinfo,"",@"SHT_NOTE"
	.sectionflags	@"SHF_NOTE_NV_TKINFO"
	.tkinfo
        /*0018*/ 	.word	0x00000002
        /*0030*/ 	.string	""
        /*0030*/ 	.string	"ptxas"
        /*0030*/ 	.string	"Cuda compilation tools, release 13.0, V13.0.88"
        /*0030*/ 	.string	"Build cuda_13.0.r13.0/compiler.36424714_0"
        /*0030*/ 	.string	"-v  -suppress-debug-info  -lineinfo  -arch sm_90a "



//--------------------- .note.nv.cuinfo           --------------------------
	.section	.note.nv.cuinfo,"",@"SHT_NOTE"
	.sectionflags	@"SHF_NOTE_NV_CUINFO"
        /*0018*/ 	.short	0x0002
        /*001a*/ 	.short	0x005a
        /*001c*/ 	.short	0x0082
	.zero		2


//--------------------- .nv.info                  --------------------------
	.section	.nv.info,"",@"SHT_CUDA_INFO"
	.align	4


	//----- nvinfo : EIATTR_REGCOUNT
	.align		4
        /*0000*/ 	.byte	0x04, 0x2f
        /*0002*/ 	.short	(.L_1 - .L_0)
	.align		4
.L_0:
        /*0004*/ 	.word	index@(matmul_kernel)
        /*0008*/ 	.word	0x000000ff


	//----- nvinfo : EIATTR_FRAME_SIZE
	.align		4
.L_1:
        /*000c*/ 	.byte	0x04, 0x11
        /*000e*/ 	.short	(.L_3 - .L_2)
	.align		4
.L_2:
        /*0010*/ 	.word	index@(matmul_kernel)
        /*0014*/ 	.word	0x00001c00


	//----- nvinfo : EIATTR_MIN_STACK_SIZE
	.align		4
.L_3:
        /*0018*/ 	.byte	0x04, 0x12
        /*001a*/ 	.short	(.L_5 - .L_4)
	.align		4
.L_4:
        /*001c*/ 	.word	index@(matmul_kernel)
        /*0020*/ 	.word	0x00001c00
.L_5:


//--------------------- .nv.compat                --------------------------
	.section	.nv.compat,"",@"SHT_CUDA_COMPAT_INFO"
	.align	4
        /*0000*/ 	.byte	0x02, 0x09, 0x01, 0x00, 0x02, 0x02, 0x04, 0x00, 0x02, 0x05, 0x05, 0x00, 0x03, 0x07, 0x01, 0x01
        /*0010*/ 	.byte	0x02, 0x03, 0x00, 0x00, 0x02, 0x06, 0x01, 0x00, 0x04, 0x0b, 0x08, 0x00, 0x00, 0x00, 0x00, 0x00
        /*0020*/ 	.byte	0x00, 0x00, 0x00, 0x00


//--------------------- .nv.info.matmul_kernel    --------------------------
	.section	.nv.info.matmul_kernel,"",@"SHT_CUDA_INFO"
	.sectionflags	@""
	.align	4


	//----- nvinfo : EIATTR_CUDA_API_VERSION
	.align		4
        /*0000*/ 	.byte	0x04, 0x37
        /*0002*/ 	.short	(.L_7 - .L_6)
.L_6:
        /*0004*/ 	.word	0x00000082


	//----- nvinfo : EIATTR_KPARAM_INFO
	.align		4
.L_7:
        /*0008*/ 	.byte	0x04, 0x17
        /*000a*/ 	.short	(.L_9 - .L_8)
.L_8:
        /*000c*/ 	.word	0x00000000
        /*0010*/ 	.short	0x000d
        /*0012*/ 	.short	0x0048
        /*0014*/ 	.byte	0x00, 0xf4, 0x21, 0x00


	//----- nvinfo : EIATTR_KPARAM_INFO
	.align		4
.L_9:
        /*0018*/ 	.byte	0x04, 0x17
        /*001a*/ 	.short	(.L_11 - .L_10)
.L_10:
        /*001c*/ 	.word	0x00000000
        /*0020*/ 	.short	0x000c
        /*0022*/ 	.short	0x0040
        /*0024*/ 	.byte	0x00, 0xf4, 0x21, 0x00


	//----- nvinfo : EIATTR_KPARAM_INFO
	.align		4
.L_11:
        /*0028*/ 	.byte	0x04, 0x17
        /*002a*/ 	.short	(.L_13 - .L_12)
.L_12:
        /*002c*/ 	.word	0x00000000
        /*0030*/ 	.short	0x000b
        /*0032*/ 	.short	0x0038
        /*0034*/ 	.byte	0x00, 0xf0, 0x11, 0x00


	//----- nvinfo : EIATTR_KPARAM_INFO
	.align		4
.L_13:
        /*0038*/ 	.byte	0x04, 0x17
        /*003a*/ 	.short	(.L_15 - .L_14)
.L_14:
        /*003c*/ 	.word	0x00000000
        /*0040*/ 	.short	0x000a
        /*0042*/ 	.short	0x0034
        /*0044*/ 	.byte	0x00, 0xf0, 0x11, 0x00


	//----- nvinfo : EIATTR_KPARAM_INFO
	.align		4
.L_15:
        /*0048*/ 	.byte	0x04, 0x17
        /*004a*/ 	.short	(.L_17 - .L_16)
.L_16:
        /*004c*/ 	.word	0x00000000
        /*0050*/ 	.short	0x0009
        /*0052*/ 	.short	0x0030
        /*0054*/ 	.byte	0x00, 0xf0, 0x11, 0x00


	//----- nvinfo : EIATTR_KPARAM_INFO
	.align		4
.L_17:
        /*0058*/ 	.byte	0x04, 0x17
        /*005a*/ 	.short	(.L_19 - .L_18)
.L_18:
        /*005c*/ 	.word	0x00000000
        /*0060*/ 	.short	0x0008
        /*0062*/ 	.short	0x002c
        /*0064*/ 	.byte	0x00, 0xf0, 0x11, 0x00


	//----- nvinfo : EIATTR_KPARAM_INFO
	.align		4
.L_19:
        /*0068*/ 	.byte	0x04, 0x17
        /*006a*/ 	.short	(.L_21 - .L_20)
.L_20:
        /*006c*/ 	.word	0x00000000
        /*0070*/ 	.short	0x0007
        /*0072*/ 	.short	0x0028
        /*0074*/ 	.byte	0x00, 0xf0, 0x11, 0x00


	//----- nvinfo : EIATTR_KPARAM_INFO
	.align		4
.L_21:
        /*0078*/ 	.byte	0x04, 0x17
        /*007a*/ 	.short	(.L_23 - .L_22)
.L_22:
        /*007c*/ 	.word	0x00000000
        /*0080*/ 	.short	0x0006
        /*0082*/ 	.short	0x0024
        /*0084*/ 	.byte	0x00, 0xf0, 0x11, 0x00


	//----- nvinfo : EIATTR_KPARAM_INFO
	.align		4
.L_23:
        /*0088*/ 	.byte	0x04, 0x17
        /*008a*/ 	.short	(.L_25 - .L_24)
.L_24:
        /*008c*/ 	.word	0x00000000
        /*0090*/ 	.short	0x0005
        /*0092*/ 	.short	0x0020
        /*0094*/ 	.byte	0x00, 0xf0, 0x11, 0x00


	//----- nvinfo : EIATTR_KPARAM_INFO
	.align		4
.L_25:
        /*0098*/ 	.byte	0x04, 0x17
        /*009a*/ 	.short	(.L_27 - .L_26)
.L_26:
        /*009c*/ 	.word	0x00000000
        /*00a0*/ 	.short	0x0004
        /*00a2*/ 	.short	0x001c
        /*00a4*/ 	.byte	0x00, 0xf0, 0x11, 0x00


	//----- nvinfo : EIATTR_KPARAM_INFO
	.align		4
.L_27:
        /*00a8*/ 	.byte	0x04, 0x17
        /*00aa*/ 	.short	(.L_29 - .L_28)
.L_28:
        /*00ac*/ 	.word	0x00000000
        /*00b0*/ 	.short	0x0003
        /*00b2*/ 	.short	0x0018
        /*00b4*/ 	.byte	0x00, 0xf0, 0x11, 0x00


	//----- nvinfo : EIATTR_KPARAM_INFO
	.align		4
.L_29:
        /*00b8*/ 	.byte	0x04, 0x17
        /*00ba*/ 	.short	(.L_31 - .L_30)
.L_30:
        /*00bc*/ 	.word	0x00000000
        /*00c0*/ 	.short	0x0002
        /*00c2*/ 	.short	0x0010
        /*00c4*/ 	.byte	0x00, 0xf4, 0x21, 0x00


	//----- nvinfo : EIATTR_KPARAM_INFO
	.align		4
.L_31:
        /*00c8*/ 	.byte	0x04, 0x17
        /*00ca*/ 	.short	(.L_33 - .L_32)
.L_32:
        /*00cc*/ 	.word	0x00000000
        /*00d0*/ 	.short	0x0001
        /*00d2*/ 	.short	0x0008
        /*00d4*/ 	.byte	0x00, 0xf4, 0x21, 0x00


	//----- nvinfo : EIATTR_KPARAM_INFO
	.align		4
.L_33:
        /*00d8*/ 	.byte	0x04, 0x17
        /*00da*/ 	.short	(.L_35 - .L_34)
.L_34:
        /*00dc*/ 	.word	0x00000000
        /*00e0*/ 	.short	0x0000
        /*00e2*/ 	.short	0x0000
        /*00e4*/ 	.byte	0x00, 0xf4, 0x21, 0x00


	//----- nvinfo : EIATTR_SPARSE_MMA_MASK
	.align		4
.L_35:
        /*00e8*/ 	.byte	0x03, 0x50
        /*00ea*/ 	.short	0x0000


	//----- nvinfo : EIATTR_MAXREG_COUNT
	.align		4
        /*00ec*/ 	.byte	0x03, 0x1b
        /*00ee*/ 	.short	0x00ff


	//----- nvinfo : EIATTR_NUM_BARRIERS
	.align		4
        /*00f0*/ 	.byte	0x02, 0x4c
        /*00f2*/ 	.byte	0x01
	.zero		1


	//----- nvinfo : EIATTR_ANNOTATIONS
	.align		4
        /*00f4*/ 	.byte	0x04, 0x55
        /*00f6*/ 	.short	(.L_37 - .L_36)


	//   ....[0]....
.L_36:
        /*00f8*/ 	.word	0x00000001
        /*00fc*/ 	.byte	0x70, 0x00, 0x00, 0x00, 0x01, 0x00, 0x00, 0x00, 0xb0, 0x00, 0x00, 0x00, 0x01, 0x00, 0x00, 0x00
        /* <DEDUP_REMOVED lines=3732> */
        /*ea4c*/ 	.byte	0xc0, 0x39, 0x05, 0x00, 0x01, 0x00, 0x00, 0x00, 0xf0, 0x39, 0x05, 0x00


	//----- nvinfo : EIATTR_MERCURY_ISA_VERSION
	.align		4
.L_37:
        /*ea58*/ 	.byte	0x03, 0x5f
        /*ea5a*/ 	.short	0x0101


	//----- nvinfo : EIATTR_EXIT_INSTR_OFFSETS
	.align		4
        /*ea5c*/ 	.byte	0x04, 0x1c
        /*ea5e*/ 	.short	(.L_39 - .L_38)


	//   ....[0]....
.L_38:
        /*ea60*/ 	.word	0x00053e20


	//   ....[1]....
        /*ea64*/ 	.word	0x00053e50


	//----- nvinfo : EIATTR_REQNTID
	.align		4
.L_39:
        /*ea68*/ 	.byte	0x04, 0x10
        /*ea6a*/ 	.short	(.L_41 - .L_40)
.L_40:
        /*ea6c*/ 	.word	0x00000080
        /*ea70*/ 	.word	0x00000001
        /*ea74*/ 	.word	0x00000001


	//----- nvinfo : EIATTR_CBANK_PARAM_SIZE
	.align		4
.L_41:
        /*ea78*/ 	.byte	0x03, 0x19
        /*ea7a*/ 	.short	0x0050


	//----- nvinfo : EIATTR_PARAM_CBANK
	.align		4
        /*ea7c*/ 	.byte	0x04, 0x0a
        /*ea7e*/ 	.short	(.L_43 - .L_42)
	.align		4
.L_42:
        /*ea80*/ 	.word	index@(.nv.constant0.matmul_kernel)
        /*ea84*/ 	.short	0x0210
        /*ea86*/ 	.short	0x0050


	//----- nvinfo : EIATTR_SW_WAR
	.align		4
.L_43:
        /*ea88*/ 	.byte	0x04, 0x36
        /*ea8a*/ 	.short	(.L_45 - .L_44)
.L_44:
        /*ea8c*/ 	.word	0x00000008
.L_45:


//--------------------- .nv.callgraph             --------------------------
	.section	.nv.callgraph,"",@"SHT_CUDA_CALLGRAPH"
	.align	4
	.sectionentsize	8
	.align		4
        /*0000*/ 	.word	0x00000000
	.align		4
        /*0004*/ 	.word	0xffffffff
	.align		4
        /*0008*/ 	.word	0x00000000
	.align		4
        /*000c*/ 	.word	0xfffffffe
	.align		4
        /*0010*/ 	.word	0x00000000
	.align		4
        /*0014*/ 	.word	0xfffffffd
	.align		4
        /*0018*/ 	.word	0x00000000
	.align		4
        /*001c*/ 	.word	0xfffffffc


//--------------------- .text.matmul_kernel       --------------------------
	.section	.text.matmul_kernel,"ax",@progbits
	.align	128
        .global         matmul_kernel
        .type           matmul_kernel,@function
        .size           matmul_kernel,(.L_x_3 - matmul_kernel)
        .other          matmul_kernel,@"STO_CUDA_ENTRY STV_DEFAULT"
matmul_kernel:
.text.matmul_kernel:
[----:B------:R-:W0:Y:S08]  /*0000*/  LDC R1, c[0x0][0x28] ;  /* 0x00000a00ff017b82 */ /* 0x000e300000000800 */
[----:B------:R-:W1:Y:S01]  /*0010*/  LDC.64 R6, c[0x0][0x228] ;  /* 0x00008a00ff067b82 */ /* 0x000e620000000a00 */
[----:B0-----:R-:W-:Y:S01]  /*0020*/  VIADD R1, R1, 0xffffe400 ;  /* 0xffffe40001017836 */ /* 0x001fe20000000000 */
[----:B------:R-:W0:Y:S01]  /*0030*/  S2R R5, SR_CTAID.X ;  /* 0x0000000000057919 */ /* 0x000e220000002500 */
[----:B------:R-:W-:Y:S01]  /*0040*/  UMOV UR4, 0x400 ;  /* 0x0000040000047882 */ /* 0x000fe20000000000 */
[----:B------:R-:W-:Y:S01]  /*0050*/  ULDC.64 UR58, c[0x0][0x208] ;  /* 0x00008200003a7ab9 */ /* 0x000fe20000000a00 */
[----:B------:R-:W-:Y:S01]  /*0060*/  CS2R R156, SRZ ;  /* 0x00000000009c7805 */ /* 0x000fe2000001ff00 */
[----:B------:R2:W-:Y:S01]  /*0070*/  STL [R1+0x330], RZ ;  /* 0x000330ff01007387 */ /* 0x0005e20000100800 */
[----:B------:R-:W-:Y:S01]  /*0080*/  CS2R R158, SRZ ;  /* 0x00000000009e7805 */ /* 0x000fe2000001ff00 */
[----:B------:R-:W3:Y:S01]  /*0090*/  S2UR UR5, SR_CgaCtaId ;  /* 0x00000000000579c3 */ /* 0x000ee20000008800 */
[----:B------:R-:W-:Y:S01]  /*00a0*/  CS2R R148, SRZ ;  /* 0x0000000000947805 */ /* 0x000fe2000001ff00 */
[----:B------:R2:W-:Y:S01]  /*00b0*/  STL [R1+0x334], RZ ;  /* 0x000334ff01007387 */ /* 0x0005e20000100800 */
[----:B------:R-:W-:-:S02]  /*00c0*/  CS2R R150, SRZ ;  /* 0x0000000000967805 */ /* 0x000fc4000001ff00 */
[----:B------:R-:W-:Y:S02]  /*00d0*/  CS2R R140, SRZ ;  /* 0x00000000008c7805 */ /* 0x000fe4000001ff00 */
[----:B------:R-:W-:Y:S01]  /*00e0*/  CS2R R142, SRZ ;  /* 0x00000000008e7805 */ /* 0x000fe2000001ff00 */
[----:B------:R2:W-:Y:S01]  /*00f0*/  STL [R1+0x338], RZ ;  /* 0x000338ff01007387 */ /* 0x0005e20000100800 */
[----:B------:R-:W-:Y:S02]  /*0100*/  CS2R R132, SRZ ;  /* 0x0000000000847805 */ /* 0x000fe4000001ff00 */
[----:B------:R-:W-:Y:S02]  /*0110*/  CS2R R134, SRZ ;  /* 0x0000000000867805 */ /* 0x000fe4000001ff00 */
[----:B------:R-:W-:Y:S01]  /*0120*/  CS2R R124, SRZ ;  /* 0x00000000007c7805 */ /* 0x000fe2000001ff00 */
[----:B------:R2:W-:Y:S01]  /*0130*/  STL [R1+0x33c], RZ ;  /* 0x00033cff01007387 */ /* 0x0005e20000100800 */
[----:B------:R-:W-:-:S02]  /*0140*/  CS2R R126, SRZ ;  /* 0x00000000007e7805 */ /* 0x000fc4000001ff00 */
[----:B------:R-:W-:Y:S02]  /*0150*/  CS2R R116, SRZ ;  /* 0x0000000000747805 */ /* 0x000fe4000001ff00 */
[----:B------:R-:W-:Y:S01]  /*0160*/  CS2R R118, SRZ ;  /* 0x0000000000767805 */ /* 0x000fe2000001ff00 */
[----:B------:R2:W-:Y:S01]  /*0170*/  STL [R1+0x360], RZ ;  /* 0x000360ff01007387 */ /* 0x0005e20000100800 */
[----:B------:R-:W-:Y:S01]  /*0180*/  CS2R R108, SRZ ;  /* 0x00000000006c7805 */ /* 0x000fe2000001ff00 */
[----:B-1----:R-:W-:Y:S01]  /*0190*/  VIADD R0, R7, 0x1ff ;  /* 0x000001ff07007836 */ /* 0x002fe20000000000 */
[----:B------:R-:W-:Y:S01]  /*01a0*/  CS2R R110, SRZ ;  /* 0x00000000006e7805 */ /* 0x000fe2000001ff00 */
[----:B------:R2:W-:Y:S01]  /*01b0*/  STL [R1+0x364], RZ ;  /* 0x000364ff01007387 */ /* 0x0005e20000100800 */
[----:B------:R-:W-:Y:S02]  /*01c0*/  CS2R R100, SRZ ;  /* 0x0000000000647805 */ /* 0x000fe4000001ff00 */
[----:B------:R-:W-:-:S02]  /*01d0*/  CS2R R102, SRZ ;  /* 0x0000000000667805 */ /* 0x000fc4000001ff00 */
[----:B------:R-:W-:Y:S01]  /*01e0*/  SHF.R.S32.HI R3, RZ, 0x1f, R0 ;  /* 0x0000001fff037819 */ /* 0x000fe20000011400 */
[----:B------:R2:W-:Y:S01]  /*01f0*/  STL [R1+0x368], RZ ;  /* 0x000368ff01007387 */ /* 0x0005e20000100800 */
[----:B------:R-:W-:Y:S01]  /*0200*/  CS2R R92, SRZ ;  /* 0x00000000005c7805 */ /* 0x000fe2000001ff00 */
[----:B---3--:R-:W-:Y:S01]  /*0210*/  ULEA UR4, UR5, UR4, 0x18 ;  /* 0x0000000405047291 */ /* 0x008fe2000f8ec03f */
[----:B------:R-:W-:Y:S01]  /*0220*/  LEA.HI R3, R3, R0, RZ, 0x9 ;  /* 0x0000000003037211 */ /* 0x000fe200078f48ff */
[----:B------:R2:W-:Y:S01]  /*0230*/  STL [R1+0x36c], RZ ;  /* 0x00036cff01007387 */ /* 0x0005e20000100800 */
[----:B0-----:R-:W-:Y:S02]  /*0240*/  IABS R10, R5 ;  /* 0x00000005000a7213 */ /* 0x001fe40000000000 */
[----:B------:R-:W-:Y:S02]  /*0250*/  CS2R R94, SRZ ;  /* 0x00000000005e7805 */ /* 0x000fe4000001ff00 */
[----:B------:R-:W-:Y:S01]  /*0260*/  SHF.R.S32.HI R3, RZ, 0x9, R3 ;  /* 0x00000009ff037819 */ /* 0x000fe20000011403 */
[----:B------:R2:W-:Y:S01]  /*0270*/  STL [R1+0x390], RZ ;  /* 0x000390ff01007387 */ /* 0x0005e20000100800 */
[----:B------:R-:W-:-:S02]  /*0280*/  CS2R R84, SRZ ;  /* 0x0000000000547805 */ /* 0x000fc4000001ff00 */
[----:B------:R-:W-:Y:S02]  /*0290*/  CS2R R86, SRZ ;  /* 0x0000000000567805 */ /* 0x000fe4000001ff00 */
[----:B------:R-:W-:Y:S01]  /*02a0*/  CS2R R80, SRZ ;  /* 0x0000000000507805 */ /* 0x000fe2000001ff00 */
[----:B------:R-:W-:Y:S01]  /*02b0*/  IMAD.SHL.U32 R4, R3, 0x4, RZ ;  /* 0x0000000403047824 */ /* 0x000fe200078e00ff */
[----:B------:R2:W-:Y:S01]  /*02c0*/  STL [R1+0x394], RZ ;  /* 0x000394ff01007387 */ /* 0x0005e20000100800 */
[----:B------:R-:W-:Y:S02]  /*02d0*/  CS2R R82, SRZ ;  /* 0x0000000000527805 */ /* 0x000fe4000001ff00 */
[----:B------:R-:W-:Y:S02]  /*02e0*/  CS2R R76, SRZ ;  /* 0x00000000004c7805 */ /* 0x000fe4000001ff00 */
[----:B------:R-:W-:Y:S02]  /*02f0*/  CS2R R78, SRZ ;  /* 0x00000000004e7805 */ /* 0x000fe4000001ff00 */
[-C--:B------:R-:W-:Y:S01]  /*0300*/  IABS R9, R4.reuse ;  /* 0x0000000400097213 */ /* 0x080fe20000000000 */
[----:B------:R2:W-:Y:S01]  /*0310*/  STL [R1+0x398], RZ ;  /* 0x000398ff01007387 */ /* 0x0005e20000100800 */
[----:B------:R-:W-:-:S02]  /*0320*/  IABS R12, R4 ;  /* 0x00000004000c7213 */ /* 0x000fc40000000000 */
[----:B------:R-:W-:Y:S01]  /*0330*/  CS2R R72, SRZ ;  /* 0x0000000000487805 */ /* 0x000fe2000001ff00 */
[----:B------:R-:W0:Y:S01]  /*0340*/  I2F.RP R0, R9 ;  /* 0x0000000900007306 */ /* 0x000e220000209400 */
[----:B------:R2:W-:Y:S01]  /*0350*/  STL [R1+0x39c], RZ ;  /* 0x00039cff01007387 */ /* 0x0005e20000100800 */
[----:B------:R-:W-:Y:S02]  /*0360*/  CS2R R74, SRZ ;  /* 0x00000000004a7805 */ /* 0x000fe4000001ff00 */
[----:B------:R-:W-:Y:S02]  /*0370*/  CS2R R68, SRZ ;  /* 0x0000000000447805 */ /* 0x000fe4000001ff00 */
[----:B------:R-:W-:Y:S01]  /*0380*/  CS2R R70, SRZ ;  /* 0x0000000000467805 */ /* 0x000fe2000001ff00 */
[----:B------:R2:W-:Y:S01]  /*0390*/  STL [R1+0x3c0], RZ ;  /* 0x0003c0ff01007387 */ /* 0x0005e20000100800 */
[----:B------:R-:W-:Y:S02]  /*03a0*/  CS2R R60, SRZ ;  /* 0x00000000003c7805 */ /* 0x000fe4000001ff00 */
[----:B------:R-:W-:-:S02]  /*03b0*/  CS2R R62, SRZ ;  /* 0x00000000003e7805 */ /* 0x000fc4000001ff00 */
[----:B------:R-:W-:Y:S01]  /*03c0*/  CS2R R44, SRZ ;  /* 0x00000000002c7805 */ /* 0x000fe2000001ff00 */
[----:B------:R2:W-:Y:S01]  /*03d0*/  STL [R1+0x3c4], RZ ;  /* 0x0003c4ff01007387 */ /* 0x0005e20000100800 */
[----:B------:R-:W-:Y:S02]  /*03e0*/  CS2R R46, SRZ ;  /* 0x00000000002e7805 */ /* 0x000fe4000001ff00 */
[----:B------:R-:W-:Y:S02]  /*03f0*/  CS2R R40, SRZ ;  /* 0x0000000000287805 */ /* 0x000fe4000001ff00 */
[----:B------:R-:W-:Y:S01]  /*0400*/  CS2R R42, SRZ ;  /* 0x00000000002a7805 */ /* 0x000fe2000001ff00 */
[----:B------:R2:W-:Y:S01]  /*0410*/  STL [R1+0x3c8], RZ ;  /* 0x0003c8ff01007387 */ /* 0x0005e20000100800 */
[----:B------:R-:W-:Y:S01]  /*0420*/  CS2R R36, SRZ ;  /* 0x0000000000247805 */ /* 0x000fe2000001ff00 */
[----:B0-----:R-:W0:Y:S01]  /*0430*/  MUFU.RCP R0, R0 ;  /* 0x0000000000007308 */ /* 0x001e220000001000 */
        /* <DEDUP_REMOVED lines=14> */
[----:B------:R-:W-:Y:S02]  /*0520*/  CS2R R18, SRZ ;  /* 0x0000000000127805 */ /* 0x000fe4000001ff00 */
[----:B------:R-:W-:Y:S01]  /*0530*/  CS2R R14, SRZ ;  /* 0x00000000000e7805 */ /* 0x000fe2000001ff00 */
[----:B0-----:R-:W-:Y:S01]  /*0540*/  VIADD R2, R0, 0xffffffe ;  /* 0x0ffffffe00027836 */ /* 0x001fe20000000000 */
[----:B------:R2:W-:Y:S01]  /*0550*/  STL [R1+0x3ec], RZ ;  /* 0x0003ecff01007387 */ /* 0x0005e20000100800 */
[----:B------:R-:W-:Y:S01]  /*0560*/  IMAD.MOV R0, RZ, RZ, -R12 ;  /* 0x000000ffff007224 */ /* 0x000fe200078e0a0c */
[----:B------:R-:W-:Y:S01]  /*0570*/  CS2R R88, SRZ ;  /* 0x0000000000587805 */ /* 0x000fe2000001ff00 */
[----:B------:R0:W1:Y:S01]  /*0580*/  F2I.FTZ.U32.TRUNC.NTZ R3, R2 ;  /* 0x0000000200037305 */ /* 0x000062000021f000 */
        /* <DEDUP_REMOVED lines=9> */
[----:B0-----:R-:W-:Y:S01]  /*0620*/  IMAD.MOV.U32 R2, RZ, RZ, RZ ;  /* 0x000000ffff027224 */ /* 0x001fe200078e00ff */
[----:B------:R-:W-:-:S02]  /*0630*/  CS2R R114, SRZ ;  /* 0x0000000000727805 */ /* 0x000fc4000001ff00 */
[----:B------:R-:W-:Y:S01]  /*0640*/  CS2R R120, SRZ ;  /* 0x0000000000787805 */ /* 0x000fe2000001ff00 */
[----:B------:R2:W-:Y:S01]  /*0650*/  STL [R1+0x5fc], RZ ;  /* 0x0005fcff01007387 */ /* 0x0005e20000100800 */
[----:B------:R-:W-:Y:S01]  /*0660*/  CS2R R122, SRZ ;  /* 0x00000000007a7805 */ /* 0x000fe2000001ff00 */
[--C-:B-1----:R-:W-:Y:S01]  /*0670*/  IMAD.MOV R8, RZ, RZ, -R3.reuse ;  /* 0x000000ffff087224 */ /* 0x102fe200078e0a03 */
[----:B------:R-:W-:Y:S01]  /*0680*/  CS2R R128, SRZ ;  /* 0x0000000000807805 */ /* 0x000fe2000001ff00 */
[----:B------:R2:W-:Y:S01]  /*0690*/  STL [R1+0x600], RZ ;  /* 0x000600ff01007387 */ /* 0x0005e20000100800 */
[----:B------:R-:W-:Y:S01]  /*06a0*/  CS2R R130, SRZ ;  /* 0x0000000000827805 */ /* 0x000fe2000001ff00 */
[----:B------:R-:W-:Y:S01]  /*06b0*/  IMAD R11, R8, R9, RZ ;  /* 0x00000009080b7224 */ /* 0x000fe200078e02ff */
[----:B------:R-:W-:Y:S01]  /*06c0*/  CS2R R136, SRZ ;  /* 0x0000000000887805 */ /* 0x000fe2000001ff00 */
[----:B------:R2:W-:Y:S01]  /*06d0*/  STL [R1+0x604], RZ ;  /* 0x000604ff01007387 */ /* 0x0005e20000100800 */
[----:B------:R-:W-:Y:S01]  /*06e0*/  IMAD.MOV.U32 R8, RZ, RZ, R10 ;  /* 0x000000ffff087224 */ /* 0x000fe200078e000a */
[----:B------:R-:W-:Y:S01]  /*06f0*/  CS2R R138, SRZ ;  /* 0x00000000008a7805 */ /* 0x000fe2000001ff00 */
[----:B------:R-:W-:Y:S01]  /*0700*/  IMAD.HI.U32 R3, R3, R11, R2 ;  /* 0x0000000b03037227 */ /* 0x000fe200078e0002 */
[----:B------:R2:W-:Y:S01]  /*0710*/  STL [R1+0x608], RZ ;  /* 0x000608ff01007387 */ /* 0x0005e20000100800 */
[----:B------:R-:W-:-:S02]  /*0720*/  CS2R R144, SRZ ;  /* 0x0000000000907805 */ /* 0x000fc4000001ff00 */
[----:B------:R-:W-:Y:S02]  /*0730*/  CS2R R146, SRZ ;  /* 0x0000000000927805 */ /* 0x000fe4000001ff00 */
[----:B------:R-:W-:Y:S01]  /*0740*/  CS2R R152, SRZ ;  /* 0x0000000000987805 */ /* 0x000fe2000001ff00 */
[----:B------:R2:W-:Y:S01]  /*0750*/  STL [R1+0x60c], RZ ;  /* 0x00060cff01007387 */ /* 0x0005e20000100800 */
[----:B------:R-:W-:Y:S01]  /*0760*/  IMAD.HI.U32 R3, R3, R8, RZ ;  /* 0x0000000803037227 */ /* 0x000fe200078e00ff */
[----:B------:R-:W-:Y:S02]  /*0770*/  CS2R R154, SRZ ;  /* 0x00000000009a7805 */ /* 0x000fe4000001ff00 */
[----:B------:R-:W-:Y:S01]  /*0780*/  CS2R R160, SRZ ;  /* 0x0000000000a07805 */ /* 0x000fe2000001ff00 */
[----:B------:R2:W-:Y:S01]  /*0790*/  STL [R1+0x610], RZ ;  /* 0x000610ff01007387 */ /* 0x0005e20000100800 */
[----:B------:R-:W-:Y:S01]  /*07a0*/  IMAD R0, R3, R0, R8 ;  /* 0x0000000003007224 */ /* 0x000fe200078e0208 */
[----:B------:R-:W-:-:S02]  /*07b0*/  CS2R R162, SRZ ;  /* 0x0000000000a27805 */ /* 0x000fc4000001ff00 */
[----:B------:R-:W-:Y:S01]  /*07c0*/  CS2R R164, SRZ ;  /* 0x0000000000a47805 */ /* 0x000fe2000001ff00 */
[----:B------:R2:W-:Y:S01]  /*07d0*/  STL [R1+0x614], RZ ;  /* 0x000614ff01007387 */ /* 0x0005e20000100800 */
[----:B------:R-:W-:Y:S02]  /*07e0*/  CS2R R166, SRZ ;  /* 0x0000000000a67805 */ /* 0x000fe4000001ff00 */
[----:B------:R-:W-:Y:S02]  /*07f0*/  ISETP.GT.U32.AND P1, PT, R9, R0, PT ;  /* 0x000000000900720c */ /* 0x000fe40003f24070 */
        /* <DEDUP_REMOVED lines=10> */
[----:B------:R-:W-:Y:S02]  /*08a0*/  CS2R R182, SRZ ;  /* 0x0000000000b67805 */ /* 0x000fe4000001ff00 */
[----:B------:R-:W-:Y:S01]  /*08b0*/  CS2R R184, SRZ ;  /* 0x0000000000b87805 */ /* 0x000fe2000001ff00 */
[----:B------:R-:W-:Y:S01]  /*08c0*/  @!P1 IMAD.IADD R0, R0, 0x1, -R9 ;  /* 0x0000000100009824 */ /* 0x000fe200078e0a09 */
[----:B------:R2:W-:Y:S01]  /*08d0*/  STL [R1+0x624], RZ ;  /* 0x000624ff01007387 */ /* 0x0005e20000100800 */
[----:B------:R-:W-:Y:S01]  /*08e0*/  @!P1 VIADD R3, R3, 0x1 ;  /* 0x0000000103039836 */ /* 0x000fe20000000000 */
[----:B------:R-:W-:-:S02]  /*08f0*/  ISETP.NE.AND P1, PT, R4, RZ, PT ;  /* 0x000000ff0400720c */ /* 0x000fc40003f25270 */
[----:B------:R-:W-:Y:S01]  /*0900*/  CS2R R186, SRZ ;  /* 0x0000000000ba7805 */ /* 0x000fe2000001ff00 */
[----:B------:R2:W-:Y:S01]  /*0910*/  STL [R1+0x628], RZ ;  /* 0x000628ff01007387 */ /* 0x0005e20000100800 */
[----:B------:R-:W-:Y:S02]  /*0920*/  ISETP.GE.U32.AND P0, PT, R0, R9, PT ;  /* 0x000000090000720c */ /* 0x000fe40003f06070 */
[----:B------:R-:W-:Y:S02]  /*0930*/  CS2R R196, SRZ ;  /* 0x0000000000c47805 */ /* 0x000fe4000001ff00 */
[----:B------:R-:W-:Y:S01]  /*0940*/  LOP3.LUT R0, R5, R4, RZ, 0x3c, !PT ;  /* 0x0000000405007212 */ /* 0x000fe200078e3cff */
[----:B------:R2:W-:Y:S01]  /*0950*/  STL [R1+0x62c], RZ ;  /* 0x00062cff01007387 */ /* 0x0005e20000100800 */
[----:B------:R-:W-:Y:S02]  /*0960*/  CS2R R198, SRZ ;  /* 0x0000000000c67805 */ /* 0x000fe4000001ff00 */
[----:B------:R-:W-:-:S02]  /*0970*/  CS2R R200, SRZ ;  /* 0x0000000000c87805 */ /* 0x000fc4000001ff00 */
[----:B------:R-:W-:Y:S01]  /*0980*/  ISETP.GE.AND P2, PT, R0, RZ, PT ;  /* 0x000000ff0000720c */ /* 0x000fe20003f46270 */
[----:B------:R2:W-:Y:S01]  /*0990*/  STL [R1+0x630], RZ ;  /* 0x000630ff01007387 */ /* 0x0005e20000100800 */
[----:B------:R-:W-:Y:S01]  /*09a0*/  VIADD R0, R6, 0xff ;  /* 0x000000ff06007836 */ /* 0x000fe20000000000 */
[----:B------:R-:W-:Y:S02]  /*09b0*/  CS2R R202, SRZ ;  /* 0x0000000000ca7805 */ /* 0x000fe4000001ff00 */
[----:B------:R-:W-:Y:S01]  /*09c0*/  CS2R R204, SRZ ;  /* 0x0000000000cc7805 */ /* 0x000fe2000001ff00 */
[----:B------:R2:W-:Y:S01]  /*09d0*/  STL [R1+0x634], RZ ;  /* 0x000634ff01007387 */ /* 0x0005e20000100800 */
[----:B------:R-:W-:Y:S01]  /*09e0*/  CS2R R206, SRZ ;  /* 0x0000000000ce7805 */ /* 0x000fe2000001ff00 */
[----:B------:R-:W-:Y:S01]  /*09f0*/  @P0 VIADD R3, R3, 0x1 ;  /* 0x0000000103030836 */ /* 0x000fe20000000000 */
[----:B------:R-:W-:Y:S01]  /*0a00*/  CS2R R208, SRZ ;  /* 0x0000000000d07805 */ /* 0x000fe2000001ff00 */
[----:B------:R2:W-:Y:S01]  /*0a10*/  STL [R1+0x638], RZ ;  /* 0x000638ff01007387 */ /* 0x0005e20000100800 */
[----:B------:R-:W-:Y:S01]  /*0a20*/  CS2R R210, SRZ ;  /* 0x0000000000d27805 */ /* 0x000fe2000001ff00 */
[----:B------:R-:W-:Y:S01]  /*0a30*/  IMAD.MOV.U32 R2, RZ, RZ, R3 ;  /* 0x000000ffff027224 */ /* 0x000fe200078e0003 */
[----:B------:R-:W-:Y:S01]  /*0a40*/  SHF.R.S32.HI R3, RZ, 0x1f, R0 ;  /* 0x0000001fff037819 */ /* 0x000fe20000011400 */
[----:B------:R2:W-:Y:S01]  /*0a50*/  STL [R1+0x63c], RZ ;  /* 0x00063cff01007387 */ /* 0x0005e20000100800 */
[----:B------:R-:W-:Y:S01]  /*0a60*/  CS2R R212, SRZ ;  /* 0x0000000000d47805 */ /* 0x000fe2000001ff00 */
[----:B------:R-:W-:Y:S01]  /*0a70*/  @!P2 IMAD.MOV R2, RZ, RZ, -R2 ;  /* 0x000000ffff02a224 */ /* 0x000fe200078e0a02 */
[----:B------:R-:W-:Y:S01]  /*0a80*/  @!P1 LOP3.LUT R2, RZ, R4, RZ, 0x33, !PT ;  /* 0x00000004ff029212 */ /* 0x000fe200078e33ff */
[----:B------:R2:W-:Y:S01]  /*0a90*/  STL [R1+0x640], RZ ;  /* 0x000640ff01007387 */ /* 0x0005e20000100800 */
[----:B------:R-:W-:-:S02]  /*0aa0*/  LEA.HI R3, R3, R0, RZ, 0x8 ;  /* 0x0000000003037211 */ /* 0x000fc400078f40ff */
[----:B------:R-:W-:Y:S02]  /*0ab0*/  CS2R R214, SRZ ;  /* 0x0000000000d67805 */ /* 0x000fe4000001ff00 */
[----:B------:R-:W-:Y:S01]  /*0ac0*/  CS2R R216, SRZ ;  /* 0x0000000000d87805 */ /* 0x000fe2000001ff00 */
[----:B------:R2:W-:Y:S01]  /*0ad0*/  STL [R1+0x644], RZ ;  /* 0x000644ff01007387 */ /* 0x0005e20000100800 */
[----:B------:R-:W-:Y:S01]  /*0ae0*/  IMAD.SHL.U32 R8, R2, 0x4, RZ ;  /* 0x0000000402087824 */ /* 0x000fe200078e00ff */
[----:B------:R-:W-:Y:S01]  /*0af0*/  CS2R R218, SRZ ;  /* 0x0000000000da7805 */ /* 0x000fe2000001ff00 */
[----:B------:R-:W-:Y:S01]  /*0b00*/  IMAD.MOV R2, RZ, RZ, -R2 ;  /* 0x000000ffff027224 */ /* 0x000fe200078e0a02 */
[----:B------:R2:W-:Y:S01]  /*0b10*/  STL [R1+0x648], RZ ;  /* 0x000648ff01007387 */ /* 0x0005e20000100800 */
[----:B------:R-:W-:Y:S02]  /*0b20*/  CS2R R220, SRZ ;  /* 0x0000000000dc7805 */ /* 0x000fe4000001ff00 */
[----:B------:R-:W-:Y:S01]  /*0b30*/  LEA.HI.SX32 R3, R3, -R8, 0x18 ;  /* 0x8000000803037211 */ /* 0x000fe200078fc2ff */
[----:B------:R-:W-:Y:S01]  /*0b40*/  IMAD R10, R4, R2, R5 ;  /* 0x00000002040a7224 */ /* 0x000fe200078e0205 */
[----:B------:R2:W-:Y:S01]  /*0b50*/  STL [R1+0x64c], RZ ;  /* 0x00064cff01007387 */ /* 0x0005e20000100800 */
[----:B------:R-:W-:-:S02]  /*0b60*/  CS2R R222, SRZ ;  /* 0x0000000000de7805 */ /* 0x000fc4000001ff00 */
[----:B------:R-:W-:Y:S02]  /*0b70*/  VIMNMX R11, R3, 0x4, PT ;  /* 0x00000004030b7848 */ /* 0x000fe40003fe0100 */
[----:B------:R-:W-:Y:S01]  /*0b80*/  CS2R R224, SRZ ;  /* 0x0000000000e07805 */ /* 0x000fe2000001ff00 */
[----:B------:R2:W-:Y:S01]  /*0b90*/  STL [R1+0x650], RZ ;  /* 0x000650ff01007387 */ /* 0x0005e20000100800 */
[----:B------:R-:W-:Y:S02]  /*0ba0*/  IABS R4, R10 ;  /* 0x0000000a00047213 */ /* 0x000fe40000000000 */
[----:B------:R-:W-:Y:S02]  /*0bb0*/  CS2R R226, SRZ ;  /* 0x0000000000e27805 */ /* 0x000fe4000001ff00 */
[----:B------:R-:W-:Y:S01]  /*0bc0*/  IABS R9, R11 ;  /* 0x0000000b00097213 */ /* 0x000fe20000000000 */
[----:B------:R2:W-:Y:S01]  /*0bd0*/  STL [R1+0x654], RZ ;  /* 0x000654ff01007387 */ /* 0x0005e20000100800 */
[----:B------:R-:W-:-:S02]  /*0be0*/  CS2R R228, SRZ ;  /* 0x0000000000e47805 */ /* 0x000fc4000001ff00 */
        /* <DEDUP_REMOVED lines=16> */
[----:B0-----:R-:W0:Y:S02]  /*0cf0*/  MUFU.RCP R0, R0 ;  /* 0x0000000000007308 */ /* 0x001e240000001000 */
[----:B------:R2:W-:Y:S04]  /*0d00*/  STL [R1+0x668], RZ ;  /* 0x000668ff01007387 */ /* 0x0005e80000100800 */
[----:B------:R2:W-:Y:S04]  /*0d10*/  STL [R1+0x66c], RZ ;  /* 0x00066cff01007387 */ /* 0x0005e80000100800 */
[----:B------:R2:W-:Y:S04]  /*0d20*/  STL [R1+0x670], RZ ;  /* 0x000670ff01007387 */ /* 0x0005e80000100800 */
[----:B------:R2:W-:Y:S01]  /*0d30*/  STL [R1+0x674], RZ ;  /* 0x000674ff01007387 */ /* 0x0005e20000100800 */
[----:B0-----:R-:W-:-:S03]  /*0d40*/  VIADD R3, R0, 0xffffffe ;  /* 0x0ffffffe00037836 */ /* 0x001fc60000000000 */
[----:B------:R2:W-:Y:S04]  /*0d50*/  STL [R1+0x678], RZ ;  /* 0x000678ff01007387 */ /* 0x0005e80000100800 */
[----:B------:R2:W-:Y:S01]  /*0d60*/  STL [R1+0x67c], RZ ;  /* 0x00067cff01007387 */ /* 0x0005e20000100800 */
[----:B------:R-:W0:Y:S03]  /*0d70*/  F2I.FTZ.U32.TRUNC.NTZ R3, R3 ;  /* 0x0000000300037305 */ /* 0x000e26000021f000 */
[----:B------:R2:W-:Y:S04]  /*0d80*/  STL [R1+0x680], RZ ;  /* 0x000680ff01007387 */ /* 0x0005e80000100800 */
[----:B------:R2:W-:Y:S04]  /*0d90*/  STL [R1+0x684], RZ ;  /* 0x000684ff01007387 */ /* 0x0005e80000100800 */
[----:B------:R2:W-:Y:S04]  /*0da0*/  STL [R1+0x688], RZ ;  /* 0x000688ff01007387 */ /* 0x0005e80000100800 */
[----:B------:R2:W-:Y:S01]  /*0db0*/  STL [R1+0x68c], RZ ;  /* 0x00068cff01007387 */ /* 0x0005e20000100800 */
[----:B0-----:R-:W-:-:S03]  /*0dc0*/  IMAD.MOV R12, RZ, RZ, -R3 ;  /* 0x000000ffff0c7224 */ /* 0x001fc600078e0a03 */
[----:B------:R2:W-:Y:S01]  /*0dd0*/  STL [R1+0x690], RZ ;  /* 0x000690ff01007387 */ /* 0x0005e20000100800 */
[----:B------:R-:W-:Y:S01]  /*0de0*/  IMAD.MOV.U32 R2, RZ, RZ, R12 ;  /* 0x000000ffff027224 */ /* 0x000fe200078e000c */
[----:B------:R-:W-:Y:S02]  /*0df0*/  IABS R12, R11 ;  /* 0x0000000b000c7213 */ /* 0x000fe40000000000 */
[----:B------:R2:W-:Y:S01]  /*0e00*/  STL [R1+0x694], RZ ;  /* 0x000694ff01007387 */ /* 0x0005e20000100800 */
[----:B------:R-:W-:Y:S02]  /*0e10*/  IMAD R5, R2, R9, RZ ;  /* 0x0000000902057224 */ /* 0x000fe400078e02ff */
[----:B------:R-:W-:Y:S01]  /*0e20*/  IMAD.MOV.U32 R2, RZ, RZ, RZ ;  /* 0x000000ffff027224 */ /* 0x000fe200078e00ff */
[----:B------:R2:W-:Y:S01]  /*0e30*/  STL [R1+0x698], RZ ;  /* 0x000698ff01007387 */ /* 0x0005e20000100800 */
[----:B------:R-:W-:Y:S01]  /*0e40*/  IMAD.MOV R0, RZ, RZ, -R12 ;  /* 0x000000ffff007224 */ /* 0x000fe200078e0a0c */
[----:B------:R-:W-:Y:S01]  /*0e50*/  CS2R R12, SRZ ;  /* 0x00000000000c7805 */ /* 0x000fe2000001ff00 */
[----:B------:R-:W-:Y:S01]  /*0e60*/  IMAD.HI.U32 R2, R3, R5, R2 ;  /* 0x0000000503027227 */ /* 0x000fe200078e0002 */
[----:B------:R2:W-:Y:S04]  /*0e70*/  STL [R1+0x69c], RZ ;  /* 0x00069cff01007387 */ /* 0x0005e80000100800 */
[----:B------:R2:W-:Y:S01]  /*0e80*/  STL [R1+0x6a0], RZ ;  /* 0x0006a0ff01007387 */ /* 0x0005e20000100800 */
[----:B------:R-:W-:-:S03]  /*0e90*/  IMAD.HI.U32 R3, R2, R4, RZ ;  /* 0x0000000402037227 */ /* 0x000fc600078e00ff */
[----:B------:R2:W-:Y:S01]  /*0ea0*/  STL [R1+0x6a4], RZ ;  /* 0x0006a4ff01007387 */ /* 0x0005e20000100800 */
[----:B------:R-:W-:-:S03]  /*0eb0*/  IMAD R0, R3, R0, R4 ;  /* 0x0000000003007224 */ /* 0x000fc600078e0204 */
[----:B------:R2:W-:Y:S02]  /*0ec0*/  STL [R1+0x6a8], RZ ;  /* 0x0006a8ff01007387 */ /* 0x0005e40000100800 */
[----:B------:R-:W-:Y:S02]  /*0ed0*/  ISETP.GT.U32.AND P1, PT, R9, R0, PT ;  /* 0x000000000900720c */ /* 0x000fe40003f24070 */
[----:B------:R2:W-:Y:S04]  /*0ee0*/  STL [R1+0x6ac], RZ ;  /* 0x0006acff01007387 */ /* 0x0005e80000100800 */
[----:B------:R2:W-:Y:S04]  /*0ef0*/  STL [R1+0x6b0], RZ ;  /* 0x0006b0ff01007387 */ /* 0x0005e80000100800 */
[----:B------:R2:W-:Y:S03]  /*0f00*/  STL [R1+0x6b4], RZ ;  /* 0x0006b4ff01007387 */ /* 0x0005e60000100800 */
[----:B------:R-:W-:Y:S01]  /*0f10*/  @!P1 IMAD.IADD R0, R0, 0x1, -R9 ;  /* 0x0000000100009824 */ /* 0x000fe200078e0a09 */
[----:B------:R2:W-:Y:S01]  /*0f20*/  STL [R1+0x6b8], RZ ;  /* 0x0006b8ff01007387 */ /* 0x0005e20000100800 */
[----:B------:R-:W-:Y:S01]  /*0f30*/  @!P1 VIADD R3, R3, 0x1 ;  /* 0x0000000103039836 */ /* 0x000fe20000000000 */
[----:B------:R-:W-:-:S02]  /*0f40*/  ISETP.NE.AND P1, PT, R11, RZ, PT ;  /* 0x000000ff0b00720c */ /* 0x000fc40003f25270 */
[----:B------:R2:W-:Y:S01]  /*0f50*/  STL [R1+0x6bc], RZ ;  /* 0x0006bcff01007387 */ /* 0x0005e20000100800 */
[----:B------:R-:W-:Y:S02]  /*0f60*/  ISETP.GE.U32.AND P0, PT, R0, R9, PT ;  /* 0x000000090000720c */ /* 0x000fe40003f06070 */
[----:B------:R-:W-:Y:S01]  /*0f70*/  LOP3.LUT R0, R10, R11, RZ, 0x3c, !PT ;  /* 0x0000000b0a007212 */ /* 0x000fe200078e3cff */
[----:B------:R2:W-:Y:S03]  /*0f80*/  STL [R1+0x6c0], RZ ;  /* 0x0006c0ff01007387 */ /* 0x0005e60000100800 */
[----:B------:R-:W-:Y:S01]  /*0f90*/  ISETP.GE.AND P2, PT, R0, RZ, PT ;  /* 0x000000ff0000720c */ /* 0x000fe20003f46270 */
[----:B------:R2:W-:Y:S04]  /*0fa0*/  STL [R1+0x6c4], RZ ;  /* 0x0006c4ff01007387 */ /* 0x0005e80000100800 */
[----:B------:R2:W-:Y:S02]  /*0fb0*/  STL [R1+0x6c8], RZ ;  /* 0x0006c8ff01007387 */ /* 0x0005e40000100800 */
[----:B------:R-:W-:-:S02]  /*0fc0*/  @P0 VIADD R3, R3, 0x1 ;  /* 0x0000000103030836 */ /* 0x000fc40000000000 */
[----:B------:R2:W-:Y:S04]  /*0fd0*/  STL [R1+0x6cc], RZ ;  /* 0x0006ccff01007387 */ /* 0x0005e80000100800 */
[----:B------:R2:W-:Y:S01]  /*0fe0*/  STL [R1+0x6d0], RZ ;  /* 0x0006d0ff01007387 */ /* 0x0005e20000100800 */
[----:B------:R-:W-:Y:S01]  /*0ff0*/  @!P2 IMAD.MOV R3, RZ, RZ, -R3 ;  /* 0x000000ffff03a224 */ /* 0x000fe200078e0a03 */
[----:B------:R-:W-:Y:S02]  /*1000*/  @!P1 LOP3.LUT R3, RZ, R11, RZ, 0x33, !PT ;  /* 0x0000000bff039212 */ /* 0x000fe400078e33ff */
[----:B------:R2:W-:Y:S03]  /*1010*/  STL [R1+0x6d4], RZ ;  /* 0x0006d4ff01007387 */ /* 0x0005e60000100800 */
[----:B------:R-:W-:Y:S01]  /*1020*/  IMAD.MOV R0, RZ, RZ, -R3 ;  /* 0x000000ffff007224 */ /* 0x000fe200078e0a03 */
[----:B------:R2:W-:Y:S01]  /*1030*/  STL [R1+0x6d8], RZ ;  /* 0x0006d8ff01007387 */ /* 0x0005e20000100800 */
[----:B------:R-:W-:-:S02]  /*1040*/  IMAD.SHL.U32 R3, R3, 0x200, RZ ;  /* 0x0000020003037824 */ /* 0x000fc400078e00ff */
[----:B------:R-:W-:Y:S01]  /*1050*/  IMAD R0, R11, R0, R10 ;  /* 0x000000000b007224 */ /* 0x000fe200078e020a */
[----:B------:R2:W-:Y:S01]  /*1060*/  STL [R1+0x6dc], RZ ;  /* 0x0006dcff01007387 */ /* 0x0005e20000100800 */
[----:B------:R-:W-:Y:S02]  /*1070*/  CS2R R10, SRZ ;  /* 0x00000000000a7805 */ /* 0x000fe4000001ff00 */
[----:B------:R-:W-:Y:S01]  /*1080*/  IMAD.IADD R0, R8, 0x1, R0 ;  /* 0x0000000108007824 */ /* 0x000fe200078e0200 */
[----:B------:R2:W-:Y:S01]  /*1090*/  STL [R1+0x6e0], RZ ;  /* 0x0006e0ff01007387 */ /* 0x0005e20000100800 */
[----:B------:R-:W-:-:S03]  /*10a0*/  CS2R R8, SRZ ;  /* 0x0000000000087805 */ /* 0x000fc6000001ff00 */
[----:B------:R2:W-:Y:S04]  /*10b0*/  STL [R1+0x6e4], RZ ;  /* 0x0006e4ff01007387 */ /* 0x0005e80000100800 */
        /* <DEDUP_REMOVED lines=146> */
[----:B------:R2:W-:Y:S01]  /*19e0*/  STL [R1+0xe20], RZ ;  /* 0x000e20ff01007387 */ /* 0x0005e20000100800 */
[----:B------:R-:W0:Y:S03]  /*19f0*/  S2R R2, SR_TID.X ;  /* 0x0000000000027919 */ /* 0x000e260000002100 */
        /* <DEDUP_REMOVED lines=8> */
[----:B0-----:R-:W-:-:S02]  /*1a80*/  LOP3.LUT R5, R2, 0x7f, RZ, 0xc0, !PT ;  /* 0x0000007f02057812 */ /* 0x001fc400078ec0ff */
[----:B------:R-:W-:Y:S01]  /*1a90*/  LOP3.LUT R48, R2, 0x60, RZ, 0xc0, !PT ;  /* 0x0000006002307812 */ /* 0x000fe200078ec0ff */
[----:B------:R2:W-:Y:S02]  /*1aa0*/  STL [R1+0xe44], RZ ;  /* 0x000e44ff01007387 */ /* 0x0005e40000100800 */
[----:B------:R-:W-:Y:S02]  /*1ab0*/  IMAD R4, R0, 0x100, R5 ;  /* 0x0000010000047824 */ /* 0x000fe400078e0205 */
[----:B------:R2:W-:Y:S01]  /*1ac0*/  STL [R1+0xe48], RZ ;  /* 0x000e48ff01007387 */ /* 0x0005e20000100800 */
[----:B------:R-:W0:Y:S01]  /*1ad0*/  LDC R0, c[0x0][0x230] ;  /* 0x00008c00ff007b82 */ /* 0x000e220000000800 */
[----:B------:R-:W-:Y:S02]  /*1ae0*/  VIADD R5, R4, 0x80 ;  /* 0x0000008004057836 */ /* 0x000fe40000000000 */
[----:B------:R2:W-:Y:S04]  /*1af0*/  STL [R1+0xe4c], RZ ;  /* 0x000e4cff01007387 */ /* 0x0005e80000100800 */
[----:B------:R2:W-:Y:S04]  /*1b00*/  STL [R1+0xe50], RZ ;  /* 0x000e50ff01007387 */ /* 0x0005e80000100800 */
[----:B------:R2:W-:Y:S04]  /*1b10*/  STL [R1+0xe54], RZ ;  /* 0x000e54ff01007387 */ /* 0x0005e80000100800 */
[----:B------:R2:W-:Y:S04]  /*1b20*/  STL [R1+0xe58], RZ ;  /* 0x000e58ff01007387 */ /* 0x0005e80000100800 */
[----:B------:R2:W-:Y:S04]  /*1b30*/  STL [R1+0xe5c], RZ ;  /* 0x000e5cff01007387 */ /* 0x0005e80000100800 */
[----:B------:R2:W-:Y:S01]  /*1b40*/  STL [R1+0xe60], RZ ;  /* 0x000e60ff01007387 */ /* 0x0005e20000100800 */
[----:B0-----:R-:W-:-:S03]  /*1b50*/  VIADD R0, R0, 0x1f ;  /* 0x0000001f00007836 */ /* 0x001fc60000000000 */
[----:B------:R2:W-:Y:S02]  /*1b60*/  STL [R1+0xe64], RZ ;  /* 0x000e64ff01007387 */ /* 0x0005e40000100800 */
[----:B------:R-:W-:Y:S02]  /*1b70*/  ISETP.GE.AND P0, PT, R0, 0x20, PT ;  /* 0x000000200000780c */ /* 0x000fe40003f06270 */
        /* <DEDUP_REMOVED lines=46> */
[----:B------:R-:W-:Y:S05]  /*1e60*/  @!P0 BRA `(.L_x_0) ;  /* 0x0000025c00188947 */ /* 0x000fea0003800000 */
[----:B------:R-:W-:Y:S01]  /*1e70*/  IABS R16, R6 ;  /* 0x0000000600107213 */ /* 0x000fe20000000000 */
[----:B------:R-:W-:Y:S01]  /*1e80*/  ULDC UR8, c[0x0][0x23c] ;  /* 0x00008f0000087ab9 */ /* 0x000fe20000000800 */
[----:B------:R-:W-:Y:S01]  /*1e90*/  IABS R11, R7 ;  /* 0x00000007000b7213 */ /* 0x000fe20000000000 */
[----:B------:R-:W-:Y:S01]  /*1ea0*/  ULDC UR5, c[0x0][0x234] ;  /* 0x00008d0000057ab9 */ /* 0x000fe20000000800 */
[----:B------:R-:W0:Y:S01]  /*1eb0*/  I2F.RP R10, R16 ;  /* 0x00000010000a7306 */ /* 0x000e220000209400 */
[----:B------:R-:W-:Y:S01]  /*1ec0*/  IABS R14, R5 ;  /* 0x00000005000e7213 */ /* 0x000fe20000000000 */
[----:B------:R-:W-:Y:S01]  /*1ed0*/  ULDC.64 UR6, c[0x0][0x218] ;  /* 0x0000860000067ab9 */ /* 0x000fe20000000a00 */
[----:B------:R-:W-:Y:S01]  /*1ee0*/  IABS R17, R4 ;  /* 0x0000000400117213 */ /* 0x000fe20000000000 */
[----:B------:R-:W-:Y:S01]  /*1ef0*/  ULDC.64 UR10, c[0x0][0x210] ;  /* 0x00008400000a7ab9 */ /* 0x000fe20000000a00 */
[----:B------:R-:W-:Y:S01]  /*1f00*/  SHF.R.S32.HI R77, RZ, 0x1f, R0 ;  /* 0x0000001fff4d7819 */ /* 0x000fe20000011400 */
[----:B------:R-:W1:Y:S01]  /*1f10*/  LDC R76, c[0x0][0x238] ;  /* 0x00008e00ff4c7b82 */ /* 0x000e620000000800 */
[----:B------:R-:W-:Y:S01]  /*1f20*/  ISETP.GE.AND P6, PT, R4, RZ, PT ;  /* 0x000000ff0400720c */ /* 0x000fe20003fc6270 */
[----:B------:R-:W3:Y:S01]  /*1f30*/  I2F.RP R8, R11 ;  /* 0x0000000b00087306 */ /* 0x000ee20000209400 */
[----:B------:R-:W-:Y:S01]  /*1f40*/  LEA.HI R77, R77, R0, RZ, 0x5 ;  /* 0x000000004d4d7211 */ /* 0x000fe200078f28ff */
[----:B------:R-:W-:Y:S01]  /*1f50*/  USHF.R.U32.HI UR34, URZ, 0x4, UR4 ;  /* 0x000000043f227899 */ /* 0x000fe20008011604 */
[----:B------:R-:W-:Y:S01]  /*1f60*/  ISETP.GE.AND P3, PT, R5, RZ, PT ;  /* 0x000000ff0500720c */ /* 0x000fe20003f66270 */
[----:B------:R-:W-:Y:S01]  /*1f70*/  UMOV UR35, 0x80000020 ;  /* 0x8000002000237882 */ /* 0x000fe20000000000 */
[----:B------:R-:W-:Y:S01]  /*1f80*/  ISETP.NE.AND P5, PT, R6, RZ, PT ;  /* 0x000000ff0600720c */ /* 0x000fe20003fa5270 */
[----:B------:R-:W-:Y:S01]  /*1f90*/  USGXT.U32 UR34, UR34, 0xe ;  /* 0x0000000e2222789a */ /* 0x000fe20008000000 */
[----:B------:R-:W-:Y:S01]  /*1fa0*/  LOP3.LUT R53, R2, 0x1f, RZ, 0xc0, !PT ;  /* 0x0000001f02357812 */ /* 0x000fe200078ec0ff */
[----:B0-----:R-:W0:Y:S01]  /*1fb0*/  MUFU.RCP R10, R10 ;  /* 0x0000000a000a7308 */ /* 0x001e220000001000 */
[----:B------:R-:W-:-:S07]  /*1fc0*/  UMOV UR33, 0x40000040 ;  /* 0x4000004000217882 */ /* 0x000fce0000000000 */
[----:B---3--:R-:W3:Y:S01]  /*1fd0*/  MUFU.RCP R8, R8 ;  /* 0x0000000800087308 */ /* 0x008ee20000001000 */
[----:B0-----:R-:W-:-:S07]  /*1fe0*/  VIADD R9, R10, 0xffffffe ;  /* 0x0ffffffe0a097836 */ /* 0x001fce0000000000 */
[----:B------:R-:W0:Y:S01]  /*1ff0*/  F2I.FTZ.U32.TRUNC.NTZ R9, R9 ;  /* 0x0000000900097305 */ /* 0x000e22000021f000 */
[----:B---3--:R-:W-:Y:S02]  /*2000*/  VIADD R12, R8, 0xffffffe ;  /* 0x0ffffffe080c7836 */ /* 0x008fe40000000000 */
[----:B------:R-:W-:-:S05]  /*2010*/  IMAD.MOV.U32 R8, RZ, RZ, RZ ;  /* 0x000000ffff087224 */ /* 0x000fca00078e00ff */
[----:B------:R-:W3:Y:S01]  /*2020*/  F2I.FTZ.U32.TRUNC.NTZ R13, R12 ;  /* 0x0000000c000d7305 */ /* 0x000ee2000021f000 */
[----:B0-----:R-:W-:-:S04]  /*2030*/  IMAD.MOV R15, RZ, RZ, -R9 ;  /* 0x000000ffff0f7224 */ /* 0x001fc800078e0a09 */
[----:B------:R-:W-:-:S04]  /*2040*/  IMAD R15, R15, R16, RZ ;  /* 0x000000100f0f7224 */ /* 0x000fc800078e02ff */
[----:B------:R-:W-:-:S04]  /*2050*/  IMAD.HI.U32 R10, R9, R15, R8 ;  /* 0x0000000f090a7227 */ /* 0x000fc800078e0008 */
[----:B------:R-:W-:Y:S02]  /*2060*/  IMAD.MOV.U32 R9, RZ, RZ, R14 ;  /* 0x000000ffff097224 */ /* 0x000fe400078e000e */
[----:B------:R-:W-:Y:S02]  /*2070*/  IMAD.MOV.U32 R15, RZ, RZ, R17 ;  /* 0x000000ffff0f7224 */ /* 0x000fe400078e0011 */
[----:B------:R-:W-:-:S04]  /*2080*/  IMAD.HI.U32 R8, R10, R9, RZ ;  /* 0x000000090a087227 */ /* 0x000fc800078e00ff */
[----:B------:R-:W-:-:S04]  /*2090*/  IMAD.HI.U32 R10, R10, R15, RZ ;  /* 0x0000000f0a0a7227 */ /* 0x000fc800078e00ff */
[----:B------:R-:W-:Y:S02]  /*20a0*/  IMAD.MOV R10, RZ, RZ, -R10 ;  /* 0x000000ffff0a7224 */ /* 0x000fe400078e0a0a */
[----:B------:R-:W-:Y:S02]  /*20b0*/  IMAD.MOV R8, RZ, RZ, -R8 ;  /* 0x000000ffff087224 */ /* 0x000fe400078e0a08 */
[----:B------:R-:W-:Y:S01]  /*20c0*/  IMAD R15, R16, R10, R15 ;  /* 0x0000000a100f7224 */ /* 0x000fe200078e020f */
[----:B------:R-:W-:Y:S01]  /*20d0*/  LEA.HI R10, R48, R3, RZ, 0x1b ;  /* 0x00000003300a7211 */ /* 0x000fe200078fd8ff */
[C---:B------:R-:W-:Y:S02]  /*20e0*/  IMAD R14, R16.reuse, R8, R9 ;  /* 0x00000008100e7224 */ /* 0x040fe400078e0209 */
[----:B---3--:R-:W-:Y:S01]  /*20f0*/  IMAD.MOV R12, RZ, RZ, -R13 ;  /* 0x000000ffff0c7224 */ /* 0x008fe200078e0a0d */
[----:B------:R-:W-:Y:S01]  /*2100*/  ISETP.GT.U32.AND P1, PT, R16, R15, PT ;  /* 0x0000000f1000720c */ /* 0x000fe20003f24070 */
[----:B------:R-:W-:Y:S01]  /*2110*/  VIADD R17, R10, 0x1fc ;  /* 0x000001fc0a117836 */ /* 0x000fe20000000000 */
[----:B------:R-:W-:Y:S01]  /*2120*/  ISETP.GT.U32.AND P0, PT, R16, R14, PT ;  /* 0x0000000e1000720c */ /* 0x000fe20003f04070 */
[----:B------:R-:W-:Y:S01]  /*2130*/  IMAD R9, R12, R11, RZ ;  /* 0x0000000b0c097224 */ /* 0x000fe200078e02ff */
[----:B------:R-:W-:Y:S01]  /*2140*/  IABS R138, R10 ;  /* 0x0000000a008a7213 */ /* 0x000fe20000000000 */
[----:B------:R-:W-:Y:S01]  /*2150*/  IMAD.MOV.U32 R12, RZ, RZ, RZ ;  /* 0x000000ffff0c7224 */ /* 0x000fe200078e00ff */
[----:B------:R-:W-:Y:S01]  /*2160*/  IABS R248, R17 ;  /* 0x0000001100f87213 */ /* 0x000fe20000000000 */
[----:B------:R-:W-:-:S02]  /*2170*/  VIADD R18, R10, 0x1f8 ;  /* 0x000001f80a127836 */ /* 0x000fc40000000000 */
[----:B------:R-:W-:-:S03]  /*2180*/  IMAD.HI.U32 R12, R13, R9, R12 ;  /* 0x000000090d0c7227 */ /* 0x000fc600078e000c */
[----:B------:R-:W-:Y:S01]  /*2190*/  IABS R250, R18 ;  /* 0x0000001200fa7213 */ /* 0x000fe20000000000 */
[----:B------:R-:W-:Y:S01]  /*21a0*/  @!P1 IMAD.IADD R15, R15, 0x1, -R16 ;  /* 0x000000010f0f9824 */ /* 0x000fe200078e0a10 */
[----:B------:R-:W-:Y:S01]  /*21b0*/  ISETP.GE.AND P4, PT, R18, RZ, PT ;  /* 0x000000ff1200720c */ /* 0x000fe20003f86270 */
[----:B------:R-:W-:-:S03]  /*21c0*/  IMAD.HI.U32 R13, R12, R138, RZ ;  /* 0x0000008a0c0d7227 */ /* 0x000fc600078e00ff */
[----:B------:R-:W-:Y:S01]  /*21d0*/  ISETP.GT.U32.AND P2, PT, R16, R15, PT ;  /* 0x0000000f1000720c */ /* 0x000fe20003f44070 */
[----:B------:R-:W-:Y:S01]  /*21e0*/  @!P0 IMAD.IADD R14, R14, 0x1, -R16 ;  /* 0x000000010e0e8824 */ /* 0x000fe200078e0a10 */
[----:B------:R-:W-:Y:S01]  /*21f0*/  ISETP.GE.AND P0, PT, R17, RZ, PT ;  /* 0x000000ff1100720c */ /* 0x000fe20003f06270 */
[----:B------:R-:W-:Y:S02]  /*2200*/  IMAD.MOV R13, RZ, RZ, -R13 ;  /* 0x000000ffff0d7224 */ /* 0x000fe400078e0a0d */
[----:B------:R-:W-:Y:S01]  /*2210*/  VIADD R17, R10, 0x1f4 ;  /* 0x000001f40a117836 */ /* 0x000fe20000000000 */
[----:B------:R-:W-:Y:S01]  /*2220*/  ISETP.GT.U32.AND P1, PT, R16, R14, PT ;  /* 0x0000000e1000720c */ /* 0x000fe20003f24070 */
[----:B------:R-:W-:Y:S01]  /*2230*/  IMAD R138, R11, R13, R138 ;  /* 0x0000000d0b8a7224 */ /* 0x000fe200078e028a */
[----:B------:R-:W-:Y:S01]  /*2240*/  LOP3.LUT R13, RZ, R6, RZ, 0x33, !PT ;  /* 0x00000006ff0d7212 */ /* 0x000fe200078e33ff */
[----:B------:R-:W-:Y:S01]  /*2250*/  IMAD.HI.U32 R8, R12, R248, RZ ;  /* 0x000000f80c087227 */ /* 0x000fe200078e00ff */
[----:B------:R-:W-:-:S03]  /*2260*/  IABS R252, R17 ;  /* 0x0000001100fc7213 */ /* 0x000fc60000000000 */
[----:B------:R-:W-:Y:S01]  /*2270*/  @!P2 IMAD.IADD R15, R15, 0x1, -R16 ;  /* 0x000000010f0fa824 */ /* 0x000fe200078e0a10 */
[----:B------:R-:W-:Y:S01]  /*2280*/  ISETP.GT.U32.AND P2, PT, R11, R138, PT ;  /* 0x0000008a0b00720c */ /* 0x000fe20003f44070 */
[----:B------:R-:W-:-:S04]  /*2290*/  IMAD.HI.U32 R9, R12, R250, RZ ;  /* 0x000000fa0c097227 */ /* 0x000fc800078e00ff */
[----:B------:R-:W-:Y:S02]  /*22a0*/  IMAD.MOV R8, RZ, RZ, -R8 ;  /* 0x000000ffff087224 */ /* 0x000fe400078e0a08 */
[----:B------:R-:W-:-:S04]  /*22b0*/  IMAD.HI.U32 R0, R12, R252, RZ ;  /* 0x000000fc0c007227 */ /* 0x000fc800078e00ff */
[----:B------:R-:W-:Y:S02]  /*22c0*/  IMAD.MOV R9, RZ, RZ, -R9 ;  /* 0x000000ffff097224 */ /* 0x000fe400078e0a09 */
[C---:B------:R-:W-:Y:S02]  /*22d0*/  IMAD R248, R11.reuse, R8, R248 ;  /* 0x000000080bf87224 */ /* 0x040fe400078e02f8 */
[----:B------:R-:W-:Y:S02]  /*22e0*/  IMAD.MOV R0, RZ, RZ, -R0 ;  /* 0x000000ffff007224 */ /* 0x000fe400078e0a00 */
[C---:B------:R-:W-:Y:S02]  /*22f0*/  IMAD R250, R11.reuse, R9, R250 ;  /* 0x000000090bfa7224 */ /* 0x040fe400078e02fa */
[----:B------:R-:W-:Y:S01]  /*2300*/  @!P1 IMAD.IADD R14, R14, 0x1, -R16 ;  /* 0x000000010e0e9824 */ /* 0x000fe200078e0a10 */
[C---:B------:R-:W-:Y:S01]  /*2310*/  ISETP.GT.U32.AND P1, PT, R11.reuse, R248, PT ;  /* 0x000000f80b00720c */ /* 0x040fe20003f24070 */
[----:B------:R-:W-:-:S02]  /*2320*/  IMAD R252, R11, R0, R252 ;  /* 0x000000000bfc7224 */ /* 0x000fc400078e02fc */
[----:B------:R-:W-:Y:S01]  /*2330*/  @!P2 IMAD.IADD R138, R138, 0x1, -R11 ;  /* 0x000000018a8aa824 */ /* 0x000fe200078e0a0b */
[C---:B------:R-:W-:Y:S01]  /*2340*/  ISETP.GT.U32.AND P2, PT, R11.reuse, R250, PT ;  /* 0x000000fa0b00720c */ /* 0x040fe20003f44070 */
[----:B------:R-:W-:Y:S01]  /*2350*/  @!P6 IMAD.MOV R15, RZ, RZ, -R15 ;  /* 0x000000ffff0fe224 */ /* 0x000fe200078e0a0f */
[----:B------:R-:W-:Y:S01]  /*2360*/  ISETP.GT.U32.AND P6, PT, R11, R252, PT ;  /* 0x000000fc0b00720c */ /* 0x000fe20003fc4070 */
[C---:B------:R-:W-:Y:S02]  /*2370*/  VIADD R16, R10.reuse, 0x1f0 ;  /* 0x000001f00a107836 */ /* 0x040fe40000000000 */
[----:B------:R-:W-:Y:S01]  /*2380*/  VIADD R18, R10, 0x1ec ;  /* 0x000001ec0a127836 */ /* 0x000fe20000000000 */
[----:B------:R-:W-:Y:S01]  /*2390*/  SEL R8, R13, R15, !P5 ;  /* 0x0000000f0d087207 */ /* 0x000fe20006800000 */
[----:B------:R-:W-:Y:S01]  /*23a0*/  @!P3 IMAD.MOV R14, RZ, RZ, -R14 ;  /* 0x000000ffff0eb224 */ /* 0x000fe200078e0a0e */
[----:B------:R-:W-:Y:S01]  /*23b0*/  IABS R32, R16 ;  /* 0x0000001000207213 */ /* 0x000fe20000000000 */
[--C-:B------:R-:W-:Y:S01]  /*23c0*/  @!P1 IMAD.IADD R248, R248, 0x1, -R11.reuse ;  /* 0x00000001f8f89824 */ /* 0x100fe200078e0a0b */
[----:B------:R-:W-:Y:S01]  /*23d0*/  IABS R136, R18 ;  /* 0x0000001200887213 */ /* 0x000fe20000000000 */
[----:B------:R-:W-:Y:S01]  /*23e0*/  VIADD R15, R10, 0x1e4 ;  /* 0x000001e40a0f7836 */ /* 0x000fe20000000000 */
[C---:B------:R-:W-:Y:S01]  /*23f0*/  ISETP.GT.U32.AND P3, PT, R11.reuse, R138, PT ;  /* 0x0000008a0b00720c */ /* 0x040fe20003f64070 */
[--C-:B------:R-:W-:Y:S01]  /*2400*/  @!P2 IMAD.IADD R250, R250, 0x1, -R11.reuse ;  /* 0x00000001fafaa824 */ /* 0x100fe200078e0a0b */
[----:B------:R-:W-:Y:S01]  /*2410*/  ISETP.GT.U32.AND P2, PT, R11, R248, PT ;  /* 0x000000f80b00720c */ /* 0x000fe20003f44070 */
[----:B------:R-:W-:Y:S01]  /*2420*/  @!P6 IMAD.IADD R252, R252, 0x1, -R11 ;  /* 0x00000001fcfce824 */ /* 0x000fe200078e0a0b */
[----:B------:R-:W-:Y:S01]  /*2430*/  ISETP.GE.AND P1, PT, R16, RZ, PT ;  /* 0x000000ff1000720c */ /* 0x000fe20003f26270 */
[----:B------:R-:W-:Y:S01]  /*2440*/  IMAD.HI.U32 R0, R12, R32, RZ ;  /* 0x000000200c007227 */ /* 0x000fe200078e00ff */
[----:B------:R-:W-:-:S02]  /*2450*/  SEL R9, R13, R14, !P5 ;  /* 0x0000000e0d097207 */ /* 0x000fc40006800000 */
[----:B------:R-:W-:Y:S01]  /*2460*/  ISETP.GT.U32.AND P6, PT, R11, R252, PT ;  /* 0x000000fc0b00720c */ /* 0x000fe20003fc4070 */
[----:B------:R-:W-:Y:S01]  /*2470*/  IMAD.HI.U32 R6, R12, R136, RZ ;  /* 0x000000880c067227 */ /* 0x000fe200078e00ff */
[----:B------:R-:W-:Y:S02]  /*2480*/  IABS R134, R15 ;  /* 0x0000000f00867213 */ /* 0x000fe40000000000 */
[----:B------:R-:W-:Y:S01]  /*2490*/  ISETP.GE.AND P5, PT, R17, RZ, PT ;  /* 0x000000ff1100720c */ /* 0x000fe20003fa6270 */
[----:B------:R-:W-:Y:S02]  /*24a0*/  IMAD.MOV R0, RZ, RZ, -R0 ;  /* 0x000000ffff007224 */ /* 0x000fe400078e0a00 */
[----:B------:R-:W-:Y:S02]  /*24b0*/  IMAD.MOV R6, RZ, RZ, -R6 ;  /* 0x000000ffff067224 */ /* 0x000fe400078e0a06 */
[C---:B------:R-:W-:Y:S02]  /*24c0*/  IMAD R32, R11.reuse, R0, R32 ;  /* 0x000000000b207224 */ /* 0x040fe400078e0220 */
[----:B------:R-:W-:-:S02]  /*24d0*/  IMAD R136, R11, R6, R136 ;  /* 0x000000060b887224 */ /* 0x000fc400078e0288 */
[--C-:B------:R-:W-:Y:S01]  /*24e0*/  @!P2 IMAD.IADD R248, R248, 0x1, -R11.reuse ;  /* 0x00000001f8f8a824 */ /* 0x100fe200078e0a0b */
[C---:B------:R-:W-:Y:S01]  /*24f0*/  ISETP.GT.U32.AND P2, PT, R11.reuse, R32, PT ;  /* 0x000000200b00720c */ /* 0x040fe20003f44070 */
[--C-:B------:R-:W-:Y:S01]  /*2500*/  @!P6 IMAD.IADD R252, R252, 0x1, -R11.reuse ;  /* 0x00000001fcfce824 */ /* 0x100fe200078e0a0b */
[C---:B------:R-:W-:Y:S01]  /*2510*/  ISETP.GT.U32.AND P6, PT, R11.reuse, R136, PT ;  /* 0x000000880b00720c */ /* 0x040fe20003fc4070 */
[----:B------:R-:W-:Y:S01]  /*2520*/  @!P3 IMAD.IADD R138, R138, 0x1, -R11 ;  /* 0x000000018a8ab824 */ /* 0x000fe200078e0a0b */
[----:B------:R-:W-:Y:S01]  /*2530*/  ISETP.GT.U32.AND P3, PT, R11, R250, PT ;  /* 0x000000fa0b00720c */ /* 0x000fe20003f64070 */
[C---:B------:R-:W-:Y:S02]  /*2540*/  VIADD R16, R10.reuse, 0x1e0 ;  /* 0x000001e00a107836 */ /* 0x040fe40000000000 */
[----:B------:R-:W-:Y:S02]  /*2550*/  VIADD R14, R10, 0x1e8 ;  /* 0x000001e80a0e7836 */ /* 0x000fe40000000000 */
[----:B------:R-:W-:Y:S01]  /*2560*/  IMAD.HI.U32 R6, R12, R134, RZ ;  /* 0x000000860c067227 */ /* 0x000fe200078e00ff */
[----:B------:R-:W-:-:S02]  /*2570*/  IABS R40, R16 ;  /* 0x0000001000287213 */ /* 0x000fc40000000000 */
[----:B------:R-:W-:Y:S01]  /*2580*/  IABS R38, R14 ;  /* 0x0000000e00267213 */ /* 0x000fe20000000000 */
[--C-:B------:R-:W-:Y:S01]  /*2590*/  @!P2 IMAD.IADD R32, R32, 0x1, -R11.reuse ;  /* 0x000000012020a824 */ /* 0x100fe200078e0a0b */
[----:B------:R-:W-:Y:S01]  /*25a0*/  ISETP.GE.AND P2, PT, R18, RZ, PT ;  /* 0x000000ff1200720c */ /* 0x000fe20003f46270 */
[--C-:B------:R-:W-:Y:S02]  /*25b0*/  @!P6 IMAD.IADD R136, R136, 0x1, -R11.reuse ;  /* 0x000000018888e824 */ /* 0x100fe400078e0a0b */
[----:B------:R-:W-:Y:S01]  /*25c0*/  @!P3 IMAD.IADD R250, R250, 0x1, -R11 ;  /* 0x00000001fafab824 */ /* 0x000fe200078e0a0b */
[----:B------:R-:W-:Y:S01]  /*25d0*/  ISETP.GT.U32.AND P6, PT, R11, R32, PT ;  /* 0x000000200b00720c */ /* 0x000fe20003fc4070 */
[----:B------:R-:W-:Y:S01]  /*25e0*/  IMAD.HI.U32 R13, R12, R40, RZ ;  /* 0x000000280c0d7227 */ /* 0x000fe200078e00ff */
[----:B------:R-:W-:-:S03]  /*25f0*/  ISETP.GE.AND P3, PT, R10, RZ, PT ;  /* 0x000000ff0a00720c */ /* 0x000fc60003f66270 */
[----:B------:R-:W-:-:S04]  /*2600*/  IMAD.HI.U32 R0, R12, R38, RZ ;  /* 0x000000260c007227 */ /* 0x000fc800078e00ff */
[----:B------:R-:W-:Y:S02]  /*2610*/  IMAD.MOV R13, RZ, RZ, -R13 ;  /* 0x000000ffff0d7224 */ /* 0x000fe400078e0a0d */
[----:B------:R-:W-:Y:S02]  /*2620*/  IMAD.MOV R0, RZ, RZ, -R0 ;  /* 0x000000ffff007224 */ /* 0x000fe400078e0a00 */
[C---:B------:R-:W-:Y:S02]  /*2630*/  IMAD R40, R11.reuse, R13, R40 ;  /* 0x0000000d0b287224 */ /* 0x040fe400078e0228 */
[----:B------:R-:W-:Y:S02]  /*2640*/  IMAD.MOV R6, RZ, RZ, -R6 ;  /* 0x000000ffff067224 */ /* 0x000fe400078e0a06 */
[----:B------:R-:W-:Y:S02]  /*2650*/  IMAD R38, R11, R0, R38 ;  /* 0x000000000b267224 */ /* 0x000fe400078e0226 */
[----:B------:R-:W-:-:S02]  /*2660*/  VIADD R17, R10, 0x1dc ;  /* 0x000001dc0a117836 */ /* 0x000fc40000000000 */
[----:B------:R-:W-:Y:S01]  /*2670*/  @!P6 IMAD.IADD R32, R32, 0x1, -R11 ;  /* 0x000000012020e824 */ /* 0x000fe200078e0a0b */
[C---:B------:R-:W-:Y:S01]  /*2680*/  ISETP.GT.U32.AND P6, PT, R11.reuse, R40, PT ;  /* 0x000000280b00720c */ /* 0x040fe20003fc4070 */
[C---:B------:R-:W-:Y:S01]  /*2690*/  IMAD R134, R11.reuse, R6, R134 ;  /* 0x000000060b867224 */ /* 0x040fe200078e0286 */
[----:B------:R-:W-:Y:S01]  /*26a0*/  IABS R132, R17 ;  /* 0x0000001100847213 */ /* 0x000fe20000000000 */
[----:B------:R-:W-:Y:S01]  /*26b0*/  @!P3 IMAD.MOV R138, RZ, RZ, -R138 ;  /* 0x000000ffff8ab224 */ /* 0x000fe200078e0a8a */
[C---:B------:R-:W-:Y:S01]  /*26c0*/  ISETP.GT.U32.AND P3, PT, R11.reuse, R38, PT ;  /* 0x000000260b00720c */ /* 0x040fe20003f64070 */
[----:B------:R-:W-:Y:S01]  /*26d0*/  @!P0 IMAD.MOV R248, RZ, RZ, -R248 ;  /* 0x000000fffff88224 */ /* 0x000fe200078e0af8 */
[C---:B------:R-:W-:Y:S01]  /*26e0*/  ISETP.GT.U32.AND P0, PT, R11.reuse, R136, PT ;  /* 0x000000880b00720c */ /* 0x040fe20003f04070 */
[----:B------:R-:W-:Y:S01]  /*26f0*/  @!P4 IMAD.MOV R250, RZ, RZ, -R250 ;  /* 0x000000fffffac224 */ /* 0x000fe200078e0afa */
[----:B------:R-:W-:Y:S01]  /*2700*/  ISETP.GT.U32.AND P4, PT, R11, R134, PT ;  /* 0x000000860b00720c */ /* 0x000fe20003f84070 */
[----:B------:R-:W-:-:S04]  /*2710*/  IMAD.HI.U32 R0, R12, R132, RZ ;  /* 0x000000840c007227 */ /* 0x000fc800078e00ff */
[----:B------:R-:W-:Y:S02]  /*2720*/  IMAD.MOV R6, RZ, RZ, -R0 ;  /* 0x000000ffff067224 */ /* 0x000fe400078e0a00 */
[--C-:B------:R-:W-:Y:S02]  /*2730*/  @!P6 IMAD.IADD R40, R40, 0x1, -R11.reuse ;  /* 0x000000012828e824 */ /* 0x100fe400078e0a0b */
[----:B------:R-:W-:Y:S02]  /*2740*/  VIADD R13, R10, 0x1d8 ;  /* 0x000001d80a0d7836 */ /* 0x000fe40000000000 */
[--C-:B------:R-:W-:Y:S01]  /*2750*/  @!P0 IMAD.IADD R136, R136, 0x1, -R11.reuse ;  /* 0x0000000188888824 */ /* 0x100fe200078e0a0b */
[----:B------:R-:W-:Y:S01]  /*2760*/  ISETP.GE.AND P0, PT, R15, RZ, PT ;  /* 0x000000ff0f00720c */ /* 0x000fe20003f06270 */
[--C-:B------:R-:W-:Y:S01]  /*2770*/  @!P3 IMAD.IADD R38, R38, 0x1, -R11.reuse ;  /* 0x000000012626b824 */ /* 0x100fe200078e0a0b */
[----:B------:R-:W-:Y:S01]  /*2780*/  IABS R42, R13 ;  /* 0x0000000d002a7213 */ /* 0x000fe20000000000 */
[C---:B------:R-:W-:Y:S01]  /*2790*/  IMAD R132, R11.reuse, R6, R132 ;  /* 0x000000060b847224 */ /* 0x040fe200078e0284 */
[----:B------:R-:W-:Y:S01]  /*27a0*/  ISETP.GE.AND P3, PT, R16, RZ, PT ;  /* 0x000000ff1000720c */ /* 0x000fe20003f66270 */
[----:B------:R-:W-:Y:S01]  /*27b0*/  @!P1 IMAD.MOV R32, RZ, RZ, -R32 ;  /* 0x000000ffff209224 */ /* 0x000fe200078e0a20 */
[C---:B------:R-:W-:Y:S01]  /*27c0*/  ISETP.GT.U32.AND P1, PT, R11.reuse, R40, PT ;  /* 0x000000280b00720c */ /* 0x040fe20003f24070 */
[----:B------:R-:W-:Y:S01]  /*27d0*/  @!P4 IMAD.IADD R134, R134, 0x1, -R11 ;  /* 0x000000018686c824 */ /* 0x000fe200078e0a0b */
[C---:B------:R-:W-:Y:S01]  /*27e0*/  ISETP.GT.U32.AND P4, PT, R11.reuse, R38, PT ;  /* 0x000000260b00720c */ /* 0x040fe20003f84070 */
[----:B------:R-:W-:Y:S01]  /*27f0*/  @!P2 IMAD.MOV R136, RZ, RZ, -R136 ;  /* 0x000000ffff88a224 */ /* 0x000fe200078e0a88 */
[C---:B------:R-:W-:Y:S01]  /*2800*/  ISETP.GT.U32.AND P2, PT, R11.reuse, R132, PT ;  /* 0x000000840b00720c */ /* 0x040fe20003f44070 */
[----:B------:R-:W-:Y:S01]  /*2810*/  @!P5 IMAD.MOV R252, RZ, RZ, -R252 ;  /* 0x000000fffffcd224 */ /* 0x000fe200078e0afc */
[----:B------:R-:W-:Y:S01]  /*2820*/  ISETP.GE.AND P5, PT, R14, RZ, PT ;  /* 0x000000ff0e00720c */ /* 0x000fe20003fa6270 */
[----:B------:R-:W-:Y:S01]  /*2830*/  VIADD R14, R10, 0x1d4 ;  /* 0x000001d40a0e7836 */ /* 0x000fe20000000000 */
[----:B------:R-:W-:Y:S01]  /*2840*/  ISETP.GT.U32.AND P6, PT, R11, R134, PT ;  /* 0x000000860b00720c */ /* 0x000fe20003fc4070 */
[----:B------:R-:W-:-:S03]  /*2850*/  IMAD.HI.U32 R0, R12, R42, RZ ;  /* 0x0000002a0c007227 */ /* 0x000fc600078e00ff */
[----:B------:R-:W-:Y:S01]  /*2860*/  IABS R130, R14 ;  /* 0x0000000e00827213 */ /* 0x000fe20000000000 */
[----:B------:R-:W-:Y:S02]  /*2870*/  IMAD.MOV R0, RZ, RZ, -R0 ;  /* 0x000000ffff007224 */ /* 0x000fe400078e0a00 */
[--C-:B------:R-:W-:Y:S01]  /*2880*/  @!P1 IMAD.IADD R40, R40, 0x1, -R11.reuse ;  /* 0x0000000128289824 */ /* 0x100fe200078e0a0b */
[----:B------:R-:W-:Y:S01]  /*2890*/  ISETP.GE.AND P1, PT, R13, RZ, PT ;  /* 0x000000ff0d00720c */ /* 0x000fe20003f26270 */
[----:B------:R-:W-:Y:S02]  /*28a0*/  IMAD R42, R11, R0, R42 ;  /* 0x000000000b2a7224 */ /* 0x000fe400078e022a */
[--C-:B------:R-:W-:Y:S01]  /*28b0*/  @!P4 IMAD.IADD R38, R38, 0x1, -R11.reuse ;  /* 0x000000012626c824 */ /* 0x100fe200078e0a0b */
[----:B------:R-:W-:Y:S01]  /*28c0*/  ISETP.GE.AND P4, PT, R17, RZ, PT ;  /* 0x000000ff1100720c */ /* 0x000fe20003f86270 */
[----:B------:R-:W-:Y:S02]  /*28d0*/  VIADD R13, R10, 0x1cc ;  /* 0x000001cc0a0d7836 */ /* 0x000fe40000000000 */
[----:B------:R-:W-:Y:S01]  /*28e0*/  @!P2 IMAD.IADD R132, R132, 0x1, -R11 ;  /* 0x000000018484a824 */ /* 0x000fe200078e0a0b */
[----:B------:R-:W-:Y:S01]  /*28f0*/  ISETP.GE.AND P2, PT, R14, RZ, PT ;  /* 0x000000ff0e00720c */ /* 0x000fe20003f46270 */
[----:B------:R-:W-:Y:S01]  /*2900*/  IMAD.HI.U32 R0, R12, R130, RZ ;  /* 0x000000820c007227 */ /* 0x000fe200078e00ff */
[----:B------:R-:W-:-:S03]  /*2910*/  IABS R128, R13 ;  /* 0x0000000d00807213 */ /* 0x000fc60000000000 */
[----:B------:R-:W-:Y:S01]  /*2920*/  @!P6 IMAD.IADD R134, R134, 0x1, -R11 ;  /* 0x000000018686e824 */ /* 0x000fe200078e0a0b */
[C---:B------:R-:W-:Y:S01]  /*2930*/  ISETP.GT.U32.AND P6, PT, R11.reuse, R42, PT ;  /* 0x0000002a0b00720c */ /* 0x040fe20003fc4070 */
[----:B------:R-:W-:Y:S01]  /*2940*/  @!P5 IMAD.MOV R38, RZ, RZ, -R38 ;  /* 0x000000ffff26d224 */ /* 0x000fe200078e0a26 */
[C---:B------:R-:W-:Y:S01]  /*2950*/  ISETP.GT.U32.AND P5, PT, R11.reuse, R132, PT ;  /* 0x000000840b00720c */ /* 0x040fe20003fa4070 */
[----:B------:R-:W-:Y:S02]  /*2960*/  IMAD.MOV R0, RZ, RZ, -R0 ;  /* 0x000000ffff007224 */ /* 0x000fe400078e0a00 */
[----:B------:R-:W-:Y:S02]  /*2970*/  VIADD R15, R10, 0x1d0 ;  /* 0x000001d00a0f7836 */ /* 0x000fe40000000000 */
[----:B------:R-:W-:Y:S02]  /*2980*/  IMAD R130, R11, R0, R130 ;  /* 0x000000000b827224 */ /* 0x000fe400078e0282 */
[----:B------:R-:W-:Y:S01]  /*2990*/  IMAD.HI.U32 R0, R12, R128, RZ ;  /* 0x000000800c007227 */ /* 0x000fe200078e00ff */
[----:B------:R-:W-:-:S03]  /*29a0*/  IABS R44, R15 ;  /* 0x0000000f002c7213 */ /* 0x000fc60000000000 */
[----:B------:R-:W-:Y:S02]  /*29b0*/  IMAD.MOV R0, RZ, RZ, -R0 ;  /* 0x000000ffff007224 */ /* 0x000fe400078e0a00 */
[--C-:B------:R-:W-:Y:S02]  /*29c0*/  @!P6 IMAD.IADD R42, R42, 0x1, -R11.reuse ;  /* 0x000000012a2ae824 */ /* 0x100fe400078e0a0b */
[----:B------:R-:W-:Y:S02]  /*29d0*/  @!P5 IMAD.IADD R132, R132, 0x1, -R11 ;  /* 0x000000018484d824 */ /* 0x000fe400078e0a0b */
[C---:B------:R-:W-:Y:S01]  /*29e0*/  IMAD R128, R11.reuse, R0, R128 ;  /* 0x000000000b807224 */ /* 0x040fe200078e0280 */
[----:B------:R-:W-:Y:S01]  /*29f0*/  ISETP.GT.U32.AND P6, PT, R11, R42, PT ;  /* 0x0000002a0b00720c */ /* 0x000fe20003fc4070 */
[----:B------:R-:W-:-:S04]  /*2a00*/  IMAD.HI.U32 R6, R12, R44, RZ ;  /* 0x0000002c0c067227 */ /* 0x000fc800078e00ff */
[----:B------:R-:W-:Y:S01]  /*2a10*/  @!P4 IMAD.MOV R132, RZ, RZ, -R132 ;  /* 0x000000ffff84c224 */ /* 0x000fe200078e0a84 */
[C---:B------:R-:W-:Y:S01]  /*2a20*/  ISETP.GT.U32.AND P4, PT, R11.reuse, R128, PT ;  /* 0x000000800b00720c */ /* 0x040fe20003f84070 */
[----:B------:R-:W-:Y:S02]  /*2a30*/  IMAD.MOV R6, RZ, RZ, -R6 ;  /* 0x000000ffff067224 */ /* 0x000fe400078e0a06 */
[----:B------:R-:W-:Y:S01]  /*2a40*/  @!P0 IMAD.MOV R134, RZ, RZ, -R134 ;  /* 0x000000ffff868224 */ /* 0x000fe200078e0a86 */
[C---:B------:R-:W-:Y:S01]  /*2a50*/  ISETP.GT.U32.AND P0, PT, R11.reuse, R130, PT ;  /* 0x000000820b00720c */ /* 0x040fe20003f04070 */
[C---:B------:R-:W-:Y:S02]  /*2a60*/  IMAD R44, R11.reuse, R6, R44 ;  /* 0x000000060b2c7224 */ /* 0x040fe400078e022c */
[----:B------:R-:W-:Y:S02]  /*2a70*/  VIADD R14, R10, 0x1c4 ;  /* 0x000001c40a0e7836 */ /* 0x000fe40000000000 */
[--C-:B------:R-:W-:Y:S01]  /*2a80*/  @!P6 IMAD.IADD R42, R42, 0x1, -R11.reuse ;  /* 0x000000012a2ae824 */ /* 0x100fe200078e0a0b */
[----:B------:R-:W-:Y:S01]  /*2a90*/  ISETP.GT.U32.AND P5, PT, R11, R44, PT ;  /* 0x0000002c0b00720c */ /* 0x000fe20003fa4070 */
[----:B------:R-:W-:Y:S01]  /*2aa0*/  VIADD R6, R10, 0x1c8 ;  /* 0x000001c80a067836 */ /* 0x000fe20000000000 */
[----:B------:R-:W-:Y:S01]  /*2ab0*/  IABS R126, R14 ;  /* 0x0000000e007e7213 */ /* 0x000fe20000000000 */
[--C-:B------:R-:W-:Y:S01]  /*2ac0*/  @!P4 IMAD.IADD R128, R128, 0x1, -R11.reuse ;  /* 0x000000018080c824 */ /* 0x100fe200078e0a0b */
[----:B------:R-:W-:Y:S01]  /*2ad0*/  ISETP.GE.AND P6, PT, R13, RZ, PT ;  /* 0x000000ff0d00720c */ /* 0x000fe20003fc6270 */
[----:B------:R-:W-:Y:S01]  /*2ae0*/  @!P1 IMAD.MOV R42, RZ, RZ, -R42 ;  /* 0x000000ffff2a9224 */ /* 0x000fe200078e0a2a */
[----:B------:R-:W-:Y:S01]  /*2af0*/  IABS R46, R6 ;  /* 0x00000006002e7213 */ /* 0x000fe20000000000 */
[----:B------:R-:W-:Y:S01]  /*2b00*/  @!P0 IMAD.IADD R130, R130, 0x1, -R11 ;  /* 0x0000000182828824 */ /* 0x000fe200078e0a0b */
[----:B------:R-:W-:Y:S01]  /*2b10*/  ISETP.GE.AND P1, PT, R6, RZ, PT ;  /* 0x000000ff0600720c */ /* 0x000fe20003f26270 */
[----:B------:R-:W-:Y:S01]  /*2b20*/  IMAD.HI.U32 R6, R12, R126, RZ ;  /* 0x0000007e0c067227 */ /* 0x000fe200078e00ff */
[----:B------:R-:W-:-:S02]  /*2b30*/  ISETP.GT.U32.AND P4, PT, R11, R128, PT ;  /* 0x000000800b00720c */ /* 0x000fc40003f84070 */
[C---:B------:R-:W-:Y:S01]  /*2b40*/  ISETP.GT.U32.AND P0, PT, R11.reuse, R130, PT ;  /* 0x000000820b00720c */ /* 0x040fe20003f04070 */
[----:B------:R-:W-:Y:S02]  /*2b50*/  IMAD.MOV R6, RZ, RZ, -R6 ;  /* 0x000000ffff067224 */ /* 0x000fe400078e0a06 */
[----:B------:R-:W-:Y:S02]  /*2b60*/  @!P5 IMAD.IADD R44, R44, 0x1, -R11 ;  /* 0x000000012c2cd824 */ /* 0x000fe400078e0a0b */
[----:B------:R-:W-:Y:S02]  /*2b70*/  IMAD R126, R11, R6, R126 ;  /* 0x000000060b7e7224 */ /* 0x000fe400078e027e */
[----:B------:R-:W-:Y:S01]  /*2b80*/  @!P3 IMAD.MOV R40, RZ, RZ, -R40 ;  /* 0x000000ffff28b224 */ /* 0x000fe200078e0a28 */
[----:B------:R-:W-:Y:S01]  /*2b90*/  ISETP.GE.AND P3, PT, R15, RZ, PT ;  /* 0x000000ff0f00720c */ /* 0x000fe20003f66270 */
[----:B------:R-:W-:Y:S01]  /*2ba0*/  VIADD R15, R10, 0x1c0 ;  /* 0x000001c00a0f7836 */ /* 0x000fe20000000000 */
[----:B------:R-:W-:Y:S01]  /*2bb0*/  ISETP.GT.U32.AND P5, PT, R11, R44, PT ;  /* 0x0000002c0b00720c */ /* 0x000fe20003fa4070 */
[----:B------:R-:W-:-:S03]  /*2bc0*/  IMAD.HI.U32 R0, R12, R46, RZ ;  /* 0x0000002e0c007227 */ /* 0x000fc600078e00ff */
[----:B------:R-:W-:Y:S01]  /*2bd0*/  IABS R48, R15 ;  /* 0x0000000f00307213 */ /* 0x000fe20000000000 */
[--C-:B------:R-:W-:Y:S01]  /*2be0*/  @!P4 IMAD.IADD R128, R128, 0x1, -R11.reuse ;  /* 0x000000018080c824 */ /* 0x100fe200078e0a0b */
[C---:B------:R-:W-:Y:S01]  /*2bf0*/  ISETP.GT.U32.AND P4, PT, R11.reuse, R126, PT ;  /* 0x0000007e0b00720c */ /* 0x040fe20003f84070 */
[----:B------:R-:W-:Y:S02]  /*2c00*/  IMAD.MOV R0, RZ, RZ, -R0 ;  /* 0x000000ffff007224 */ /* 0x000fe400078e0a00 */
[----:B------:R-:W-:Y:S01]  /*2c10*/  @!P0 IMAD.IADD R130, R130, 0x1, -R11 ;  /* 0x0000000182828824 */ /* 0x000fe200078e0a0b */
[----:B------:R-:W-:Y:S01]  /*2c20*/  ISETP.GE.AND P0, PT, R14, RZ, PT ;  /* 0x000000ff0e00720c */ /* 0x000fe20003f06270 */
[----:B------:R-:W-:Y:S02]  /*2c30*/  IMAD R46, R11, R0, R46 ;  /* 0x000000000b2e7224 */ /* 0x000fe400078e022e */
[----:B------:R-:W-:-:S04]  /*2c40*/  IMAD.HI.U32 R13, R12, R48, RZ ;  /* 0x000000300c0d7227 */ /* 0x000fc800078e00ff */
[----:B------:R-:W-:Y:S02]  /*2c50*/  VIADD R0, R10, 0x1bc ;  /* 0x000001bc0a007836 */ /* 0x000fe40000000000 */
[----:B------:R-:W-:Y:S01]  /*2c60*/  @!P5 IMAD.IADD R44, R44, 0x1, -R11 ;  /* 0x000000012c2cd824 */ /* 0x000fe200078e0a0b */
[----:B------:R-:W-:Y:S01]  /*2c70*/  ISETP.GE.AND P5, PT, R15, RZ, PT ;  /* 0x000000ff0f00720c */ /* 0x000fe20003fa6270 */
[----:B------:R-:W-:Y:S01]  /*2c80*/  @!P2 IMAD.MOV R130, RZ, RZ, -R130 ;  /* 0x000000ffff82a224 */ /* 0x000fe200078e0a82 */
[----:B------:R-:W-:Y:S01]  /*2c90*/  ISETP.GT.U32.AND P2, PT, R11, R46, PT ;  /* 0x0000002e0b00720c */ /* 0x000fe20003f44070 */
[----:B------:R-:W-:Y:S01]  /*2ca0*/  IMAD.MOV R13, RZ, RZ, -R13 ;  /* 0x000000ffff0d7224 */ /* 0x000fe200078e0a0d */
[----:B------:R-:W-:Y:S01]  /*2cb0*/  IABS R124, R0 ;  /* 0x00000000007c7213 */ /* 0x000fe20000000000 */
[----:B------:R-:W-:Y:S02]  /*2cc0*/  VIADD R15, R10, 0x1b8 ;  /* 0x000001b80a0f7836 */ /* 0x000fe40000000000 */
[----:B------:R-:W-:-:S02]  /*2cd0*/  @!P4 IMAD.IADD R126, R126, 0x1, -R11 ;  /* 0x000000017e7ec824 */ /* 0x000fc400078e0a0b */
[C---:B------:R-:W-:Y:S01]  /*2ce0*/  IMAD R48, R11.reuse, R13, R48 ;  /* 0x0000000d0b307224 */ /* 0x040fe200078e0230 */
[----:B------:R-:W-:Y:S01]  /*2cf0*/  IABS R50, R15 ;  /* 0x0000000f00327213 */ /* 0x000fe20000000000 */
[----:B------:R-:W-:Y:S01]  /*2d00*/  @!P3 IMAD.MOV R44, RZ, RZ, -R44 ;  /* 0x000000ffff2cb224 */ /* 0x000fe200078e0a2c */
[----:B------:R-:W-:Y:S01]  /*2d10*/  ISETP.GE.AND P3, PT, R0, RZ, PT ;  /* 0x000000ff0000720c */ /* 0x000fe20003f66270 */
[----:B------:R-:W-:Y:S01]  /*2d20*/  IMAD.HI.U32 R0, R12, R124, RZ ;  /* 0x0000007c0c007227 */ /* 0x000fe200078e00ff */
[----:B------:R-:W-:-:S03]  /*2d30*/  ISETP.GT.U32.AND P4, PT, R11, R126, PT ;  /* 0x0000007e0b00720c */ /* 0x000fc60003f84070 */
[----:B------:R-:W-:Y:S01]  /*2d40*/  @!P6 IMAD.MOV R128, RZ, RZ, -R128 ;  /* 0x000000ffff80e224 */ /* 0x000fe200078e0a80 */
[----:B------:R-:W-:Y:S01]  /*2d50*/  ISETP.GT.U32.AND P6, PT, R11, R48, PT ;  /* 0x000000300b00720c */ /* 0x000fe20003fc4070 */
[----:B------:R-:W-:Y:S02]  /*2d60*/  VIADD R17, R10, 0x1b0 ;  /* 0x000001b00a117836 */ /* 0x000fe40000000000 */
[----:B------:R-:W-:-:S03]  /*2d70*/  IMAD.HI.U32 R6, R12, R50, RZ ;  /* 0x000000320c067227 */ /* 0x000fc600078e00ff */
[----:B------:R-:W-:Y:S01]  /*2d80*/  IABS R52, R17 ;  /* 0x0000001100347213 */ /* 0x000fe20000000000 */
[----:B------:R-:W-:Y:S02]  /*2d90*/  IMAD.MOV R0, RZ, RZ, -R0 ;  /* 0x000000ffff007224 */ /* 0x000fe400078e0a00 */
[--C-:B------:R-:W-:Y:S02]  /*2da0*/  @!P2 IMAD.IADD R46, R46, 0x1, -R11.reuse ;  /* 0x000000012e2ea824 */ /* 0x100fe400078e0a0b */
[----:B------:R-:W-:Y:S02]  /*2db0*/  IMAD.MOV R6, RZ, RZ, -R6 ;  /* 0x000000ffff067224 */ /* 0x000fe400078e0a06 */
[C---:B------:R-:W-:Y:S01]  /*2dc0*/  IMAD R124, R11.reuse, R0, R124 ;  /* 0x000000000b7c7224 */ /* 0x040fe200078e027c */
[C---:B------:R-:W-:Y:S01]  /*2dd0*/  ISETP.GT.U32.AND P2, PT, R11.reuse, R46, PT ;  /* 0x0000002e0b00720c */ /* 0x040fe20003f44070 */
[C---:B------:R-:W-:Y:S02]  /*2de0*/  IMAD R50, R11.reuse, R6, R50 ;  /* 0x000000060b327224 */ /* 0x040fe400078e0232 */
[----:B------:R-:W-:Y:S01]  /*2df0*/  @!P4 IMAD.IADD R126, R126, 0x1, -R11 ;  /* 0x000000017e7ec824 */ /* 0x000fe200078e0a0b */
[----:B------:R-:W-:Y:S01]  /*2e00*/  ISETP.GT.U32.AND P4, PT, R11, R124, PT ;  /* 0x0000007c0b00720c */ /* 0x000fe20003f84070 */
[----:B------:R-:W-:-:S04]  /*2e10*/  IMAD.HI.U32 R14, R12, R52, RZ ;  /* 0x000000340c0e7227 */ /* 0x000fc800078e00ff */
[--C-:B------:R-:W-:Y:S01]  /*2e20*/  @!P6 IMAD.IADD R48, R48, 0x1, -R11.reuse ;  /* 0x000000013030e824 */ /* 0x100fe200078e0a0b */
[C---:B------:R-:W-:Y:S01]  /*2e30*/  ISETP.GT.U32.AND P6, PT, R11.reuse, R50, PT ;  /* 0x000000320b00720c */ /* 0x040fe20003fc4070 */
[----:B------:R-:W-:Y:S02]  /*2e40*/  IMAD.MOV R14, RZ, RZ, -R14 ;  /* 0x000000ffff0e7224 */ /* 0x000fe400078e0a0e */
[C---:B------:R-:W-:Y:S02]  /*2e50*/  VIADD R16, R10.reuse, 0x1b4 ;  /* 0x000001b40a107836 */ /* 0x040fe40000000000 */
[----:B------:R-:W-:Y:S02]  /*2e60*/  IMAD R52, R11, R14, R52 ;  /* 0x0000000e0b347224 */ /* 0x000fe400078e0234 */
[----:B------:R-:W-:Y:S01]  /*2e70*/  VIADD R14, R10, 0x1ac ;  /* 0x000001ac0a0e7836 */ /* 0x000fe20000000000 */
[----:B------:R-:W-:Y:S01]  /*2e80*/  IABS R122, R16 ;  /* 0x00000010007a7213 */ /* 0x000fe20000000000 */
[--C-:B------:R-:W-:Y:S01]  /*2e90*/  @!P2 IMAD.IADD R46, R46, 0x1, -R11.reuse ;  /* 0x000000012e2ea824 */ /* 0x100fe200078e0a0b */
[----:B------:R-:W-:Y:S01]  /*2ea0*/  ISETP.GE.AND P2, PT, R15, RZ, PT ;  /* 0x000000ff0f00720c */ /* 0x000fe20003f46270 */
[----:B------:R-:W-:Y:S01]  /*2eb0*/  VIADD R15, R10, 0x1a8 ;  /* 0x000001a80a0f7836 */ /* 0x000fe20000000000 */
[----:B------:R-:W-:Y:S01]  /*2ec0*/  IABS R120, R14 ;  /* 0x0000000e00787213 */ /* 0x000fe20000000000 */
[----:B------:R-:W-:Y:S01]  /*2ed0*/  @!P4 IMAD.IADD R124, R124, 0x1, -R11 ;  /* 0x000000017c7cc824 */ /* 0x000fe200078e0a0b */
[----:B------:R-:W-:Y:S01]  /*2ee0*/  ISETP.GT.U32.AND P4, PT, R11, R48, PT ;  /* 0x000000300b00720c */ /* 0x000fe20003f84070 */
[----:B------:R-:W-:Y:S01]  /*2ef0*/  IMAD.HI.U32 R13, R12, R122, RZ ;  /* 0x0000007a0c0d7227 */ /* 0x000fe200078e00ff */
[----:B------:R-:W-:-:S03]  /*2f00*/  IABS R54, R15 ;  /* 0x0000000f00367213 */ /* 0x000fc60000000000 */
[----:B------:R-:W-:Y:S02]  /*2f10*/  @!P6 IMAD.IADD R50, R50, 0x1, -R11 ;  /* 0x000000013232e824 */ /* 0x000fe400078e0a0b */
[----:B------:R-:W-:Y:S01]  /*2f20*/  @!P1 IMAD.MOV R46, RZ, RZ, -R46 ;  /* 0x000000ffff2e9224 */ /* 0x000fe200078e0a2e */
[C---:B------:R-:W-:Y:S01]  /*2f30*/  ISETP.GT.U32.AND P1, PT, R11.reuse, R124, PT ;  /* 0x0000007c0b00720c */ /* 0x040fe20003f24070 */
[----:B------:R-:W-:Y:S01]  /*2f40*/  IMAD.MOV R13, RZ, RZ, -R13 ;  /* 0x000000ffff0d7224 */ /* 0x000fe200078e0a0d */
[----:B------:R-:W-:Y:S01]  /*2f50*/  ISETP.GT.U32.AND P6, PT, R11, R50, PT ;  /* 0x000000320b00720c */ /* 0x000fe20003fc4070 */
[----:B------:R-:W-:-:S04]  /*2f60*/  IMAD.HI.U32 R0, R12, R120, RZ ;  /* 0x000000780c007227 */ /* 0x000fc800078e00ff */
[----:B------:R-:W-:Y:S02]  /*2f70*/  IMAD R122, R11, R13, R122 ;  /* 0x0000000d0b7a7224 */ /* 0x000fe400078e027a */
[----:B------:R-:W-:-:S04]  /*2f80*/  IMAD.HI.U32 R6, R12, R54, RZ ;  /* 0x000000360c067227 */ /* 0x000fc800078e00ff */
[----:B------:R-:W-:Y:S02]  /*2f90*/  IMAD.MOV R0, RZ, RZ, -R0 ;  /* 0x000000ffff007224 */ /* 0x000fe400078e0a00 */
[----:B------:R-:W-:Y:S02]  /*2fa0*/  IMAD.MOV R13, RZ, RZ, -R6 ;  /* 0x000000ffff0d7224 */ /* 0x000fe400078e0a06 */
[----:B------:R-:W-:Y:S01]  /*2fb0*/  @!P0 IMAD.MOV R126, RZ, RZ, -R126 ;  /* 0x000000ffff7e8224 */ /* 0x000fe200078e0a7e */
[C---:B------:R-:W-:Y:S01]  /*2fc0*/  ISETP.GT.U32.AND P0, PT, R11.reuse, R122, PT ;  /* 0x0000007a0b00720c */ /* 0x040fe20003f04070 */
[----:B------:R-:W-:Y:S01]  /*2fd0*/  @!P4 IMAD.IADD R48, R48, 0x1, -R11 ;  /* 0x000000013030c824 */ /* 0x000fe200078e0a0b */
[C---:B------:R-:W-:Y:S01]  /*2fe0*/  ISETP.GT.U32.AND P4, PT, R11.reuse, R52, PT ;  /* 0x000000340b00720c */ /* 0x040fe20003f84070 */
[C---:B------:R-:W-:Y:S02]  /*2ff0*/  IMAD R120, R11.reuse, R0, R120 ;  /* 0x000000000b787224 */ /* 0x040fe400078e0278 */
[----:B------:R-:W-:-:S02]  /*3000*/  IMAD R54, R11, R13, R54 ;  /* 0x0000000d0b367224 */ /* 0x000fc400078e0236 */
[--C-:B------:R-:W-:Y:S01]  /*3010*/  @!P1 IMAD.IADD R124, R124, 0x1, -R11.reuse ;  /* 0x000000017c7c9824 */ /* 0x100fe200078e0a0b */
[C---:B------:R-:W-:Y:S01]  /*3020*/  ISETP.GT.U32.AND P1, PT, R11.reuse, R120, PT ;  /* 0x000000780b00720c */ /* 0x040fe20003f24070 */
[--C-:B------:R-:W-:Y:S01]  /*3030*/  @!P6 IMAD.IADD R50, R50, 0x1, -R11.reuse ;  /* 0x000000013232e824 */ /* 0x100fe200078e0a0b */
[----:B------:R-:W-:Y:S01]  /*3040*/  ISETP.GT.U32.AND P6, PT, R11, R54, PT ;  /* 0x000000360b00720c */ /* 0x000fe20003fc4070 */
[----:B------:R-:W-:Y:S02]  /*3050*/  VIADD R19, R10, 0x1a0 ;  /* 0x000001a00a137836 */ /* 0x000fe40000000000 */
[--C-:B------:R-:W-:Y:S01]  /*3060*/  @!P0 IMAD.IADD R122, R122, 0x1, -R11.reuse ;  /* 0x000000017a7a8824 */ /* 0x100fe200078e0a0b */
[----:B------:R-:W-:Y:S01]  /*3070*/  ISETP.GE.AND P0, PT, R16, RZ, PT ;  /* 0x000000ff1000720c */ /* 0x000fe20003f06270 */
[--C-:B------:R-:W-:Y:S01]  /*3080*/  @!P4 IMAD.IADD R52, R52, 0x1, -R11.reuse ;  /* 0x000000013434c824 */ /* 0x100fe200078e0a0b */
[----:B------:R-:W-:Y:S01]  /*3090*/  IABS R56, R19 ;  /* 0x0000001300387213 */ /* 0x000fe20000000000 */
[----:B------:R-:W-:Y:S01]  /*30a0*/  VIADD R18, R10, 0x1a4 ;  /* 0x000001a40a127836 */ /* 0x000fe20000000000 */
[----:B------:R-:W-:Y:S01]  /*30b0*/  ISETP.GE.AND P4, PT, R17, RZ, PT ;  /* 0x000000ff1100720c */ /* 0x000fe20003f86270 */
[----:B------:R-:W-:Y:S01]  /*30c0*/  @!P5 IMAD.MOV R48, RZ, RZ, -R48 ;  /* 0x000000ffff30d224 */ /* 0x000fe200078e0a30 */
[C---:B------:R-:W-:Y:S01]  /*30d0*/  ISETP.GT.U32.AND P5, PT, R11.reuse, R52, PT ;  /* 0x000000340b00720c */ /* 0x040fe20003fa4070 */
[----:B------:R-:W-:Y:S01]  /*30e0*/  @!P1 IMAD.IADD R120, R120, 0x1, -R11 ;  /* 0x0000000178789824 */ /* 0x000fe200078e0a0b */
[----:B------:R-:W-:Y:S01]  /*30f0*/  ISETP.GT.U32.AND P1, PT, R11, R122, PT ;  /* 0x0000007a0b00720c */ /* 0x000fe20003f24070 */
[----:B------:R-:W-:Y:S01]  /*3100*/  IMAD.HI.U32 R6, R12, R56, RZ ;  /* 0x000000380c067227 */ /* 0x000fe200078e00ff */
[----:B------:R-:W-:-:S03]  /*3110*/  IABS R118, R18 ;  /* 0x0000001200767213 */ /* 0x000fc60000000000 */
[----:B------:R-:W-:Y:S01]  /*3120*/  @!P6 IMAD.IADD R54, R54, 0x1, -R11 ;  /* 0x000000013636e824 */ /* 0x000fe200078e0a0b */
[----:B------:R-:W-:Y:S01]  /*3130*/  ISETP.GT.U32.AND P6, PT, R11, R120, PT ;  /* 0x000000780b00720c */ /* 0x000fe20003fc4070 */
[----:B------:R-:W-:Y:S02]  /*3140*/  IMAD.MOV R6, RZ, RZ, -R6 ;  /* 0x000000ffff067224 */ /* 0x000fe400078e0a06 */
[----:B------:R-:W-:Y:S02]  /*3150*/  VIADD R13, R10, 0x19c ;  /* 0x0000019c0a0d7836 */ /* 0x000fe40000000000 */
[----:B------:R-:W-:-:S03]  /*3160*/  IMAD.HI.U32 R0, R12, R118, RZ ;  /* 0x000000760c007227 */ /* 0x000fc600078e00ff */
[----:B------:R-:W-:Y:S01]  /*3170*/  IABS R116, R13 ;  /* 0x0000000d00747213 */ /* 0x000fe20000000000 */
[C---:B------:R-:W-:Y:S02]  /*3180*/  IMAD R56, R11.reuse, R6, R56 ;  /* 0x000000060b387224 */ /* 0x040fe400078e0238 */
[----:B------:R-:W-:Y:S02]  /*3190*/  VIADD R16, R10, 0x198 ;  /* 0x000001980a107836 */ /* 0x000fe40000000000 */
[----:B------:R-:W-:Y:S02]  /*31a0*/  IMAD.MOV R0, RZ, RZ, -R0 ;  /* 0x000000ffff007224 */ /* 0x000fe400078e0a00 */
[----:B------:R-:W-:Y:S01]  /*31b0*/  @!P3 IMAD.MOV R124, RZ, RZ, -R124 ;  /* 0x000000ffff7cb224 */ /* 0x000fe200078e0a7c */
[C---:B------:R-:W-:Y:S01]  /*31c0*/  ISETP.GT.U32.AND P3, PT, R11.reuse, R54, PT ;  /* 0x000000360b00720c */ /* 0x040fe20003f64070 */
[--C-:B------:R-:W-:Y:S01]  /*31d0*/  @!P1 IMAD.IADD R122, R122, 0x1, -R11.reuse ;  /* 0x000000017a7a9824 */ /* 0x100fe200078e0a0b */
[----:B------:R-:W-:Y:S01]  /*31e0*/  IABS R58, R16 ;  /* 0x00000010003a7213 */ /* 0x000fe20000000000 */
[----:B------:R-:W-:Y:S01]  /*31f0*/  @!P5 IMAD.IADD R52, R52, 0x1, -R11 ;  /* 0x000000013434d824 */ /* 0x000fe200078e0a0b */
[----:B------:R-:W-:Y:S01]  /*3200*/  ISETP.GE.AND P1, PT, R14, RZ, PT ;  /* 0x000000ff0e00720c */ /* 0x000fe20003f26270 */
[C---:B------:R-:W-:Y:S01]  /*3210*/  IMAD R118, R11.reuse, R0, R118 ;  /* 0x000000000b767224 */ /* 0x040fe200078e0276 */
[----:B------:R-:W-:Y:S01]  /*3220*/  ISETP.GT.U32.AND P5, PT, R11, R56, PT ;  /* 0x000000380b00720c */ /* 0x000fe20003fa4070 */
[----:B------:R-:W-:-:S04]  /*3230*/  IMAD.HI.U32 R0, R12, R116, RZ ;  /* 0x000000740c007227 */ /* 0x000fc800078e00ff */
[----:B------:R-:W-:Y:S01]  /*3240*/  @!P6 IMAD.IADD R120, R120, 0x1, -R11 ;  /* 0x000000017878e824 */ /* 0x000fe200078e0a0b */
[----:B------:R-:W-:Y:S01]  /*3250*/  ISETP.GE.AND P6, PT, R15, RZ, PT ;  /* 0x000000ff0f00720c */ /* 0x000fe20003fc6270 */
[----:B------:R-:W-:-:S04]  /*3260*/  IMAD.HI.U32 R6, R12, R58, RZ ;  /* 0x0000003a0c067227 */ /* 0x000fc800078e00ff */
[----:B------:R-:W-:Y:S02]  /*3270*/  IMAD.MOV R0, RZ, RZ, -R0 ;  /* 0x000000ffff007224 */ /* 0x000fe400078e0a00 */
[----:B------:R-:W-:Y:S01]  /*3280*/  @!P2 IMAD.MOV R50, RZ, RZ, -R50 ;  /* 0x000000ffff32a224 */ /* 0x000fe200078e0a32 */
[C---:B------:R-:W-:Y:S01]  /*3290*/  ISETP.GT.U32.AND P2, PT, R11.reuse, R118, PT ;  /* 0x000000760b00720c */ /* 0x040fe20003f44070 */
[----:B------:R-:W-:Y:S02]  /*32a0*/  IMAD.MOV R6, RZ, RZ, -R6 ;  /* 0x000000ffff067224 */ /* 0x000fe400078e0a06 */
[----:B------:R-:W-:Y:S02]  /*32b0*/  IMAD R116, R11, R0, R116 ;  /* 0x000000000b747224 */ /* 0x000fe400078e0274 */
[--C-:B------:R-:W-:Y:S01]  /*32c0*/  @!P3 IMAD.IADD R54, R54, 0x1, -R11.reuse ;  /* 0x000000013636b824 */ /* 0x100fe200078e0a0b */
[----:B------:R-:W-:Y:S01]  /*32d0*/  ISETP.GE.AND P3, PT, R18, RZ, PT ;  /* 0x000000ff1200720c */ /* 0x000fe20003f66270 */
[----:B------:R-:W-:Y:S01]  /*32e0*/  @!P5 IMAD.IADD R56, R56, 0x1, -R11 ;  /* 0x000000013838d824 */ /* 0x000fe200078e0a0b */
[----:B------:R-:W-:Y:S01]  /*32f0*/  ISETP.GE.AND P5, PT, R13, RZ, PT ;  /* 0x000000ff0d00720c */ /* 0x000fe20003fa6270 */
[----:B------:R-:W-:-:S02]  /*3300*/  IMAD R58, R11, R6, R58 ;  /* 0x000000060b3a7224 */ /* 0x000fc400078e023a */
[----:B------:R-:W-:Y:S01]  /*3310*/  @!P1 IMAD.MOV R120, RZ, RZ, -R120 ;  /* 0x000000ffff789224 */ /* 0x000fe200078e0a78 */
[C---:B------:R-:W-:Y:S01]  /*3320*/  ISETP.GT.U32.AND P1, PT, R11.reuse, R116, PT ;  /* 0x000000740b00720c */ /* 0x040fe20003f24070 */
[----:B------:R-:W-:Y:S01]  /*3330*/  @!P4 IMAD.MOV R52, RZ, RZ, -R52 ;  /* 0x000000ffff34c224 */ /* 0x000fe200078e0a34 */
[C---:B------:R-:W-:Y:S01]  /*3340*/  ISETP.GT.U32.AND P4, PT, R11.reuse, R56, PT ;  /* 0x000000380b00720c */ /* 0x040fe20003f84070 */
[----:B------:R-:W-:Y:S01]  /*3350*/  @!P6 IMAD.MOV R54, RZ, RZ, -R54 ;  /* 0x000000ffff36e224 */ /* 0x000fe200078e0a36 */
[----:B------:R-:W-:Y:S01]  /*3360*/  ISETP.GT.U32.AND P6, PT, R11, R58, PT ;  /* 0x0000003a0b00720c */ /* 0x000fe20003fc4070 */
[--C-:B------:R-:W-:Y:S01]  /*3370*/  @!P2 IMAD.IADD R118, R118, 0x1, -R11.reuse ;  /* 0x000000017676a824 */ /* 0x100fe200078e0a0b */
[----:B------:R-:W-:Y:S01]  /*3380*/  ISETP.GE.AND P2, PT, R19, RZ, PT ;  /* 0x000000ff1300720c */ /* 0x000fe20003f46270 */
[C---:B------:R-:W-:Y:S02]  /*3390*/  VIADD R0, R10.reuse, 0x194 ;  /* 0x000001940a007836 */ /* 0x040fe40000000000 */
[----:B------:R-:W-:Y:S01]  /*33a0*/  @!P0 IMAD.MOV R122, RZ, RZ, -R122 ;  /* 0x000000ffff7a8224 */ /* 0x000fe200078e0a7a */
[----:B------:R-:W-:Y:S01]  /*33b0*/  ISETP.GT.U32.AND P0, PT, R11, R118, PT ;  /* 0x000000760b00720c */ /* 0x000fe20003f04070 */
[----:B------:R-:W-:Y:S01]  /*33c0*/  VIADD R6, R10, 0x190 ;  /* 0x000001900a067836 */ /* 0x000fe20000000000 */
[----:B------:R-:W-:Y:S01]  /*33d0*/  IABS R114, R0 ;  /* 0x0000000000727213 */ /* 0x000fe20000000000 */
[----:B------:R-:W-:-:S02]  /*33e0*/  @!P1 IMAD.IADD R116, R116, 0x1, -R11 ;  /* 0x0000000174749824 */ /* 0x000fc400078e0a0b */
[--C-:B------:R-:W-:Y:S01]  /*33f0*/  @!P4 IMAD.IADD R56, R56, 0x1, -R11.reuse ;  /* 0x000000013838c824 */ /* 0x100fe200078e0a0b */
[----:B------:R-:W-:Y:S01]  /*3400*/  ISETP.GE.AND P4, PT, R0, RZ, PT ;  /* 0x000000ff0000720c */ /* 0x000fe20003f86270 */
[--C-:B------:R-:W-:Y:S01]  /*3410*/  @!P6 IMAD.IADD R58, R58, 0x1, -R11.reuse ;  /* 0x000000013a3ae824 */ /* 0x100fe200078e0a0b */
[C---:B------:R-:W-:Y:S01]  /*3420*/  ISETP.GT.U32.AND P6, PT, R11.reuse, R116, PT ;  /* 0x000000740b00720c */ /* 0x040fe20003fc4070 */
[----:B------:R-:W-:Y:S01]  /*3430*/  IMAD.HI.U32 R0, R12, R114, RZ ;  /* 0x000000720c007227 */ /* 0x000fe200078e00ff */
[----:B------:R-:W-:Y:S02]  /*3440*/  IABS R60, R6 ;  /* 0x00000006003c7213 */ /* 0x000fe40000000000 */
[----:B------:R-:W-:Y:S01]  /*3450*/  ISETP.GE.AND P1, PT, R6, RZ, PT ;  /* 0x000000ff0600720c */ /* 0x000fe20003f26270 */
[----:B------:R-:W-:Y:S02]  /*3460*/  IMAD.MOV R0, RZ, RZ, -R0 ;  /* 0x000000ffff007224 */ /* 0x000fe400078e0a00 */
[----:B------:R-:W-:Y:S01]  /*3470*/  @!P0 IMAD.IADD R118, R118, 0x1, -R11 ;  /* 0x0000000176768824 */ /* 0x000fe200078e0a0b */
[----:B------:R-:W-:Y:S01]  /*3480*/  ISETP.GE.AND P0, PT, R16, RZ, PT ;  /* 0x000000ff1000720c */ /* 0x000fe20003f06270 */
[----:B------:R-:W-:-:S02]  /*3490*/  IMAD R114, R11, R0, R114 ;  /* 0x000000000b727224 */ /* 0x000fc400078e0272 */
[----:B------:R-:W-:-:S04]  /*34a0*/  IMAD.HI.U32 R6, R12, R60, RZ ;  /* 0x0000003c0c067227 */ /* 0x000fc800078e00ff */
[----:B------:R-:W-:Y:S01]  /*34b0*/  @!P3 IMAD.MOV R118, RZ, RZ, -R118 ;  /* 0x000000ffff76b224 */ /* 0x000fe200078e0a76 */
[C---:B------:R-:W-:Y:S01]  /*34c0*/  ISETP.GT.U32.AND P3, PT, R11.reuse, R58, PT ;  /* 0x0000003a0b00720c */ /* 0x040fe20003f64070 */
[--C-:B------:R-:W-:Y:S01]  /*34d0*/  @!P6 IMAD.IADD R116, R116, 0x1, -R11.reuse ;  /* 0x000000017474e824 */ /* 0x100fe200078e0a0b */
[C---:B------:R-:W-:Y:S01]  /*34e0*/  ISETP.GT.U32.AND P6, PT, R11.reuse, R114, PT ;  /* 0x000000720b00720c */ /* 0x040fe20003fc4070 */
[----:B------:R-:W-:Y:S02]  /*34f0*/  IMAD.MOV R6, RZ, RZ, -R6 ;  /* 0x000000ffff067224 */ /* 0x000fe400078e0a06 */
[C---:B------:R-:W-:Y:S02]  /*3500*/  VIADD R13, R10.reuse, 0x18c ;  /* 0x0000018c0a0d7836 */ /* 0x040fe40000000000 */
[C---:B------:R-:W-:Y:S02]  /*3510*/  IMAD R60, R11.reuse, R6, R60 ;  /* 0x000000060b3c7224 */ /* 0x040fe400078e023c */
[----:B------:R-:W-:Y:S01]  /*3520*/  VIADD R0, R10, 0x188 ;  /* 0x000001880a007836 */ /* 0x000fe20000000000 */
[----:B------:R-:W-:Y:S01]  /*3530*/  IABS R112, R13 ;  /* 0x0000000d00707213 */ /* 0x000fe20000000000 */
[----:B------:R-:W-:Y:S01]  /*3540*/  @!P5 IMAD.MOV R116, RZ, RZ, -R116 ;  /* 0x000000ffff74d224 */ /* 0x000fe200078e0a74 */
[----:B------:R-:W-:Y:S01]  /*3550*/  ISETP.GT.U32.AND P5, PT, R11, R60, PT ;  /* 0x0000003c0b00720c */ /* 0x000fe20003fa4070 */
[--C-:B------:R-:W-:Y:S01]  /*3560*/  @!P3 IMAD.IADD R58, R58, 0x1, -R11.reuse ;  /* 0x000000013a3ab824 */ /* 0x100fe200078e0a0b */
[----:B------:R-:W-:Y:S01]  /*3570*/  ISETP.GE.AND P3, PT, R0, RZ, PT ;  /* 0x000000ff0000720c */ /* 0x000fe20003f66270 */
[----:B------:R-:W-:Y:S01]  /*3580*/  @!P6 IMAD.IADD R114, R114, 0x1, -R11 ;  /* 0x000000017272e824 */ /* 0x000fe200078e0a0b */
[----:B------:R-:W-:Y:S01]  /*3590*/  IABS R62, R0 ;  /* 0x00000000003e7213 */ /* 0x000fe20000000000 */
[----:B------:R-:W-:-:S03]  /*35a0*/  IMAD.HI.U32 R0, R12, R112, RZ ;  /* 0x000000700c007227 */ /* 0x000fc600078e00ff */
[----:B------:R-:W-:Y:S01]  /*35b0*/  ISETP.GT.U32.AND P6, PT, R11, R114, PT ;  /* 0x000000720b00720c */ /* 0x000fe20003fc4070 */
[----:B------:R-:W-:Y:S01]  /*35c0*/  @!P2 IMAD.MOV R56, RZ, RZ, -R56 ;  /* 0x000000ffff38a224 */ /* 0x000fe200078e0a38 */
[----:B------:R-:W-:Y:S01]  /*35d0*/  ISETP.GE.AND P2, PT, R13, RZ, PT ;  /* 0x000000ff0d00720c */ /* 0x000fe20003f46270 */
[----:B------:R-:W-:Y:S02]  /*35e0*/  VIADD R6, R10, 0x184 ;  /* 0x000001840a067836 */ /* 0x000fe40000000000 */
[----:B------:R-:W-:Y:S02]  /*35f0*/  IMAD.MOV R13, RZ, RZ, -R0 ;  /* 0x000000ffff0d7224 */ /* 0x000fe400078e0a00 */
[----:B------:R-:W-:Y:S01]  /*3600*/  IMAD.HI.U32 R0, R12, R62, RZ ;  /* 0x0000003e0c007227 */ /* 0x000fe200078e00ff */
[----:B------:R-:W-:-:S03]  /*3610*/  IABS R110, R6 ;  /* 0x00000006006e7213 */ /* 0x000fc60000000000 */
[----:B------:R-:W-:Y:S02]  /*3620*/  VIADD R14, R10, 0x180 ;  /* 0x000001800a0e7836 */ /* 0x000fe40000000000 */
[----:B------:R-:W-:Y:S02]  /*3630*/  @!P5 IMAD.IADD R60, R60, 0x1, -R11 ;  /* 0x000000013c3cd824 */ /* 0x000fe400078e0a0b */
[----:B------:R-:W-:Y:S01]  /*3640*/  IMAD.MOV R0, RZ, RZ, -R0 ;  /* 0x000000ffff007224 */ /* 0x000fe200078e0a00 */
[----:B------:R-:W-:Y:S01]  /*3650*/  IABS R64, R14 ;  /* 0x0000000e00407213 */ /* 0x000fe20000000000 */
[C---:B------:R-:W-:Y:S01]  /*3660*/  IMAD R112, R11.reuse, R13, R112 ;  /* 0x0000000d0b707224 */ /* 0x040fe200078e0270 */
[C---:B------:R-:W-:Y:S01]  /*3670*/  ISETP.GT.U32.AND P5, PT, R11.reuse, R60, PT ;  /* 0x0000003c0b00720c */ /* 0x040fe20003fa4070 */
[----:B------:R-:W-:Y:S02]  /*3680*/  IMAD R62, R11, R0, R62 ;  /* 0x000000000b3e7224 */ /* 0x000fe400078e023e */
[----:B------:R-:W-:-:S04]  /*3690*/  IMAD.HI.U32 R0, R12, R110, RZ ;  /* 0x0000006e0c007227 */ /* 0x000fc800078e00ff */
[----:B------:R-:W-:Y:S01]  /*36a0*/  @!P0 IMAD.MOV R58, RZ, RZ, -R58 ;  /* 0x000000ffff3a8224 */ /* 0x000fe200078e0a3a */
[----:B------:R-:W-:Y:S01]  /*36b0*/  ISETP.GE.AND P0, PT, R6, RZ, PT ;  /* 0x000000ff0600720c */ /* 0x000fe20003f06270 */
[----:B------:R-:W-:Y:S01]  /*36c0*/  @!P6 IMAD.IADD R114, R114, 0x1, -R11 ;  /* 0x000000017272e824 */ /* 0x000fe200078e0a0b */
[----:B------:R-:W-:Y:S01]  /*36d0*/  ISETP.GT.U32.AND P6, PT, R11, R112, PT ;  /* 0x000000700b00720c */ /* 0x000fe20003fc4070 */
[----:B------:R-:W-:-:S04]  /*36e0*/  IMAD.HI.U32 R6, R12, R64, RZ ;  /* 0x000000400c067227 */ /* 0x000fc800078e00ff */
[----:B------:R-:W-:Y:S02]  /*36f0*/  IMAD.MOV R0, RZ, RZ, -R0 ;  /* 0x000000ffff007224 */ /* 0x000fe400078e0a00 */
[----:B------:R-:W-:Y:S02]  /*3700*/  IMAD.MOV R6, RZ, RZ, -R6 ;  /* 0x000000ffff067224 */ /* 0x000fe400078e0a06 */
[C---:B------:R-:W-:Y:S02]  /*3710*/  IMAD R110, R11.reuse, R0, R110 ;  /* 0x000000000b6e7224 */ /* 0x040fe400078e026e */
[C---:B------:R-:W-:Y:S02]  /*3720*/  IMAD R64, R11.reuse, R6, R64 ;  /* 0x000000060b407224 */ /* 0x040fe400078e0240 */
[----:B------:R-:W-:Y:S01]  /*3730*/  @!P5 IMAD.IADD R60, R60, 0x1, -R11 ;  /* 0x000000013c3cd824 */ /* 0x000fe200078e0a0b */
[----:B------:R-:W-:Y:S01]  /*3740*/  ISETP.GT.U32.AND P5, PT, R11, R110, PT ;  /* 0x0000006e0b00720c */ /* 0x000fe20003fa4070 */
[----:B------:R-:W-:-:S02]  /*3750*/  VIADD R13, R10, 0x17c ;  /* 0x0000017c0a0d7836 */ /* 0x000fc40000000000 */
[--C-:B------:R-:W-:Y:S01]  /*3760*/  @!P6 IMAD.IADD R112, R112, 0x1, -R11.reuse ;  /* 0x000000017070e824 */ /* 0x100fe200078e0a0b */
[C---:B------:R-:W-:Y:S01]  /*3770*/  ISETP.GT.U32.AND P6, PT, R11.reuse, R64, PT ;  /* 0x000000400b00720c */ /* 0x040fe20003fc4070 */
[----:B------:R-:W-:Y:S01]  /*3780*/  @!P4 IMAD.MOV R114, RZ, RZ, -R114 ;  /* 0x000000ffff72c224 */ /* 0x000fe200078e0a72 */
[----:B------:R-:W-:Y:S01]  /*3790*/  IABS R108, R13 ;  /* 0x0000000d006c7213 */ /* 0x000fe20000000000 */
[C---:B------:R-:W-:Y:S01]  /*37a0*/  VIADD R15, R10.reuse, 0x178 ;  /* 0x000001780a0f7836 */ /* 0x040fe20000000000 */
[----:B------:R-:W-:Y:S01]  /*37b0*/  ISETP.GT.U32.AND P4, PT, R11, R62, PT ;  /* 0x0000003e0b00720c */ /* 0x000fe20003f84070 */
[----:B------:R-:W-:Y:S02]  /*37c0*/  VIADD R16, R10, 0x174 ;  /* 0x000001740a107836 */ /* 0x000fe40000000000 */
[----:B------:R-:W-:Y:S01]  /*37d0*/  IMAD.HI.U32 R0, R12, R108, RZ ;  /* 0x0000006c0c007227 */ /* 0x000fe200078e00ff */
[----:B------:R-:W-:Y:S02]  /*37e0*/  IABS R66, R15 ;  /* 0x0000000f00427213 */ /* 0x000fe40000000000 */
[----:B------:R-:W-:Y:S01]  /*37f0*/  IABS R106, R16 ;  /* 0x00000010006a7213 */ /* 0x000fe20000000000 */
[----:B------:R-:W-:-:S02]  /*3800*/  @!P5 IMAD.IADD R110, R110, 0x1, -R11 ;  /* 0x000000016e6ed824 */ /* 0x000fc400078e0a0b */
[----:B------:R-:W-:Y:S02]  /*3810*/  IMAD.MOV R0, RZ, RZ, -R0 ;  /* 0x000000ffff007224 */ /* 0x000fe400078e0a00 */
[----:B------:R-:W-:Y:S01]  /*3820*/  @!P6 IMAD.IADD R64, R64, 0x1, -R11 ;  /* 0x000000014040e824 */ /* 0x000fe200078e0a0b */
[C---:B------:R-:W-:Y:S01]  /*3830*/  ISETP.GT.U32.AND P6, PT, R11.reuse, R110, PT ;  /* 0x0000006e0b00720c */ /* 0x040fe20003fc4070 */
[----:B------:R-:W-:Y:S02]  /*3840*/  IMAD R108, R11, R0, R108 ;  /* 0x000000000b6c7224 */ /* 0x000fe400078e026c */
[----:B------:R-:W-:-:S04]  /*3850*/  IMAD.HI.U32 R0, R12, R66, RZ ;  /* 0x000000420c007227 */ /* 0x000fc800078e00ff */
[--C-:B------:R-:W-:Y:S01]  /*3860*/  @!P4 IMAD.IADD R62, R62, 0x1, -R11.reuse ;  /* 0x000000013e3ec824 */ /* 0x100fe200078e0a0b */
[C---:B------:R-:W-:Y:S01]  /*3870*/  ISETP.GT.U32.AND P4, PT, R11.reuse, R112, PT ;  /* 0x000000700b00720c */ /* 0x040fe20003f84070 */
[----:B------:R-:W-:Y:S02]  /*3880*/  IMAD.MOV R0, RZ, RZ, -R0 ;  /* 0x000000ffff007224 */ /* 0x000fe400078e0a00 */
[----:B------:R-:W-:Y:S01]  /*3890*/  VIADD R17, R10, 0x170 ;  /* 0x000001700a117836 */ /* 0x000fe20000000000 */
[C---:B------:R-:W-:Y:S01]  /*38a0*/  ISETP.GT.U32.AND P5, PT, R11.reuse, R62, PT ;  /* 0x0000003e0b00720c */ /* 0x040fe20003fa4070 */
[C---:B------:R-:W-:Y:S02]  /*38b0*/  IMAD R66, R11.reuse, R0, R66 ;  /* 0x000000000b427224 */ /* 0x040fe400078e0242 */
[----:B------:R-:W-:Y:S01]  /*38c0*/  @!P6 IMAD.IADD R110, R110, 0x1, -R11 ;  /* 0x000000016e6ee824 */ /* 0x000fe200078e0a0b */
[----:B------:R-:W-:Y:S01]  /*38d0*/  IABS R68, R17 ;  /* 0x0000001100447213 */ /* 0x000fe20000000000 */
[----:B------:R-:W-:Y:S01]  /*38e0*/  IMAD.HI.U32 R0, R12, R106, RZ ;  /* 0x0000006a0c007227 */ /* 0x000fe200078e00ff */
[----:B------:R-:W-:-:S03]  /*38f0*/  ISETP.GT.U32.AND P6, PT, R11, R66, PT ;  /* 0x000000420b00720c */ /* 0x000fc60003fc4070 */
[----:B------:R-:W-:Y:S02]  /*3900*/  IMAD.MOV R0, RZ, RZ, -R0 ;  /* 0x000000ffff007224 */ /* 0x000fe400078e0a00 */
[----:B------:R-:W-:Y:S01]  /*3910*/  @!P1 IMAD.MOV R60, RZ, RZ, -R60 ;  /* 0x000000ffff3c9224 */ /* 0x000fe200078e0a3c */
[C---:B------:R-:W-:Y:S01]  /*3920*/  ISETP.GT.U32.AND P1, PT, R11.reuse, R64, PT ;  /* 0x000000400b00720c */ /* 0x040fe20003f24070 */
[--C-:B------:R-:W-:Y:S01]  /*3930*/  @!P5 IMAD.IADD R62, R62, 0x1, -R11.reuse ;  /* 0x000000013e3ed824 */ /* 0x100fe200078e0a0b */
[----:B------:R-:W-:Y:S01]  /*3940*/  ISETP.GE.AND P5, PT, R14, RZ, PT ;  /* 0x000000ff0e00720c */ /* 0x000fe20003fa6270 */
[----:B------:R-:W-:Y:S02]  /*3950*/  VIADD R14, R10, 0x16c ;  /* 0x0000016c0a0e7836 */ /* 0x000fe40000000000 */
[C---:B------:R-:W-:Y:S02]  /*3960*/  IMAD R106, R11.reuse, R0, R106 ;  /* 0x000000000b6a7224 */ /* 0x040fe400078e026a */
[--C-:B------:R-:W-:Y:S01]  /*3970*/  @!P6 IMAD.IADD R66, R66, 0x1, -R11.reuse ;  /* 0x000000014242e824 */ /* 0x100fe200078e0a0b */
[----:B------:R-:W-:Y:S01]  /*3980*/  IABS R104, R14 ;  /* 0x0000000e00687213 */ /* 0x000fe20000000000 */
[----:B------:R-:W-:Y:S01]  /*3990*/  @!P4 IMAD.IADD R112, R112, 0x1, -R11 ;  /* 0x000000017070c824 */ /* 0x000fe200078e0a0b */
[C---:B------:R-:W-:Y:S01]  /*39a0*/  ISETP.GT.U32.AND P4, PT, R11.reuse, R108, PT ;  /* 0x0000006c0b00720c */ /* 0x040fe20003f84070 */
[----:B------:R-:W-:Y:S01]  /*39b0*/  IMAD.HI.U32 R6, R12, R68, RZ ;  /* 0x000000440c067227 */ /* 0x000fe200078e00ff */
[----:B------:R-:W-:-:S03]  /*39c0*/  ISETP.GT.U32.AND P6, PT, R11, R66, PT ;  /* 0x000000420b00720c */ /* 0x000fc60003fc4070 */
[----:B------:R-:W-:-:S04]  /*39d0*/  IMAD.HI.U32 R0, R12, R104, RZ ;  /* 0x000000680c007227 */ /* 0x000fc800078e00ff */
[----:B------:R-:W-:Y:S02]  /*39e0*/  IMAD.MOV R0, RZ, RZ, -R0 ;  /* 0x000000ffff007224 */ /* 0x000fe400078e0a00 */
[----:B------:R-:W-:Y:S02]  /*39f0*/  IMAD.MOV R6, RZ, RZ, -R6 ;  /* 0x000000ffff067224 */ /* 0x000fe400078e0a06 */
[C---:B------:R-:W-:Y:S02]  /*3a00*/  IMAD R104, R11.reuse, R0, R104 ;  /* 0x000000000b687224 */ /* 0x040fe400078e0268 */
[--C-:B------:R-:W-:Y:S02]  /*3a10*/  @!P6 IMAD.IADD R66, R66, 0x1, -R11.reuse ;  /* 0x000000014242e824 */ /* 0x100fe400078e0a0b */
[--C-:B------:R-:W-:Y:S01]  /*3a20*/  @!P1 IMAD.IADD R64, R64, 0x1, -R11.reuse ;  /* 0x0000000140409824 */ /* 0x100fe200078e0a0b */
[----:B------:R-:W-:Y:S01]  /*3a30*/  ISETP.GT.U32.AND P6, PT, R11, R104, PT ;  /* 0x000000680b00720c */ /* 0x000fe20003fc4070 */
[----:B------:R-:W-:Y:S01]  /*3a40*/  @!P4 IMAD.IADD R108, R108, 0x1, -R11 ;  /* 0x000000016c6cc824 */ /* 0x000fe200078e0a0b */
[----:B------:R-:W-:Y:S01]  /*3a50*/  ISETP.GE.AND P1, PT, R13, RZ, PT ;  /* 0x000000ff0d00720c */ /* 0x000fe20003f26270 */
[----:B------:R-:W-:Y:S01]  /*3a60*/  IMAD R68, R11, R6, R68 ;  /* 0x000000060b447224 */ /* 0x000fe200078e0244 */
[----:B------:R-:W-:Y:S01]  /*3a70*/  ISETP.GE.AND P4, PT, R15, RZ, PT ;  /* 0x000000ff0f00720c */ /* 0x000fe20003f86270 */
[----:B------:R-:W-:-:S02]  /*3a80*/  VIADD R13, R10, 0x168 ;  /* 0x000001680a0d7836 */ /* 0x000fc40000000000 */
[----:B------:R-:W-:Y:S01]  /*3a90*/  @!P2 IMAD.MOV R112, RZ, RZ, -R112 ;  /* 0x000000ffff70a224 */ /* 0x000fe200078e0a70 */
[C---:B------:R-:W-:Y:S01]  /*3aa0*/  ISETP.GT.U32.AND P2, PT, R11.reuse, R108, PT ;  /* 0x0000006c0b00720c */ /* 0x040fe20003f44070 */
[----:B------:R-:W-:Y:S01]  /*3ab0*/  @!P5 IMAD.MOV R64, RZ, RZ, -R64 ;  /* 0x000000ffff40d224 */ /* 0x000fe200078e0a40 */
[C---:B------:R-:W-:Y:S01]  /*3ac0*/  ISETP.GT.U32.AND P5, PT, R11.reuse, R68, PT ;  /* 0x000000440b00720c */ /* 0x040fe20003fa4070 */
[----:B------:R-:W-:Y:S01]  /*3ad0*/  VIADD R15, R10, 0x164 ;  /* 0x000001640a0f7836 */ /* 0x000fe20000000000 */
[----:B------:R-:W-:Y:S01]  /*3ae0*/  IABS R70, R13 ;  /* 0x0000000d00467213 */ /* 0x000fe20000000000 */
[----:B------:R-:W-:Y:S01]  /*3af0*/  @!P3 IMAD.MOV R62, RZ, RZ, -R62 ;  /* 0x000000ffff3eb224 */ /* 0x000fe200078e0a3e */
[----:B------:R-:W-:Y:S01]  /*3b00*/  ISETP.GT.U32.AND P3, PT, R11, R106, PT ;  /* 0x0000006a0b00720c */ /* 0x000fe20003f64070 */
[----:B------:R-:W-:Y:S01]  /*3b10*/  @!P6 IMAD.IADD R104, R104, 0x1, -R11 ;  /* 0x000000016868e824 */ /* 0x000fe200078e0a0b */
[----:B------:R-:W-:Y:S01]  /*3b20*/  IABS R102, R15 ;  /* 0x0000000f00667213 */ /* 0x000fe20000000000 */
[----:B------:R-:W-:-:S03]  /*3b30*/  IMAD.HI.U32 R0, R12, R70, RZ ;  /* 0x000000460c007227 */ /* 0x000fc600078e00ff */
[----:B------:R-:W-:Y:S01]  /*3b40*/  ISETP.GT.U32.AND P6, PT, R11, R104, PT ;  /* 0x000000680b00720c */ /* 0x000fe20003fc4070 */
[----:B------:R-:W-:Y:S02]  /*3b50*/  IMAD.MOV R6, RZ, RZ, -R0 ;  /* 0x000000ffff067224 */ /* 0x000fe400078e0a00 */
[----:B------:R-:W-:-:S04]  /*3b60*/  IMAD.HI.U32 R0, R12, R102, RZ ;  /* 0x000000660c007227 */ /* 0x000fc800078e00ff */
[--C-:B------:R-:W-:Y:S01]  /*3b70*/  @!P2 IMAD.IADD R108, R108, 0x1, -R11.reuse ;  /* 0x000000016c6ca824 */ /* 0x100fe200078e0a0b */
[----:B------:R-:W-:Y:S01]  /*3b80*/  ISETP.GE.AND P2, PT, R17, RZ, PT ;  /* 0x000000ff1100720c */ /* 0x000fe20003f46270 */
[--C-:B------:R-:W-:Y:S02]  /*3b90*/  @!P5 IMAD.IADD R68, R68, 0x1, -R11.reuse ;  /* 0x000000014444d824 */ /* 0x100fe400078e0a0b */
[----:B------:R-:W-:Y:S02]  /*3ba0*/  IMAD.MOV R0, RZ, RZ, -R0 ;  /* 0x000000ffff007224 */ /* 0x000fe400078e0a00 */
[----:B------:R-:W-:Y:S01]  /*3bb0*/  @!P1 IMAD.MOV R108, RZ, RZ, -R108 ;  /* 0x000000ffff6c9224 */ /* 0x000fe200078e0a6c */
[C---:B------:R-:W-:Y:S01]  /*3bc0*/  ISETP.GT.U32.AND P1, PT, R11.reuse, R68, PT ;  /* 0x000000440b00720c */ /* 0x040fe20003f24070 */
[----:B------:R-:W-:Y:S01]  /*3bd0*/  @!P3 IMAD.IADD R106, R106, 0x1, -R11 ;  /* 0x000000016a6ab824 */ /* 0x000fe200078e0a0b */
[----:B------:R-:W-:Y:S01]  /*3be0*/  ISETP.GE.AND P3, PT, R14, RZ, PT ;  /* 0x000000ff0e00720c */ /* 0x000fe20003f66270 */
[----:B------:R-:W-:-:S02]  /*3bf0*/  IMAD R102, R11, R0, R102 ;  /* 0x000000000b667224 */ /* 0x000fc400078e0266 */
[----:B------:R-:W-:Y:S01]  /*3c00*/  VIADD R14, R10, 0x160 ;  /* 0x000001600a0e7836 */ /* 0x000fe20000000000 */
[C---:B------:R-:W-:Y:S01]  /*3c10*/  ISETP.GT.U32.AND P5, PT, R11.reuse, R106, PT ;  /* 0x0000006a0b00720c */ /* 0x040fe20003fa4070 */
[----:B------:R-:W-:Y:S01]  /*3c20*/  @!P0 IMAD.MOV R110, RZ, RZ, -R110 ;  /* 0x000000ffff6e8224 */ /* 0x000fe200078e0a6e */
[----:B------:R-:W-:Y:S01]  /*3c30*/  ISETP.GE.AND P0, PT, R16, RZ, PT ;  /* 0x000000ff1000720c */ /* 0x000fe20003f06270 */
[--C-:B------:R-:W-:Y:S01]  /*3c40*/  @!P6 IMAD.IADD R104, R104, 0x1, -R11.reuse ;  /* 0x000000016868e824 */ /* 0x100fe200078e0a0b */
[----:B------:R-:W-:Y:S01]  /*3c50*/  ISETP.GT.U32.AND P6, PT, R11, R102, PT ;  /* 0x000000660b00720c */ /* 0x000fe20003fc4070 */
[----:B------:R-:W-:Y:S01]  /*3c60*/  VIADD R16, R10, 0x15c ;  /* 0x0000015c0a107836 */ /* 0x000fe20000000000 */
[----:B------:R-:W-:Y:S01]  /*3c70*/  IABS R72, R14 ;  /* 0x0000000e00487213 */ /* 0x000fe20000000000 */
[----:B------:R-:W-:Y:S01]  /*3c80*/  @!P1 IMAD.IADD R68, R68, 0x1, -R11 ;  /* 0x0000000144449824 */ /* 0x000fe200078e0a0b */
[----:B------:R-:W-:Y:S01]  /*3c90*/  ISETP.GE.AND P1, PT, R13, RZ, PT ;  /* 0x000000ff0d00720c */ /* 0x000fe20003f26270 */
[----:B------:R-:W-:Y:S01]  /*3ca0*/  IMAD R70, R11, R6, R70 ;  /* 0x000000060b467224 */ /* 0x000fe200078e0246 */
[----:B------:R-:W-:Y:S01]  /*3cb0*/  IABS R100, R16 ;  /* 0x0000001000647213 */ /* 0x000fe20000000000 */
[----:B------:R-:W-:-:S04]  /*3cc0*/  IMAD.HI.U32 R0, R12, R72, RZ ;  /* 0x000000480c007227 */ /* 0x000fc800078e00ff */
[----:B------:R-:W-:Y:S02]  /*3cd0*/  VIADD R13, R10, 0x158 ;  /* 0x000001580a0d7836 */ /* 0x000fe40000000000 */
[----:B------:R-:W-:-:S03]  /*3ce0*/  IMAD.HI.U32 R6, R12, R100, RZ ;  /* 0x000000640c067227 */ /* 0x000fc600078e00ff */
[----:B------:R-:W-:Y:S01]  /*3cf0*/  IABS R74, R13 ;  /* 0x0000000d004a7213 */ /* 0x000fe20000000000 */
[----:B------:R-:W-:Y:S02]  /*3d00*/  IMAD.MOV R0, RZ, RZ, -R0 ;  /* 0x000000ffff007224 */ /* 0x000fe400078e0a00 */
[--C-:B------:R-:W-:Y:S01]  /*3d10*/  @!P5 IMAD.IADD R106, R106, 0x1, -R11.reuse ;  /* 0x000000016a6ad824 */ /* 0x100fe200078e0a0b */
[C---:B------:R-:W-:Y:S01]  /*3d20*/  ISETP.GT.U32.AND P5, PT, R11.reuse, R70, PT ;  /* 0x000000460b00720c */ /* 0x040fe20003fa4070 */
[----:B------:R-:W-:Y:S02]  /*3d30*/  @!P6 IMAD.IADD R102, R102, 0x1, -R11 ;  /* 0x000000016666e824 */ /* 0x000fe400078e0a0b */
[----:B------:R-:W-:Y:S02]  /*3d40*/  IMAD.MOV R6, RZ, RZ, -R6 ;  /* 0x000000ffff067224 */ /* 0x000fe400078e0a06 */
[C---:B------:R-:W-:Y:S02]  /*3d50*/  IMAD R72, R11.reuse, R0, R72 ;  /* 0x000000000b487224 */ /* 0x040fe400078e0248 */
[----:B------:R-:W-:Y:S01]  /*3d60*/  @!P0 IMAD.MOV R106, RZ, RZ, -R106 ;  /* 0x000000ffff6a8224 */ /* 0x000fe200078e0a6a */
[C---:B------:R-:W-:Y:S01]  /*3d70*/  ISETP.GT.U32.AND P0, PT, R11.reuse, R102, PT ;  /* 0x000000660b00720c */ /* 0x040fe20003f04070 */
[C---:B------:R-:W-:Y:S01]  /*3d80*/  IMAD R100, R11.reuse, R6, R100 ;  /* 0x000000060b647224 */ /* 0x040fe200078e0264 */
[----:B------:R-:W-:Y:S01]  /*3d90*/  ISETP.GT.U32.AND P6, PT, R11, R72, PT ;  /* 0x000000480b00720c */ /* 0x000fe20003fc4070 */
[----:B------:R-:W-:-:S04]  /*3da0*/  IMAD.HI.U32 R0, R12, R74, RZ ;  /* 0x0000004a0c007227 */ /* 0x000fc800078e00ff */
[----:B------:R-:W-:Y:S02]  /*3db0*/  IMAD.MOV R0, RZ, RZ, -R0 ;  /* 0x000000ffff007224 */ /* 0x000fe400078e0a00 */
[----:B------:R-:W-:Y:S01]  /*3dc0*/  @!P3 IMAD.MOV R104, RZ, RZ, -R104 ;  /* 0x000000ffff68b224 */ /* 0x000fe200078e0a68 */
[----:B------:R-:W-:Y:S01]  /*3dd0*/  ISETP.GT.U32.AND P3, PT, R11, R100, PT ;  /* 0x000000640b00720c */ /* 0x000fe20003f64070 */
[--C-:B------:R-:W-:Y:S01]  /*3de0*/  @!P5 IMAD.IADD R70, R70, 0x1, -R11.reuse ;  /* 0x000000014646d824 */ /* 0x100fe200078e0a0b */
[----:B------:R-:W-:Y:S01]  /*3df0*/  ISETP.GE.AND P5, PT, R15, RZ, PT ;  /* 0x000000ff0f00720c */ /* 0x000fe20003fa6270 */
[C---:B------:R-:W-:Y:S02]  /*3e00*/  IMAD R74, R11.reuse, R0, R74 ;  /* 0x000000000b4a7224 */ /* 0x040fe400078e024a */
[----:B------:R-:W-:Y:S02]  /*3e10*/  VIADD R15, R10, 0x154 ;  /* 0x000001540a0f7836 */ /* 0x000fe40000000000 */
[--C-:B------:R-:W-:Y:S01]  /*3e20*/  @!P0 IMAD.IADD R102, R102, 0x1, -R11.reuse ;  /* 0x0000000166668824 */ /* 0x100fe200078e0a0b */
[C---:B------:R-:W-:Y:S01]  /*3e30*/  ISETP.GT.U32.AND P0, PT, R11.reuse, R74, PT ;  /* 0x0000004a0b00720c */ /* 0x040fe20003f04070 */
[--C-:B------:R-:W-:Y:S01]  /*3e40*/  @!P6 IMAD.IADD R72, R72, 0x1, -R11.reuse ;  /* 0x000000014848e824 */ /* 0x100fe200078e0a0b */
[----:B------:R-:W-:Y:S01]  /*3e50*/  IABS R98, R15 ;  /* 0x0000000f00627213 */ /* 0x000fe20000000000 */
[----:B------:R-:W-:Y:S01]  /*3e60*/  @!P4 IMAD.MOV R66, RZ, RZ, -R66 ;  /* 0x000000ffff42c224 */ /* 0x000fe200078e0a42 */
[C---:B------:R-:W-:Y:S01]  /*3e70*/  ISETP.GT.U32.AND P4, PT, R11.reuse, R70, PT ;  /* 0x000000460b00720c */ /* 0x040fe20003f84070 */
[----:B------:R-:W-:Y:S01]  /*3e80*/  @!P3 IMAD.IADD R100, R100, 0x1, -R11 ;  /* 0x000000016464b824 */ /* 0x000fe200078e0a0b */
[----:B------:R-:W-:Y:S01]  /*3e90*/  ISETP.GT.U32.AND P3, PT, R11, R72, PT ;  /* 0x000000480b00720c */ /* 0x000fe20003f64070 */
[----:B------:R-:W-:Y:S01]  /*3ea0*/  IMAD.HI.U32 R0, R12, R98, RZ ;  /* 0x000000620c007227 */ /* 0x000fe200078e00ff */
[----:B------:R-:W-:-:S03]  /*3eb0*/  ISETP.GE.AND P6, PT, R13, RZ, PT ;  /* 0x000000ff0d00720c */ /* 0x000fc60003fc6270 */
[----:B------:R-:W-:Y:S02]  /*3ec0*/  VIADD R6, R10, 0x150 ;  /* 0x000001500a067836 */ /* 0x000fe40000000000 */
[----:B------:R-:W-:Y:S02]  /*3ed0*/  IMAD.MOV R0, RZ, RZ, -R0 ;  /* 0x000000ffff007224 */ /* 0x000fe400078e0a00 */
[--C-:B------:R-:W-:Y:S01]  /*3ee0*/  @!P0 IMAD.IADD R74, R74, 0x1, -R11.reuse ;  /* 0x000000014a4a8824 */ /* 0x100fe200078e0a0b */
[----:B------:R-:W-:Y:S01]  /*3ef0*/  IABS R78, R6 ;  /* 0x00000006004e7213 */ /* 0x000fe20000000000 */
[C---:B------:R-:W-:Y:S02]  /*3f00*/  IMAD R98, R11.reuse, R0, R98 ;  /* 0x000000000b627224 */ /* 0x040fe400078e0262 */
[----:B------:R-:W-:Y:S01]  /*3f10*/  @!P3 IMAD.IADD R72, R72, 0x1, -R11 ;  /* 0x000000014848b824 */ /* 0x000fe200078e0a0b */
[C---:B------:R-:W-:Y:S01]  /*3f20*/  ISETP.GT.U32.AND P0, PT, R11.reuse, R74, PT ;  /* 0x0000004a0b00720c */ /* 0x040fe20003f04070 */
[----:B------:R-:W-:Y:S01]  /*3f30*/  IMAD.HI.U32 R0, R12, R78, RZ ;  /* 0x0000004e0c007227 */ /* 0x000fe200078e00ff */
[----:B------:R-:W-:-:S03]  /*3f40*/  ISETP.GT.U32.AND P3, PT, R11, R98, PT ;  /* 0x000000620b00720c */ /* 0x000fc60003f64070 */
[----:B------:R-:W-:Y:S01]  /*3f50*/  @!P2 IMAD.MOV R68, RZ, RZ, -R68 ;  /* 0x000000ffff44a224 */ /* 0x000fe200078e0a44 */
[----:B------:R-:W-:Y:S01]  /*3f60*/  ISETP.GE.AND P2, PT, R14, RZ, PT ;  /* 0x000000ff0e00720c */ /* 0x000fe20003f46270 */
[--C-:B------:R-:W-:Y:S01]  /*3f70*/  @!P4 IMAD.IADD R70, R70, 0x1, -R11.reuse ;  /* 0x000000014646c824 */ /* 0x100fe200078e0a0b */
[----:B------:R-:W-:Y:S01]  /*3f80*/  ISETP.GE.AND P4, PT, R16, RZ, PT ;  /* 0x000000ff1000720c */ /* 0x000fe20003f86270 */
[----:B------:R-:W-:Y:S02]  /*3f90*/  VIADD R13, R10, 0x14c ;  /* 0x0000014c0a0d7836 */ /* 0x000fe40000000000 */
[----:B------:R-:W-:Y:S02]  /*3fa0*/  IMAD.MOV R0, RZ, RZ, -R0 ;  /* 0x000000ffff007224 */ /* 0x000fe400078e0a00 */
[----:B------:R-:W-:Y:S01]  /*3fb0*/  @!P1 IMAD.MOV R70, RZ, RZ, -R70 ;  /* 0x000000ffff469224 */ /* 0x000fe200078e0a46 */
[C---:B------:R-:W-:Y:S01]  /*3fc0*/  ISETP.GT.U32.AND P1, PT, R11.reuse, R100, PT ;  /* 0x000000640b00720c */ /* 0x040fe20003f24070 */
[----:B------:R-:W-:Y:S01]  /*3fd0*/  IMAD R78, R11, R0, R78 ;  /* 0x000000000b4e7224 */ /* 0x000fe200078e024e */
[----:B------:R-:W-:Y:S01]  /*3fe0*/  IABS R96, R13 ;  /* 0x0000000d00607213 */ /* 0x000fe20000000000 */
[----:B------:R-:W-:Y:S01]  /*3ff0*/  @!P5 IMAD.MOV R102, RZ, RZ, -R102 ;  /* 0x000000ffff66d224 */ /* 0x000fe200078e0a66 */
[----:B------:R-:W-:Y:S01]  /*4000*/  ISETP.GE.AND P5, PT, R15, RZ, PT ;  /* 0x000000ff0f00720c */ /* 0x000fe20003fa6270 */
[----:B------:R-:W-:Y:S01]  /*4010*/  @!P0 IMAD.IADD R74, R74, 0x1, -R11 ;  /* 0x000000014a4a8824 */ /* 0x000fe200078e0a0b */
[----:B------:R-:W-:Y:S01]  /*4020*/  ISETP.GT.U32.AND P0, PT, R11, R78, PT ;  /* 0x0000004e0b00720c */ /* 0x000fe20003f04070 */
[----:B------:R-:W-:-:S02]  /*4030*/  VIADD R15, R10, 0x144 ;  /* 0x000001440a0f7836 */ /* 0x000fc40000000000 */
[----:B------:R-:W-:-:S03]  /*4040*/  IMAD.HI.U32 R0, R12, R96, RZ ;  /* 0x000000600c007227 */ /* 0x000fc600078e00ff */
[----:B------:R-:W-:Y:S01]  /*4050*/  IABS R94, R15 ;  /* 0x0000000f005e7213 */ /* 0x000fe20000000000 */
[--C-:B------:R-:W-:Y:S01]  /*4060*/  @!P3 IMAD.IADD R98, R98, 0x1, -R11.reuse ;  /* 0x000000016262b824 */ /* 0x100fe200078e0a0b */
[----:B------:R-:W-:Y:S01]  /*4070*/  ISETP.GE.AND P3, PT, R13, RZ, PT ;  /* 0x000000ff0d00720c */ /* 0x000fe20003f66270 */
[----:B------:R-:W-:Y:S02]  /*4080*/  IMAD.MOV R0, RZ, RZ, -R0 ;  /* 0x000000ffff007224 */ /* 0x000fe400078e0a00 */
[----:B------:R-:W-:Y:S01]  /*4090*/  @!P2 IMAD.MOV R72, RZ, RZ, -R72 ;  /* 0x000000ffff48a224 */ /* 0x000fe200078e0a48 */
[C---:B------:R-:W-:Y:S01]  /*40a0*/  ISETP.GT.U32.AND P2, PT, R11.reuse, R98, PT ;  /* 0x000000620b00720c */ /* 0x040fe20003f44070 */
[----:B------:R-:W-:Y:S01]  /*40b0*/  @!P1 IMAD.IADD R100, R100, 0x1, -R11 ;  /* 0x0000000164649824 */ /* 0x000fe200078e0a0b */
[----:B------:R-:W-:Y:S01]  /*40c0*/  ISETP.GE.AND P1, PT, R6, RZ, PT ;  /* 0x000000ff0600720c */ /* 0x000fe20003f26270 */
[----:B------:R-:W-:Y:S02]  /*40d0*/  VIADD R14, R10, 0x148 ;  /* 0x000001480a0e7836 */ /* 0x000fe40000000000 */
[----:B------:R-:W-:-:S02]  /*40e0*/  IMAD R96, R11, R0, R96 ;  /* 0x000000000b607224 */ /* 0x000fc400078e0260 */
        /* <DEDUP_REMOVED lines=8> */
[--C-:B------:R-:W-:Y:S01]  /*4170*/  @!P2 IMAD.IADD R98, R98, 0x1, -R11.reuse ;  /* 0x000000016262a824 */ /* 0x100fe200078e0a0b */
[----:B------:R-:W-:Y:S01]  /*4180*/  ISETP.GE.AND P2, PT, R15, RZ, PT ;  /* 0x000000ff0f00720c */ /* 0x000fe20003f46270 */
[C---:B------:R-:W-:Y:S02]  /*4190*/  IMAD R94, R11.reuse, R6, R94 ;  /* 0x000000060b5e7224 */ /* 0x040fe400078e025e */
[----:B------:R-:W-:Y:S02]  /*41a0*/  IMAD.MOV R0, RZ, RZ, -R0 ;  /* 0x000000ffff007224 */ /* 0x000fe400078e0a00 */
[----:B------:R-:W-:Y:S01]  /*41b0*/  @!P5 IMAD.MOV R98, RZ, RZ, -R98 ;  /* 0x000000ffff62d224 */ /* 0x000fe200078e0a62 */
[C---:B------:R-:W-:Y:S01]  /*41c0*/  ISETP.GT.U32.AND P5, PT, R11.reuse, R94, PT ;  /* 0x0000005e0b00720c */ /* 0x040fe20003fa4070 */
[----:B------:R-:W-:Y:S02]  /*41d0*/  IMAD R80, R11, R0, R80 ;  /* 0x000000000b507224 */ /* 0x000fe400078e0250 */
[----:B------:R-:W-:-:S02]  /*41e0*/  @!P4 IMAD.IADD R96, R96, 0x1, -R11 ;  /* 0x000000016060c824 */ /* 0x000fc400078e0a0b */
[--C-:B------:R-:W-:Y:S01]  /*41f0*/  @!P0 IMAD.IADD R78, R78, 0x1, -R11.reuse ;  /* 0x000000014e4e8824 */ /* 0x100fe200078e0a0b */
[C---:B------:R-:W-:Y:S01]  /*4200*/  ISETP.GT.U32.AND P0, PT, R11.reuse, R80, PT ;  /* 0x000000500b00720c */ /* 0x040fe20003f04070 */
[----:B------:R-:W-:Y:S01]  /*4210*/  @!P6 IMAD.MOV R74, RZ, RZ, -R74 ;  /* 0x000000ffff4ae224 */ /* 0x000fe200078e0a4a */
[C---:B------:R-:W-:Y:S01]  /*4220*/  ISETP.GT.U32.AND P4, PT, R11.reuse, R96, PT ;  /* 0x000000600b00720c */ /* 0x040fe20003f84070 */
[----:B------:R-:W-:Y:S01]  /*4230*/  VIADD R13, R10, 0x140 ;  /* 0x000001400a0d7836 */ /* 0x000fe20000000000 */
[----:B------:R-:W-:Y:S01]  /*4240*/  ISETP.GE.AND P6, PT, R14, RZ, PT ;  /* 0x000000ff0e00720c */ /* 0x000fe20003fc6270 */
[----:B------:R-:W-:Y:S02]  /*4250*/  VIADD R14, R10, 0x138 ;  /* 0x000001380a0e7836 */ /* 0x000fe40000000000 */
[--C-:B------:R-:W-:Y:S01]  /*4260*/  @!P5 IMAD.IADD R94, R94, 0x1, -R11.reuse ;  /* 0x000000015e5ed824 */ /* 0x100fe200078e0a0b */
[----:B------:R-:W-:Y:S01]  /*4270*/  IABS R82, R13 ;  /* 0x0000000d00527213 */ /* 0x000fe20000000000 */
[----:B------:R-:W-:Y:S01]  /*4280*/  VIADD R6, R10, 0x13c ;  /* 0x0000013c0a067836 */ /* 0x000fe20000000000 */
[----:B------:R-:W-:Y:S01]  /*4290*/  IABS R84, R14 ;  /* 0x0000000e00547213 */ /* 0x000fe20000000000 */
[----:B------:R-:W-:Y:S01]  /*42a0*/  @!P1 IMAD.MOV R78, RZ, RZ, -R78 ;  /* 0x000000ffff4e9224 */ /* 0x000fe200078e0a4e */
[C---:B------:R-:W-:Y:S01]  /*42b0*/  ISETP.GT.U32.AND P5, PT, R11.reuse, R94, PT ;  /* 0x0000005e0b00720c */ /* 0x040fe20003fa4070 */
[--C-:B------:R-:W-:Y:S01]  /*42c0*/  @!P0 IMAD.IADD R80, R80, 0x1, -R11.reuse ;  /* 0x0000000150508824 */ /* 0x100fe200078e0a0b */
[----:B------:R-:W-:Y:S01]  /*42d0*/  IABS R92, R6 ;  /* 0x00000006005c7213 */ /* 0x000fe20000000000 */
[----:B------:R-:W-:Y:S01]  /*42e0*/  @!P4 IMAD.IADD R96, R96, 0x1, -R11 ;  /* 0x000000016060c824 */ /* 0x000fe200078e0a0b */
[----:B------:R-:W-:Y:S01]  /*42f0*/  ISETP.GE.AND P4, PT, R6, RZ, PT ;  /* 0x000000ff0600720c */ /* 0x000fe20003f86270 */
[----:B------:R-:W-:Y:S01]  /*4300*/  IMAD.HI.U32 R6, R12, R84, RZ ;  /* 0x000000540c067227 */ /* 0x000fe200078e00ff */
[----:B------:R-:W-:-:S02]  /*4310*/  ISETP.GT.U32.AND P0, PT, R11, R80, PT ;  /* 0x000000500b00720c */ /* 0x000fc40003f04070 */
[----:B------:R-:W-:Y:S01]  /*4320*/  ISETP.GE.AND P1, PT, R13, RZ, PT ;  /* 0x000000ff0d00720c */ /* 0x000fe20003f26270 */
[----:B------:R-:W-:-:S04]  /*4330*/  IMAD.HI.U32 R0, R12, R82, RZ ;  /* 0x000000520c007227 */ /* 0x000fc800078e00ff */
[----:B------:R-:W-:Y:S02]  /*4340*/  IMAD.MOV R6, RZ, RZ, -R6 ;  /* 0x000000ffff067224 */ /* 0x000fe400078e0a06 */
[----:B------:R-:W-:Y:S02]  /*4350*/  IMAD.MOV R13, RZ, RZ, -R0 ;  /* 0x000000ffff0d7224 */ /* 0x000fe400078e0a00 */
[C---:B------:R-:W-:Y:S02]  /*4360*/  IMAD R84, R11.reuse, R6, R84 ;  /* 0x000000060b547224 */ /* 0x040fe400078e0254 */
[----:B------:R-:W-:Y:S02]  /*4370*/  @!P5 IMAD.IADD R94, R94, 0x1, -R11 ;  /* 0x000000015e5ed824 */ /* 0x000fe400078e0a0b */
[C---:B------:R-:W-:Y:S02]  /*4380*/  IMAD R82, R11.reuse, R13, R82 ;  /* 0x0000000d0b527224 */ /* 0x040fe400078e0252 */
[----:B------:R-:W-:Y:S01]  /*4390*/  @!P2 IMAD.MOV R94, RZ, RZ, -R94 ;  /* 0x000000ffff5ea224 */ /* 0x000fe200078e0a5e */
[----:B------:R-:W-:Y:S01]  /*43a0*/  ISETP.GT.U32.AND P2, PT, R11, R84, PT ;  /* 0x000000540b00720c */ /* 0x000fe20003f44070 */
[----:B------:R-:W-:Y:S01]  /*43b0*/  @!P3 IMAD.MOV R96, RZ, RZ, -R96 ;  /* 0x000000ffff60b224 */ /* 0x000fe200078e0a60 */
[----:B------:R-:W-:Y:S01]  /*43c0*/  ISETP.GE.AND P3, PT, R14, RZ, PT ;  /* 0x000000ff0e00720c */ /* 0x000fe20003f66270 */
[----:B------:R-:W-:-:S04]  /*43d0*/  IMAD.HI.U32 R0, R12, R92, RZ ;  /* 0x0000005c0c007227 */ /* 0x000fc800078e00ff */
[--C-:B------:R-:W-:Y:S01]  /*43e0*/  @!P0 IMAD.IADD R80, R80, 0x1, -R11.reuse ;  /* 0x0000000150508824 */ /* 0x100fe200078e0a0b */
[C---:B------:R-:W-:Y:S01]  /*43f0*/  ISETP.GT.U32.AND P0, PT, R11.reuse, R82, PT ;  /* 0x000000520b00720c */ /* 0x040fe20003f04070 */
[C---:B------:R-:W-:Y:S02]  /*4400*/  VIADD R14, R10.reuse, 0x130 ;  /* 0x000001300a0e7836 */ /* 0x040fe40000000000 */
[----:B------:R-:W-:Y:S02]  /*4410*/  IMAD.MOV R0, RZ, RZ, -R0 ;  /* 0x000000ffff007224 */ /* 0x000fe400078e0a00 */
[----:B------:R-:W-:Y:S01]  /*4420*/  VIADD R16, R10, 0x128 ;  /* 0x000001280a107836 */ /* 0x000fe20000000000 */
[----:B------:R-:W-:Y:S01]  /*4430*/  IABS R86, R14 ;  /* 0x0000000e00567213 */ /* 0x000fe20000000000 */
[----:B------:R-:W-:Y:S02]  /*4440*/  IMAD R92, R11, R0, R92 ;  /* 0x000000000b5c7224 */ /* 0x000fe400078e025c */
[----:B------:R-:W-:Y:S01]  /*4450*/  @!P2 IMAD.IADD R84, R84, 0x1, -R11 ;  /* 0x000000015454a824 */ /* 0x000fe200078e0a0b */
[----:B------:R-:W-:Y:S01]  /*4460*/  IABS R158, R16 ;  /* 0x00000010009e7213 */ /* 0x000fe20000000000 */
[----:B------:R-:W-:-:S03]  /*4470*/  IMAD.HI.U32 R6, R12, R86, RZ ;  /* 0x000000560c067227 */ /* 0x000fc600078e00ff */
[C---:B------:R-:W-:Y:S01]  /*4480*/  ISETP.GT.U32.AND P2, PT, R11.reuse, R84, PT ;  /* 0x000000540b00720c */ /* 0x040fe20003f44070 */
[----:B------:R-:W-:Y:S01]  /*4490*/  @!P6 IMAD.MOV R80, RZ, RZ, -R80 ;  /* 0x000000ffff50e224 */ /* 0x000fe200078e0a50 */
[C---:B------:R-:W-:Y:S01]  /*44a0*/  ISETP.GT.U32.AND P6, PT, R11.reuse, R92, PT ;  /* 0x0000005c0b00720c */ /* 0x040fe20003fc4070 */
[----:B------:R-:W-:Y:S02]  /*44b0*/  VIADD R0, R10, 0x134 ;  /* 0x000001340a007836 */ /* 0x000fe40000000000 */
[----:B------:R-:W-:Y:S02]  /*44c0*/  @!P0 IMAD.IADD R82, R82, 0x1, -R11 ;  /* 0x0000000152528824 */ /* 0x000fe400078e0a0b */
[----:B------:R-:W-:Y:S01]  /*44d0*/  IMAD.MOV R6, RZ, RZ, -R6 ;  /* 0x000000ffff067224 */ /* 0x000fe200078e0a06 */
[----:B------:R-:W-:Y:S01]  /*44e0*/  IABS R90, R0 ;  /* 0x00000000005a7213 */ /* 0x000fe20000000000 */
[----:B------:R-:W-:Y:S01]  /*44f0*/  VIADD R15, R10, 0x12c ;  /* 0x0000012c0a0f7836 */ /* 0x000fe20000000000 */
[C---:B------:R-:W-:Y:S01]  /*4500*/  ISETP.GT.U32.AND P0, PT, R11.reuse, R82, PT ;  /* 0x000000520b00720c */ /* 0x040fe20003f04070 */
[----:B------:R-:W-:Y:S01]  /*4510*/  IMAD R86, R11, R6, R86 ;  /* 0x000000060b567224 */ /* 0x000fe200078e0256 */
[----:B------:R-:W-:Y:S01]  /*4520*/  ISETP.GE.AND P5, PT, R0, RZ, PT ;  /* 0x000000ff0000720c */ /* 0x000fe20003fa6270 */
[----:B------:R-:W-:Y:S01]  /*4530*/  IMAD.HI.U32 R6, R12, R158, RZ ;  /* 0x0000009e0c067227 */ /* 0x000fe200078e00ff */
[----:B------:R-:W-:-:S03]  /*4540*/  IABS R88, R15 ;  /* 0x0000000f00587213 */ /* 0x000fc60000000000 */
[----:B------:R-:W-:-:S04]  /*4550*/  IMAD.HI.U32 R0, R12, R90, RZ ;  /* 0x0000005a0c007227 */ /* 0x000fc800078e00ff */
[----:B------:R-:W-:Y:S02]  /*4560*/  IMAD.MOV R6, RZ, RZ, -R6 ;  /* 0x000000ffff067224 */ /* 0x000fe400078e0a06 */
[--C-:B------:R-:W-:Y:S02]  /*4570*/  @!P6 IMAD.IADD R92, R92, 0x1, -R11.reuse ;  /* 0x000000015c5ce824 */ /* 0x100fe400078e0a0b */
[----:B------:R-:W-:Y:S02]  /*4580*/  IMAD.MOV R13, RZ, RZ, -R0 ;  /* 0x000000ffff0d7224 */ /* 0x000fe400078e0a00 */
[C---:B------:R-:W-:Y:S01]  /*4590*/  IMAD R158, R11.reuse, R6, R158 ;  /* 0x000000060b9e7224 */ /* 0x040fe200078e029e */
[C---:B------:R-:W-:Y:S01]  /*45a0*/  ISETP.GT.U32.AND P6, PT, R11.reuse, R92, PT ;  /* 0x0000005c0b00720c */ /* 0x040fe20003fc4070 */
[--C-:B------:R-:W-:Y:S02]  /*45b0*/  @!P2 IMAD.IADD R84, R84, 0x1, -R11.reuse ;  /* 0x000000015454a824 */ /* 0x100fe400078e0a0b */
[----:B------:R-:W-:Y:S01]  /*45c0*/  @!P0 IMAD.IADD R82, R82, 0x1, -R11 ;  /* 0x0000000152528824 */ /* 0x000fe200078e0a0b */
[----:B------:R-:W-:Y:S01]  /*45d0*/  ISETP.GE.AND P0, PT, R14, RZ, PT ;  /* 0x000000ff0e00720c */ /* 0x000fe20003f06270 */
[----:B------:R-:W-:-:S02]  /*45e0*/  IMAD R90, R11, R13, R90 ;  /* 0x0000000d0b5a7224 */ /* 0x000fc400078e025a */
[----:B------:R-:W-:Y:S01]  /*45f0*/  @!P3 IMAD.MOV R84, RZ, RZ, -R84 ;  /* 0x000000ffff54b224 */ /* 0x000fe200078e0a54 */
[----:B------:R-:W-:Y:S01]  /*4600*/  ISETP.GT.U32.AND P3, PT, R11, R158, PT ;  /* 0x0000009e0b00720c */ /* 0x000fe20003f64070 */
[----:B------:R-:W-:Y:S02]  /*4610*/  VIADD R13, R10, 0x124 ;  /* 0x000001240a0d7836 */ /* 0x000fe40000000000 */
[----:B------:R-:W-:-:S03]  /*4620*/  IMAD.HI.U32 R0, R12, R88, RZ ;  /* 0x000000580c007227 */ /* 0x000fc600078e00ff */
[----:B------:R-:W-:Y:S01]  /*4630*/  IABS R160, R13 ;  /* 0x0000000d00a07213 */ /* 0x000fe20000000000 */
[----:B------:R-:W-:Y:S01]  /*4640*/  @!P1 IMAD.MOV R82, RZ, RZ, -R82 ;  /* 0x000000ffff529224 */ /* 0x000fe200078e0a52 */
[C---:B------:R-:W-:Y:S01]  /*4650*/  ISETP.GT.U32.AND P1, PT, R11.reuse, R86, PT ;  /* 0x000000560b00720c */ /* 0x040fe20003f24070 */
[----:B------:R-:W-:Y:S02]  /*4660*/  IMAD.MOV R0, RZ, RZ, -R0 ;  /* 0x000000ffff007224 */ /* 0x000fe400078e0a00 */
[----:B------:R-:W-:Y:S02]  /*4670*/  VIADD R14, R10, 0x120 ;  /* 0x000001200a0e7836 */ /* 0x000fe40000000000 */
[----:B------:R-:W-:Y:S02]  /*4680*/  IMAD R88, R11, R0, R88 ;  /* 0x000000000b587224 */ /* 0x000fe400078e0258 */
[----:B------:R-:W-:Y:S01]  /*4690*/  IMAD.HI.U32 R0, R12, R160, RZ ;  /* 0x000000a00c007227 */ /* 0x000fe200078e00ff */
[----:B------:R-:W-:-:S02]  /*46a0*/  IABS R162, R14 ;  /* 0x0000000e00a27213 */ /* 0x000fc40000000000 */
[C---:B------:R-:W-:Y:S01]  /*46b0*/  ISETP.GT.U32.AND P2, PT, R11.reuse, R88, PT ;  /* 0x000000580b00720c */ /* 0x040fe20003f44070 */
[--C-:B------:R-:W-:Y:S01]  /*46c0*/  @!P6 IMAD.IADD R92, R92, 0x1, -R11.reuse ;  /* 0x000000015c5ce824 */ /* 0x100fe200078e0a0b */
[C---:B------:R-:W-:Y:S01]  /*46d0*/  ISETP.GT.U32.AND P6, PT, R11.reuse, R90, PT ;  /* 0x0000005a0b00720c */ /* 0x040fe20003fc4070 */
[--C-:B------:R-:W-:Y:S02]  /*46e0*/  @!P3 IMAD.IADD R158, R158, 0x1, -R11.reuse ;  /* 0x000000019e9eb824 */ /* 0x100fe400078e0a0b */
[----:B------:R-:W-:Y:S02]  /*46f0*/  IMAD.MOV R0, RZ, RZ, -R0 ;  /* 0x000000ffff007224 */ /* 0x000fe400078e0a00 */
[----:B------:R-:W-:Y:S01]  /*4700*/  @!P1 IMAD.IADD R86, R86, 0x1, -R11 ;  /* 0x0000000156569824 */ /* 0x000fe200078e0a0b */
[C---:B------:R-:W-:Y:S01]  /*4710*/  ISETP.GT.U32.AND P3, PT, R11.reuse, R158, PT ;  /* 0x0000009e0b00720c */ /* 0x040fe20003f64070 */
[C---:B------:R-:W-:Y:S02]  /*4720*/  IMAD R160, R11.reuse, R0, R160 ;  /* 0x000000000ba07224 */ /* 0x040fe400078e02a0 */
[----:B------:R-:W-:Y:S01]  /*4730*/  IMAD.HI.U32 R0, R12, R162, RZ ;  /* 0x000000a20c007227 */ /* 0x000fe200078e00ff */
[----:B------:R-:W-:-:S03]  /*4740*/  ISETP.GT.U32.AND P1, PT, R11, R86, PT ;  /* 0x000000560b00720c */ /* 0x000fc60003f24070 */
[----:B------:R-:W-:Y:S02]  /*4750*/  IMAD.MOV R0, RZ, RZ, -R0 ;  /* 0x000000ffff007224 */ /* 0x000fe400078e0a00 */
[--C-:B------:R-:W-:Y:S02]  /*4760*/  @!P6 IMAD.IADD R90, R90, 0x1, -R11.reuse ;  /* 0x000000015a5ae824 */ /* 0x100fe400078e0a0b */
[--C-:B------:R-:W-:Y:S02]  /*4770*/  @!P2 IMAD.IADD R88, R88, 0x1, -R11.reuse ;  /* 0x000000015858a824 */ /* 0x100fe400078e0a0b */
[C---:B------:R-:W-:Y:S01]  /*4780*/  IMAD R162, R11.reuse, R0, R162 ;  /* 0x000000000ba27224 */ /* 0x040fe200078e02a2 */
[----:B------:R-:W-:Y:S01]  /*4790*/  ISETP.GT.U32.AND P6, PT, R11, R90, PT ;  /* 0x0000005a0b00720c */ /* 0x000fe20003fc4070 */
[----:B------:R-:W-:Y:S01]  /*47a0*/  @!P4 IMAD.MOV R92, RZ, RZ, -R92 ;  /* 0x000000ffff5cc224 */ /* 0x000fe200078e0a5c */
[----:B------:R-:W-:Y:S01]  /*47b0*/  ISETP.GE.AND P4, PT, R15, RZ, PT ;  /* 0x000000ff0f00720c */ /* 0x000fe20003f86270 */
[----:B------:R-:W-:Y:S01]  /*47c0*/  VIADD R15, R10, 0x11c ;  /* 0x0000011c0a0f7836 */ /* 0x000fe20000000000 */
[C---:B------:R-:W-:Y:S01]  /*47d0*/  ISETP.GT.U32.AND P2, PT, R11.reuse, R88, PT ;  /* 0x000000580b00720c */ /* 0x040fe20003f44070 */
[--C-:B------:R-:W-:Y:S01]  /*47e0*/  @!P3 IMAD.IADD R158, R158, 0x1, -R11.reuse ;  /* 0x000000019e9eb824 */ /* 0x100fe200078e0a0b */
[C---:B------:R-:W-:Y:S01]  /*47f0*/  ISETP.GT.U32.AND P3, PT, R11.reuse, R162, PT ;  /* 0x000000a20b00720c */ /* 0x040fe20003f64070 */
[----:B------:R-:W-:Y:S01]  /*4800*/  @!P1 IMAD.IADD R86, R86, 0x1, -R11 ;  /* 0x0000000156569824 */ /* 0x000fe200078e0a0b */
[----:B------:R-:W-:Y:S01]  /*4810*/  IABS R168, R15 ;  /* 0x0000000f00a87213 */ /* 0x000fe20000000000 */
[----:B------:R-:W-:Y:S01]  /*4820*/  VIADD R0, R10, 0x118 ;  /* 0x000001180a007836 */ /* 0x000fe20000000000 */
[----:B------:R-:W-:Y:S01]  /*4830*/  ISETP.GT.U32.AND P1, PT, R11, R160, PT ;  /* 0x000000a00b00720c */ /* 0x000fe20003f24070 */
[----:B------:R-:W-:Y:S01]  /*4840*/  @!P0 IMAD.MOV R86, RZ, RZ, -R86 ;  /* 0x000000ffff568224 */ /* 0x000fe200078e0a56 */
[----:B------:R-:W-:Y:S01]  /*4850*/  ISETP.GE.AND P0, PT, R14, RZ, PT ;  /* 0x000000ff0e00720c */ /* 0x000fe20003f06270 */
[----:B------:R-:W-:Y:S01]  /*4860*/  IMAD.HI.U32 R6, R12, R168, RZ ;  /* 0x000000a80c067227 */ /* 0x000fe200078e00ff */
[----:B------:R-:W-:-:S03]  /*4870*/  IABS R166, R0 ;  /* 0x0000000000a67213 */ /* 0x000fc60000000000 */
[--C-:B------:R-:W-:Y:S01]  /*4880*/  @!P6 IMAD.IADD R90, R90, 0x1, -R11.reuse ;  /* 0x000000015a5ae824 */ /* 0x100fe200078e0a0b */
[----:B------:R-:W-:Y:S01]  /*4890*/  ISETP.GE.AND P6, PT, R16, RZ, PT ;  /* 0x000000ff1000720c */ /* 0x000fe20003fc6270 */
[----:B------:R-:W-:Y:S02]  /*48a0*/  IMAD.MOV R6, RZ, RZ, -R6 ;  /* 0x000000ffff067224 */ /* 0x000fe400078e0a06 */
[--C-:B------:R-:W-:Y:S01]  /*48b0*/  @!P2 IMAD.IADD R88, R88, 0x1, -R11.reuse ;  /* 0x000000015858a824 */ /* 0x100fe200078e0a0b */
[----:B------:R-:W-:Y:S01]  /*48c0*/  ISETP.GE.AND P2, PT, R15, RZ, PT ;  /* 0x000000ff0f00720c */ /* 0x000fe20003f46270 */
[--C-:B------:R-:W-:Y:S02]  /*48d0*/  @!P3 IMAD.IADD R162, R162, 0x1, -R11.reuse ;  /* 0x00000001a2a2b824 */ /* 0x100fe400078e0a0b */
[C---:B------:R-:W-:Y:S02]  /*48e0*/  IMAD R168, R11.reuse, R6, R168 ;  /* 0x000000060ba87224 */ /* 0x040fe400078e02a8 */
[----:B------:R-:W-:Y:S01]  /*48f0*/  @!P1 IMAD.IADD R160, R160, 0x1, -R11 ;  /* 0x00000001a0a09824 */ /* 0x000fe200078e0a0b */
[----:B------:R-:W-:Y:S01]  /*4900*/  ISETP.GT.U32.AND P3, PT, R11, R162, PT ;  /* 0x000000a20b00720c */ /* 0x000fe20003f64070 */
[----:B------:R-:W-:-:S02]  /*4910*/  VIADD R6, R10, 0x114 ;  /* 0x000001140a067836 */ /* 0x000fc40000000000 */
[----:B------:R-:W-:Y:S01]  /*4920*/  @!P4 IMAD.MOV R88, RZ, RZ, -R88 ;  /* 0x000000ffff58c224 */ /* 0x000fe200078e0a58 */
[----:B------:R-:W-:Y:S01]  /*4930*/  ISETP.GE.AND P4, PT, R0, RZ, PT ;  /* 0x000000ff0000720c */ /* 0x000fe20003f86270 */
[----:B------:R-:W-:Y:S01]  /*4940*/  IMAD.HI.U32 R0, R12, R166, RZ ;  /* 0x000000a60c007227 */ /* 0x000fe200078e00ff */
[----:B------:R-:W-:Y:S02]  /*4950*/  ISETP.GT.U32.AND P1, PT, R11, R160, PT ;  /* 0x000000a00b00720c */ /* 0x000fe40003f24070 */
[----:B------:R-:W-:Y:S01]  /*4960*/  IABS R164, R6 ;  /* 0x0000000600a47213 */ /* 0x000fe20000000000 */
[----:B------:R-:W-:Y:S02]  /*4970*/  IMAD.MOV R0, RZ, RZ, -R0 ;  /* 0x000000ffff007224 */ /* 0x000fe400078e0a00 */
[----:B------:R-:W-:Y:S01]  /*4980*/  @!P5 IMAD.MOV R90, RZ, RZ, -R90 ;  /* 0x000000ffff5ad224 */ /* 0x000fe200078e0a5a */
[----:B------:R-:W-:Y:S01]  /*4990*/  ISETP.GE.AND P5, PT, R13, RZ, PT ;  /* 0x000000ff0d00720c */ /* 0x000fe20003fa6270 */
[----:B------:R-:W-:Y:S01]  /*49a0*/  @!P6 IMAD.MOV R158, RZ, RZ, -R158 ;  /* 0x000000ffff9ee224 */ /* 0x000fe200078e0a9e */
[----:B------:R-:W-:Y:S01]  /*49b0*/  ISETP.GE.AND P6, PT, R6, RZ, PT ;  /* 0x000000ff0600720c */ /* 0x000fe20003fc6270 */
[----:B------:R-:W-:-:S04]  /*49c0*/  IMAD.HI.U32 R6, R12, R164, RZ ;  /* 0x000000a40c067227 */ /* 0x000fc800078e00ff */
[C---:B------:R-:W-:Y:S02]  /*49d0*/  IMAD R166, R11.reuse, R0, R166 ;  /* 0x000000000ba67224 */ /* 0x040fe400078e02a6 */
[----:B------:R-:W-:Y:S02]  /*49e0*/  IMAD.MOV R6, RZ, RZ, -R6 ;  /* 0x000000ffff067224 */ /* 0x000fe400078e0a06 */
[--C-:B------:R-:W-:Y:S01]  /*49f0*/  @!P3 IMAD.IADD R162, R162, 0x1, -R11.reuse ;  /* 0x00000001a2a2b824 */ /* 0x100fe200078e0a0b */
[C---:B------:R-:W-:Y:S01]  /*4a00*/  ISETP.GT.U32.AND P3, PT, R11.reuse, R166, PT ;  /* 0x000000a60b00720c */ /* 0x040fe20003f64070 */
[----:B------:R-:W-:Y:S01]  /*4a10*/  @!P1 IMAD.IADD R160, R160, 0x1, -R11 ;  /* 0x00000001a0a09824 */ /* 0x000fe200078e0a0b */
[C---:B------:R-:W-:Y:S01]  /*4a20*/  ISETP.GT.U32.AND P1, PT, R11.reuse, R168, PT ;  /* 0x000000a80b00720c */ /* 0x040fe20003f24070 */
[----:B------:R-:W-:Y:S02]  /*4a30*/  IMAD R164, R11, R6, R164 ;  /* 0x000000060ba47224 */ /* 0x000fe400078e02a4 */
[----:B------:R-:W-:-:S02]  /*4a40*/  @!P5 IMAD.MOV R160, RZ, RZ, -R160 ;  /* 0x000000ffffa0d224 */ /* 0x000fc400078e0aa0 */
[C---:B------:R-:W-:Y:S01]  /*4a50*/  VIADD R13, R10.reuse, 0x110 ;  /* 0x000001100a0d7836 */ /* 0x040fe20000000000 */
[C---:B------:R-:W-:Y:S01]  /*4a60*/  ISETP.GT.U32.AND P5, PT, R11.reuse, R164, PT ;  /* 0x000000a40b00720c */ /* 0x040fe20003fa4070 */
[C---:B------:R-:W-:Y:S02]  /*4a70*/  VIADD R14, R10.reuse, 0x10c ;  /* 0x0000010c0a0e7836 */ /* 0x040fe40000000000 */
[----:B------:R-:W-:Y:S01]  /*4a80*/  VIADD R15, R10, 0x108 ;  /* 0x000001080a0f7836 */ /* 0x000fe20000000000 */
[----:B------:R-:W-:Y:S01]  /*4a90*/  IABS R178, R13 ;  /* 0x0000000d00b27213 */ /* 0x000fe20000000000 */
[--C-:B------:R-:W-:Y:S01]  /*4aa0*/  @!P3 IMAD.IADD R166, R166, 0x1, -R11.reuse ;  /* 0x00000001a6a6b824 */ /* 0x100fe200078e0a0b */
[----:B------:R-:W-:Y:S01]  /*4ab0*/  IABS R170, R14 ;  /* 0x0000000e00aa7213 */ /* 0x000fe20000000000 */
[----:B------:R-:W-:Y:S01]  /*4ac0*/  @!P1 IMAD.IADD R168, R168, 0x1, -R11 ;  /* 0x00000001a8a89824 */ /* 0x000fe200078e0a0b */
[----:B------:R-:W-:Y:S01]  /*4ad0*/  IABS R172, R15 ;  /* 0x0000000f00ac7213 */ /* 0x000fe20000000000 */
[----:B------:R-:W-:Y:S01]  /*4ae0*/  IMAD.HI.U32 R0, R12, R178, RZ ;  /* 0x000000b20c007227 */ /* 0x000fe200078e00ff */
[----:B------:R-:W-:-:S02]  /*4af0*/  ISETP.GT.U32.AND P3, PT, R11, R166, PT ;  /* 0x000000a60b00720c */ /* 0x000fc40003f64070 */
[C---:B------:R-:W-:Y:S01]  /*4b00*/  ISETP.GT.U32.AND P1, PT, R11.reuse, R168, PT ;  /* 0x000000a80b00720c */ /* 0x040fe20003f24070 */
[----:B------:R-:W-:Y:S02]  /*4b10*/  @!P5 IMAD.IADD R164, R164, 0x1, -R11 ;  /* 0x00000001a4a4d824 */ /* 0x000fe400078e0a0b */
[----:B------:R-:W-:Y:S02]  /*4b20*/  IMAD.MOV R0, RZ, RZ, -R0 ;  /* 0x000000ffff007224 */ /* 0x000fe400078e0a00 */
[----:B------:R-:W-:Y:S01]  /*4b30*/  IMAD.HI.U32 R6, R12, R170, RZ ;  /* 0x000000aa0c067227 */ /* 0x000fe200078e00ff */
[----:B------:R-:W-:-:S03]  /*4b40*/  ISETP.GT.U32.AND P5, PT, R11, R164, PT ;  /* 0x000000a40b00720c */ /* 0x000fc60003fa4070 */
[C---:B------:R-:W-:Y:S02]  /*4b50*/  IMAD R178, R11.reuse, R0, R178 ;  /* 0x000000000bb27224 */ /* 0x040fe400078e02b2 */
[----:B------:R-:W-:Y:S02]  /*4b60*/  IMAD.MOV R6, RZ, RZ, -R6 ;  /* 0x000000ffff067224 */ /* 0x000fe400078e0a06 */
[----:B------:R-:W-:Y:S02]  /*4b70*/  VIADD R16, R10, 0x104 ;  /* 0x000001040a107836 */ /* 0x000fe40000000000 */
[----:B------:R-:W-:Y:S01]  /*4b80*/  @!P3 IMAD.IADD R166, R166, 0x1, -R11 ;  /* 0x00000001a6a6b824 */ /* 0x000fe200078e0a0b */
[----:B------:R-:W-:Y:S01]  /*4b90*/  ISETP.GT.U32.AND P3, PT, R11, R178, PT ;  /* 0x000000b20b00720c */ /* 0x000fe20003f64070 */
[----:B------:R-:W-:Y:S01]  /*4ba0*/  IMAD.HI.U32 R0, R12, R172, RZ ;  /* 0x000000ac0c007227 */ /* 0x000fe200078e00ff */
[----:B------:R-:W-:-:S03]  /*4bb0*/  IABS R176, R16 ;  /* 0x0000001000b07213 */ /* 0x000fc60000000000 */
[----:B------:R-:W-:Y:S01]  /*4bc0*/  @!P0 IMAD.MOV R162, RZ, RZ, -R162 ;  /* 0x000000ffffa28224 */ /* 0x000fe200078e0aa2 */
[----:B------:R-:W-:Y:S01]  /*4bd0*/  ISETP.GE.AND P0, PT, R13, RZ, PT ;  /* 0x000000ff0d00720c */ /* 0x000fe20003f06270 */
[C---:B------:R-:W-:Y:S02]  /*4be0*/  IMAD R170, R11.reuse, R6, R170 ;  /* 0x000000060baa7224 */ /* 0x040fe400078e02aa */
[----:B------:R-:W-:Y:S02]  /*4bf0*/  IMAD.MOV R13, RZ, RZ, -R0 ;  /* 0x000000ffff0d7224 */ /* 0x000fe400078e0a00 */
[----:B------:R-:W-:Y:S01]  /*4c00*/  @!P5 IMAD.IADD R164, R164, 0x1, -R11 ;  /* 0x00000001a4a4d824 */ /* 0x000fe200078e0a0b */
[----:B------:R-:W-:Y:S01]  /*4c10*/  ISETP.GT.U32.AND P5, PT, R11, R170, PT ;  /* 0x000000aa0b00720c */ /* 0x000fe20003fa4070 */
[----:B------:R-:W-:-:S04]  /*4c20*/  IMAD.HI.U32 R0, R12, R176, RZ ;  /* 0x000000b00c007227 */ /* 0x000fc800078e00ff */
[C---:B------:R-:W-:Y:S02]  /*4c30*/  IMAD R172, R11.reuse, R13, R172 ;  /* 0x0000000d0bac7224 */ /* 0x040fe400078e02ac */
[--C-:B------:R-:W-:Y:S01]  /*4c40*/  @!P1 IMAD.IADD R168, R168, 0x1, -R11.reuse ;  /* 0x00000001a8a89824 */ /* 0x100fe200078e0a0b */
[----:B------:R-:W-:Y:S01]  /*4c50*/  ISETP.GE.AND P1, PT, R14, RZ, PT ;  /* 0x000000ff0e00720c */ /* 0x000fe20003f26270 */
[----:B------:R-:W-:Y:S02]  /*4c60*/  IMAD.MOV R14, RZ, RZ, -R0 ;  /* 0x000000ffff0e7224 */ /* 0x000fe400078e0a00 */
[----:B------:R-:W-:Y:S01]  /*4c70*/  @!P3 IMAD.IADD R178, R178, 0x1, -R11 ;  /* 0x00000001b2b2b824 */ /* 0x000fe200078e0a0b */
[C---:B------:R-:W-:Y:S01]  /*4c80*/  ISETP.GT.U32.AND P3, PT, R11.reuse, R172, PT ;  /* 0x000000ac0b00720c */ /* 0x040fe20003f64070 */
[----:B------:R-:W-:Y:S02]  /*4c90*/  VIADD R17, R10, 0x100 ;  /* 0x000001000a117836 */ /* 0x000fe40000000000 */
[----:B------:R-:W-:-:S02]  /*4ca0*/  IMAD R176, R11, R14, R176 ;  /* 0x0000000e0bb07224 */ /* 0x000fc400078e02b0 */
[--C-:B------:R-:W-:Y:S01]  /*4cb0*/  @!P5 IMAD.IADD R170, R170, 0x1, -R11.reuse ;  /* 0x00000001aaaad824 */ /* 0x100fe200078e0a0b */
[----:B------:R-:W-:Y:S01]  /*4cc0*/  IABS R174, R17 ;  /* 0x0000001100ae7213 */ /* 0x000fe20000000000 */
[C---:B------:R-:W-:Y:S01]  /*4cd0*/  VIADD R19, R10.reuse, 0xf8 ;  /* 0x000000f80a137836 */ /* 0x040fe20000000000 */
[C---:B------:R-:W-:Y:S01]  /*4ce0*/  ISETP.GT.U32.AND P5, PT, R11.reuse, R176, PT ;  /* 0x000000b00b00720c */ /* 0x040fe20003fa4070 */
[----:B------:R-:W-:Y:S02]  /*4cf0*/  VIADD R18, R10, 0xfc ;  /* 0x000000fc0a127836 */ /* 0x000fe40000000000 */
[----:B------:R-:W-:Y:S01]  /*4d00*/  IMAD.HI.U32 R6, R12, R174, RZ ;  /* 0x000000ae0c067227 */ /* 0x000fe200078e00ff */
[----:B------:R-:W-:Y:S02]  /*4d10*/  IABS R182, R19 ;  /* 0x0000001300b67213 */ /* 0x000fe40000000000 */
[----:B------:R-:W-:Y:S01]  /*4d20*/  IABS R180, R18 ;  /* 0x0000001200b47213 */ /* 0x000fe20000000000 */
[----:B------:R-:W-:Y:S01]  /*4d30*/  @!P3 IMAD.IADD R172, R172, 0x1, -R11 ;  /* 0x00000001acacb824 */ /* 0x000fe200078e0a0b */
[----:B------:R-:W-:Y:S01]  /*4d40*/  ISETP.GT.U32.AND P3, PT, R11, R170, PT ;  /* 0x000000aa0b00720c */ /* 0x000fe20003f64070 */
[----:B------:R-:W-:-:S02]  /*4d50*/  IMAD.MOV R6, RZ, RZ, -R6 ;  /* 0x000000ffff067224 */ /* 0x000fc400078e0a06 */
[----:B------:R-:W-:Y:S01]  /*4d60*/  @!P4 IMAD.MOV R166, RZ, RZ, -R166 ;  /* 0x000000ffffa6c224 */ /* 0x000fe200078e0aa6 */
[----:B------:R-:W-:Y:S01]  /*4d70*/  ISETP.GT.U32.AND P4, PT, R11, R172, PT ;  /* 0x000000ac0b00720c */ /* 0x000fe20003f84070 */
[----:B------:R-:W-:-:S04]  /*4d80*/  IMAD.HI.U32 R0, R12, R182, RZ ;  /* 0x000000b60c007227 */ /* 0x000fc800078e00ff */
[----:B------:R-:W-:Y:S02]  /*4d90*/  IMAD R174, R11, R6, R174 ;  /* 0x000000060bae7224 */ /* 0x000fe400078e02ae */
[----:B------:R-:W-:Y:S02]  /*4da0*/  @!P5 IMAD.IADD R176, R176, 0x1, -R11 ;  /* 0x00000001b0b0d824 */ /* 0x000fe400078e0a0b */
[----:B------:R-:W-:-:S03]  /*4db0*/  IMAD.HI.U32 R13, R12, R180, RZ ;  /* 0x000000b40c0d7227 */ /* 0x000fc600078e00ff */
[C---:B------:R-:W-:Y:S01]  /*4dc0*/  ISETP.GT.U32.AND P5, PT, R11.reuse, R176, PT ;  /* 0x000000b00b00720c */ /* 0x040fe20003fa4070 */
[----:B------:R-:W-:Y:S02]  /*4dd0*/  IMAD.MOV R0, RZ, RZ, -R0 ;  /* 0x000000ffff007224 */ /* 0x000fe400078e0a00 */
[----:B------:R-:W-:Y:S01]  /*4de0*/  @!P2 IMAD.MOV R168, RZ, RZ, -R168 ;  /* 0x000000ffffa8a224 */ /* 0x000fe200078e0aa8 */
[C---:B------:R-:W-:Y:S01]  /*4df0*/  ISETP.GT.U32.AND P2, PT, R11.reuse, R178, PT ;  /* 0x000000b20b00720c */ /* 0x040fe20003f44070 */
[----:B------:R-:W-:Y:S01]  /*4e00*/  @!P6 IMAD.MOV R164, RZ, RZ, -R164 ;  /* 0x000000ffffa4e224 */ /* 0x000fe200078e0aa4 */
[C---:B------:R-:W-:Y:S01]  /*4e10*/  ISETP.GT.U32.AND P6, PT, R11.reuse, R174, PT ;  /* 0x000000ae0b00720c */ /* 0x040fe20003fc4070 */
[----:B------:R-:W-:Y:S02]  /*4e20*/  IMAD.MOV R13, RZ, RZ, -R13 ;  /* 0x000000ffff0d7224 */ /* 0x000fe400078e0a0d */
[----:B------:R-:W-:Y:S02]  /*4e30*/  VIADD R14, R10, 0xf0 ;  /* 0x000000f00a0e7836 */ /* 0x000fe40000000000 */
[----:B------:R-:W-:-:S02]  /*4e40*/  IMAD R182, R11, R0, R182 ;  /* 0x000000000bb67224 */ /* 0x000fc400078e02b6 */
[C---:B------:R-:W-:Y:S01]  /*4e50*/  IMAD R180, R11.reuse, R13, R180 ;  /* 0x0000000d0bb47224 */ /* 0x040fe200078e02b4 */
[----:B------:R-:W-:Y:S01]  /*4e60*/  IABS R186, R14 ;  /* 0x0000000e00ba7213 */ /* 0x000fe20000000000 */
[----:B------:R-:W-:Y:S02]  /*4e70*/  VIADD R13, R10, 0xf4 ;  /* 0x000000f40a0d7836 */ /* 0x000fe40000000000 */
[----:B------:R-:W-:Y:S01]  /*4e80*/  @!P4 IMAD.IADD R172, R172, 0x1, -R11 ;  /* 0x00000001acacc824 */ /* 0x000fe200078e0a0b */
[----:B------:R-:W-:Y:S01]  /*4e90*/  ISETP.GT.U32.AND P4, PT, R11, R182, PT ;  /* 0x000000b60b00720c */ /* 0x000fe20003f84070 */
[----:B------:R-:W-:Y:S01]  /*4ea0*/  IMAD.HI.U32 R6, R12, R186, RZ ;  /* 0x000000ba0c067227 */ /* 0x000fe200078e00ff */
[----:B------:R-:W-:-:S03]  /*4eb0*/  IABS R184, R13 ;  /* 0x0000000d00b87213 */ /* 0x000fc60000000000 */
[--C-:B------:R-:W-:Y:S01]  /*4ec0*/  @!P2 IMAD.IADD R178, R178, 0x1, -R11.reuse ;  /* 0x00000001b2b2a824 */ /* 0x100fe200078e0a0b */
[----:B------:R-:W-:Y:S01]  /*4ed0*/  ISETP.GT.U32.AND P2, PT, R11, R180, PT ;  /* 0x000000b40b00720c */ /* 0x000fe20003f44070 */
[--C-:B------:R-:W-:Y:S01]  /*4ee0*/  @!P3 IMAD.IADD R170, R170, 0x1, -R11.reuse ;  /* 0x00000001aaaab824 */ /* 0x100fe200078e0a0b */
[----:B------:R-:W-:Y:S01]  /*4ef0*/  ISETP.GE.AND P3, PT, R15, RZ, PT ;  /* 0x000000ff0f00720c */ /* 0x000fe20003f66270 */
[--C-:B------:R-:W-:Y:S01]  /*4f00*/  @!P5 IMAD.IADD R176, R176, 0x1, -R11.reuse ;  /* 0x00000001b0b0d824 */ /* 0x100fe200078e0a0b */
[----:B------:R-:W-:Y:S01]  /*4f10*/  ISETP.GE.AND P5, PT, R16, RZ, PT ;  /* 0x000000ff1000720c */ /* 0x000fe20003fa6270 */
[----:B------:R-:W-:Y:S01]  /*4f20*/  @!P6 IMAD.IADD R174, R174, 0x1, -R11 ;  /* 0x00000001aeaee824 */ /* 0x000fe200078e0a0b */
[----:B------:R-:W-:Y:S01]  /*4f30*/  ISETP.GE.AND P6, PT, R17, RZ, PT ;  /* 0x000000ff1100720c */ /* 0x000fe20003fc6270 */
[----:B------:R-:W-:Y:S02]  /*4f40*/  IMAD.MOV R6, RZ, RZ, -R6 ;  /* 0x000000ffff067224 */ /* 0x000fe400078e0a06 */
[----:B------:R-:W-:-:S04]  /*4f50*/  IMAD.HI.U32 R0, R12, R184, RZ ;  /* 0x000000b80c007227 */ /* 0x000fc800078e00ff */
[----:B------:R-:W-:Y:S01]  /*4f60*/  @!P0 IMAD.MOV R178, RZ, RZ, -R178 ;  /* 0x000000ffffb28224 */ /* 0x000fe200078e0ab2 */
[C---:B------:R-:W-:Y:S01]  /*4f70*/  ISETP.GT.U32.AND P0, PT, R11.reuse, R174, PT ;  /* 0x000000ae0b00720c */ /* 0x040fe20003f04070 */
[C---:B------:R-:W-:Y:S02]  /*4f80*/  IMAD R186, R11.reuse, R6, R186 ;  /* 0x000000060bba7224 */ /* 0x040fe400078e02ba */
[----:B------:R-:W-:Y:S02]  /*4f90*/  IMAD.MOV R0, RZ, RZ, -R0 ;  /* 0x000000ffff007224 */ /* 0x000fe400078e0a00 */
[----:B------:R-:W-:Y:S02]  /*4fa0*/  VIADD R6, R10, 0xec ;  /* 0x000000ec0a067836 */ /* 0x000fe40000000000 */
[----:B------:R-:W-:Y:S02]  /*4fb0*/  @!P4 IMAD.IADD R182, R182, 0x1, -R11 ;  /* 0x00000001b6b6c824 */ /* 0x000fe400078e0a0b */
[C---:B------:R-:W-:Y:S01]  /*4fc0*/  IMAD R184, R11.reuse, R0, R184 ;  /* 0x000000000bb87224 */ /* 0x040fe200078e02b8 */
[----:B------:R-:W-:Y:S01]  /*4fd0*/  IABS R188, R6 ;  /* 0x0000000600bc7213 */ /* 0x000fe20000000000 */
[----:B------:R-:W-:Y:S01]  /*4fe0*/  @!P3 IMAD.MOV R172, RZ, RZ, -R172 ;  /* 0x000000ffffacb224 */ /* 0x000fe200078e0aac */
[C---:B------:R-:W-:Y:S01]  /*4ff0*/  ISETP.GT.U32.AND P4, PT, R11.reuse, R182, PT ;  /* 0x000000b60b00720c */ /* 0x040fe20003f84070 */
[----:B------:R-:W-:Y:S01]  /*5000*/  @!P5 IMAD.MOV R176, RZ, RZ, -R176 ;  /* 0x000000ffffb0d224 */ /* 0x000fe200078e0ab0 */
[----:B------:R-:W-:Y:S01]  /*5010*/  ISETP.GT.U32.AND P3, PT, R11, R184, PT ;  /* 0x000000b80b00720c */ /* 0x000fe20003f64070 */
[----:B------:R-:W-:Y:S01]  /*5020*/  IMAD.HI.U32 R0, R12, R188, RZ ;  /* 0x000000bc0c007227 */ /* 0x000fe200078e00ff */
[----:B------:R-:W-:-:S03]  /*5030*/  ISETP.GE.AND P5, PT, R19, RZ, PT ;  /* 0x000000ff1300720c */ /* 0x000fc60003fa6270 */
[--C-:B------:R-:W-:Y:S01]  /*5040*/  @!P0 IMAD.IADD R174, R174, 0x1, -R11.reuse ;  /* 0x00000001aeae8824 */ /* 0x100fe200078e0a0b */
[C---:B------:R-:W-:Y:S01]  /*5050*/  ISETP.GT.U32.AND P0, PT, R11.reuse, R186, PT ;  /* 0x000000ba0b00720c */ /* 0x040fe20003f04070 */
[----:B------:R-:W-:Y:S02]  /*5060*/  IMAD.MOV R0, RZ, RZ, -R0 ;  /* 0x000000ffff007224 */ /* 0x000fe400078e0a00 */
[--C-:B------:R-:W-:Y:S01]  /*5070*/  @!P2 IMAD.IADD R180, R180, 0x1, -R11.reuse ;  /* 0x00000001b4b4a824 */ /* 0x100fe200078e0a0b */
[----:B------:R-:W-:Y:S01]  /*5080*/  ISETP.GE.AND P2, PT, R18, RZ, PT ;  /* 0x000000ff1200720c */ /* 0x000fe20003f46270 */
[--C-:B------:R-:W-:Y:S01]  /*5090*/  @!P4 IMAD.IADD R182, R182, 0x1, -R11.reuse ;  /* 0x00000001b6b6c824 */ /* 0x100fe200078e0a0b */
[----:B------:R-:W-:Y:S01]  /*50a0*/  ISETP.GE.AND P4, PT, R14, RZ, PT ;  /* 0x000000ff0e00720c */ /* 0x000fe20003f86270 */
[C---:B------:R-:W-:Y:S02]  /*50b0*/  IMAD R188, R11.reuse, R0, R188 ;  /* 0x000000000bbc7224 */ /* 0x040fe400078e02bc */
[----:B------:R-:W-:Y:S01]  /*50c0*/  @!P1 IMAD.MOV R170, RZ, RZ, -R170 ;  /* 0x000000ffffaa9224 */ /* 0x000fe200078e0aaa */
[C---:B------:R-:W-:Y:S01]  /*50d0*/  ISETP.GT.U32.AND P1, PT, R11.reuse, R180, PT ;  /* 0x000000b40b00720c */ /* 0x040fe20003f24070 */
[----:B------:R-:W-:Y:S01]  /*50e0*/  @!P3 IMAD.IADD R184, R184, 0x1, -R11 ;  /* 0x00000001b8b8b824 */ /* 0x000fe200078e0a0b */
[----:B------:R-:W-:Y:S01]  /*50f0*/  ISETP.GE.AND P3, PT, R6, RZ, PT ;  /* 0x000000ff0600720c */ /* 0x000fe20003f66270 */
[----:B------:R-:W-:Y:S01]  /*5100*/  @!P5 IMAD.MOV R182, RZ, RZ, -R182 ;  /* 0x000000ffffb6d224 */ /* 0x000fe200078e0ab6 */
[----:B------:R-:W-:Y:S01]  /*5110*/  ISETP.GT.U32.AND P5, PT, R11, R188, PT ;  /* 0x000000bc0b00720c */ /* 0x000fe20003fa4070 */
[----:B------:R-:W-:-:S02]  /*5120*/  VIADD R15, R10, 0xe8 ;  /* 0x000000e80a0f7836 */ /* 0x000fc40000000000 */
[--C-:B------:R-:W-:Y:S01]  /*5130*/  @!P0 IMAD.IADD R186, R186, 0x1, -R11.reuse ;  /* 0x00000001baba8824 */ /* 0x100fe200078e0a0b */
[----:B------:R-:W-:Y:S01]  /*5140*/  ISETP.GT.U32.AND P0, PT, R11, R184, PT ;  /* 0x000000b80b00720c */ /* 0x000fe20003f04070 */
[C---:B------:R-:W-:Y:S01]  /*5150*/  VIADD R0, R10.reuse, 0xe4 ;  /* 0x000000e40a007836 */ /* 0x040fe20000000000 */
[----:B------:R-:W-:Y:S01]  /*5160*/  IABS R190, R15 ;  /* 0x0000000f00be7213 */ /* 0x000fe20000000000 */
[----:B------:R-:W-:Y:S02]  /*5170*/  VIADD R14, R10, 0xdc ;  /* 0x000000dc0a0e7836 */ /* 0x000fe40000000000 */
[--C-:B------:R-:W-:Y:S01]  /*5180*/  @!P1 IMAD.IADD R180, R180, 0x1, -R11.reuse ;  /* 0x00000001b4b49824 */ /* 0x100fe200078e0a0b */
[----:B------:R-:W-:Y:S01]  /*5190*/  IABS R192, R0 ;  /* 0x0000000000c07213 */ /* 0x000fe20000000000 */
[----:B------:R-:W-:Y:S01]  /*51a0*/  IMAD.HI.U32 R6, R12, R190, RZ ;  /* 0x000000be0c067227 */ /* 0x000fe200078e00ff */
[----:B------:R-:W-:Y:S02]  /*51b0*/  ISETP.GE.AND P1, PT, R13, RZ, PT ;  /* 0x000000ff0d00720c */ /* 0x000fe40003f26270 */
[----:B------:R-:W-:Y:S01]  /*51c0*/  IABS R196, R14 ;  /* 0x0000000e00c47213 */ /* 0x000fe20000000000 */
[----:B------:R-:W-:-:S02]  /*51d0*/  @!P5 IMAD.IADD R188, R188, 0x1, -R11 ;  /* 0x00000001bcbcd824 */ /* 0x000fc400078e0a0b */
[----:B------:R-:W-:Y:S02]  /*51e0*/  IMAD.MOV R6, RZ, RZ, -R6 ;  /* 0x000000ffff067224 */ /* 0x000fe400078e0a06 */
[----:B------:R-:W-:Y:S01]  /*51f0*/  @!P2 IMAD.MOV R180, RZ, RZ, -R180 ;  /* 0x000000ffffb4a224 */ /* 0x000fe200078e0ab4 */
[C---:B------:R-:W-:Y:S01]  /*5200*/  ISETP.GT.U32.AND P2, PT, R11.reuse, R186, PT ;  /* 0x000000ba0b00720c */ /* 0x040fe20003f44070 */
[----:B------:R-:W-:Y:S01]  /*5210*/  @!P0 IMAD.IADD R184, R184, 0x1, -R11 ;  /* 0x00000001b8b88824 */ /* 0x000fe200078e0a0b */
[----:B------:R-:W-:Y:S01]  /*5220*/  ISETP.GE.AND P0, PT, R0, RZ, PT ;  /* 0x000000ff0000720c */ /* 0x000fe20003f06270 */
[----:B------:R-:W-:Y:S01]  /*5230*/  IMAD.HI.U32 R0, R12, R192, RZ ;  /* 0x000000c00c007227 */ /* 0x000fe200078e00ff */
[----:B------:R-:W-:-:S03]  /*5240*/  ISETP.GT.U32.AND P5, PT, R11, R188, PT ;  /* 0x000000bc0b00720c */ /* 0x000fc60003fa4070 */
[C---:B------:R-:W-:Y:S02]  /*5250*/  IMAD R190, R11.reuse, R6, R190 ;  /* 0x000000060bbe7224 */ /* 0x040fe400078e02be */
[----:B------:R-:W-:Y:S02]  /*5260*/  VIADD R6, R10, 0xe0 ;  /* 0x000000e00a067836 */ /* 0x000fe40000000000 */
[----:B------:R-:W-:Y:S02]  /*5270*/  IMAD.MOV R0, RZ, RZ, -R0 ;  /* 0x000000ffff007224 */ /* 0x000fe400078e0a00 */
[----:B------:R-:W-:Y:S01]  /*5280*/  @!P1 IMAD.MOV R184, RZ, RZ, -R184 ;  /* 0x000000ffffb89224 */ /* 0x000fe200078e0ab8 */
[----:B------:R-:W-:Y:S01]  /*5290*/  IABS R194, R6 ;  /* 0x0000000600c27213 */ /* 0x000fe20000000000 */
[C---:B------:R-:W-:Y:S01]  /*52a0*/  IMAD R192, R11.reuse, R0, R192 ;  /* 0x000000000bc07224 */ /* 0x040fe200078e02c0 */
[----:B------:R-:W-:Y:S01]  /*52b0*/  ISETP.GE.AND P1, PT, R6, RZ, PT ;  /* 0x000000ff0600720c */ /* 0x000fe20003f26270 */
[--C-:B------:R-:W-:Y:S01]  /*52c0*/  @!P2 IMAD.IADD R186, R186, 0x1, -R11.reuse ;  /* 0x00000001babaa824 */ /* 0x100fe200078e0a0b */
[C---:B------:R-:W-:Y:S01]  /*52d0*/  ISETP.GT.U32.AND P2, PT, R11.reuse, R190, PT ;  /* 0x000000be0b00720c */ /* 0x040fe20003f44070 */
[----:B------:R-:W-:Y:S01]  /*52e0*/  @!P5 IMAD.IADD R188, R188, 0x1, -R11 ;  /* 0x00000001bcbcd824 */ /* 0x000fe200078e0a0b */
[----:B------:R-:W-:Y:S01]  /*52f0*/  ISETP.GT.U32.AND P5, PT, R11, R192, PT ;  /* 0x000000c00b00720c */ /* 0x000fe20003fa4070 */
[----:B------:R-:W-:-:S04]  /*5300*/  IMAD.HI.U32 R6, R12, R194, RZ ;  /* 0x000000c20c067227 */ /* 0x000fc800078e00ff */
[----:B------:R-:W-:Y:S02]  /*5310*/  IMAD.MOV R6, RZ, RZ, -R6 ;  /* 0x000000ffff067224 */ /* 0x000fe400078e0a06 */
[----:B------:R-:W-:-:S04]  /*5320*/  IMAD.HI.U32 R13, R12, R196, RZ ;  /* 0x000000c40c0d7227 */ /* 0x000fc800078e00ff */
[C---:B------:R-:W-:Y:S02]  /*5330*/  IMAD R194, R11.reuse, R6, R194 ;  /* 0x000000060bc27224 */ /* 0x040fe400078e02c2 */
[----:B------:R-:W-:Y:S02]  /*5340*/  IMAD.MOV R13, RZ, RZ, -R13 ;  /* 0x000000ffff0d7224 */ /* 0x000fe400078e0a0d */
[----:B------:R-:W-:Y:S02]  /*5350*/  VIADD R6, R10, 0xd8 ;  /* 0x000000d80a067836 */ /* 0x000fe40000000000 */
[--C-:B------:R-:W-:Y:S02]  /*5360*/  @!P2 IMAD.IADD R190, R190, 0x1, -R11.reuse ;  /* 0x00000001bebea824 */ /* 0x100fe400078e0a0b */
[C---:B------:R-:W-:Y:S01]  /*5370*/  IMAD R196, R11.reuse, R13, R196 ;  /* 0x0000000d0bc47224 */ /* 0x040fe200078e02c4 */
[----:B------:R-:W-:Y:S01]  /*5380*/  IABS R198, R6 ;  /* 0x0000000600c67213 */ /* 0x000fe20000000000 */
[----:B------:R-:W-:Y:S01]  /*5390*/  @!P5 IMAD.IADD R192, R192, 0x1, -R11 ;  /* 0x00000001c0c0d824 */ /* 0x000fe200078e0a0b */
[C---:B------:R-:W-:Y:S01]  /*53a0*/  ISETP.GT.U32.AND P2, PT, R11.reuse, R190, PT ;  /* 0x000000be0b00720c */ /* 0x040fe20003f44070 */
[----:B------:R-:W-:Y:S01]  /*53b0*/  @!P3 IMAD.MOV R188, RZ, RZ, -R188 ;  /* 0x000000ffffbcb224 */ /* 0x000fe200078e0abc */
[C---:B------:R-:W-:Y:S01]  /*53c0*/  ISETP.GT.U32.AND P3, PT, R11.reuse, R196, PT ;  /* 0x000000c40b00720c */ /* 0x040fe20003f64070 */
[----:B------:R-:W-:Y:S01]  /*53d0*/  IMAD.HI.U32 R0, R12, R198, RZ ;  /* 0x000000c60c007227 */ /* 0x000fe200078e00ff */
[----:B------:R-:W-:-:S03]  /*53e0*/  ISETP.GT.U32.AND P5, PT, R11, R192, PT ;  /* 0x000000c00b00720c */ /* 0x000fc60003fa4070 */
[----:B------:R-:W-:Y:S01]  /*53f0*/  @!P6 IMAD.MOV R174, RZ, RZ, -R174 ;  /* 0x000000ffffaee224 */ /* 0x000fe200078e0aae */
[----:B------:R-:W-:Y:S01]  /*5400*/  ISETP.GE.AND P6, PT, R15, RZ, PT ;  /* 0x000000ff0f00720c */ /* 0x000fe20003fc6270 */
[----:B------:R-:W-:Y:S02]  /*5410*/  IMAD.MOV R0, RZ, RZ, -R0 ;  /* 0x000000ffff007224 */ /* 0x000fe400078e0a00 */
[----:B------:R-:W-:Y:S02]  /*5420*/  VIADD R15, R10, 0xd0 ;  /* 0x000000d00a0f7836 */ /* 0x000fe40000000000 */
[C---:B------:R-:W-:Y:S02]  /*5430*/  IMAD R198, R11.reuse, R0, R198 ;  /* 0x000000000bc67224 */ /* 0x040fe400078e02c6 */
[--C-:B------:R-:W-:Y:S01]  /*5440*/  @!P2 IMAD.IADD R190, R190, 0x1, -R11.reuse ;  /* 0x00000001bebea824 */ /* 0x100fe200078e0a0b */
[----:B------:R-:W-:Y:S01]  /*5450*/  IABS R202, R15 ;  /* 0x0000000f00ca7213 */ /* 0x000fe20000000000 */
[--C-:B------:R-:W-:Y:S01]  /*5460*/  @!P5 IMAD.IADD R192, R192, 0x1, -R11.reuse ;  /* 0x00000001c0c0d824 */ /* 0x100fe200078e0a0b */
[C---:B------:R-:W-:Y:S01]  /*5470*/  ISETP.GT.U32.AND P5, PT, R11.reuse, R198, PT ;  /* 0x000000c60b00720c */ /* 0x040fe20003fa4070 */
[----:B------:R-:W-:Y:S01]  /*5480*/  @!P3 IMAD.IADD R196, R196, 0x1, -R11 ;  /* 0x00000001c4c4b824 */ /* 0x000fe200078e0a0b */
[C---:B------:R-:W-:Y:S01]  /*5490*/  ISETP.GT.U32.AND P2, PT, R11.reuse, R194, PT ;  /* 0x000000c20b00720c */ /* 0x040fe20003f44070 */
[----:B------:R-:W-:Y:S01]  /*54a0*/  @!P6 IMAD.MOV R190, RZ, RZ, -R190 ;  /* 0x000000ffffbee224 */ /* 0x000fe200078e0abe */
[----:B------:R-:W-:Y:S01]  /*54b0*/  ISETP.GE.AND P6, PT, R6, RZ, PT ;  /* 0x000000ff0600720c */ /* 0x000fe20003fc6270 */
[----:B------:R-:W-:Y:S01]  /*54c0*/  @!P4 IMAD.MOV R186, RZ, RZ, -R186 ;  /* 0x000000ffffbac224 */ /* 0x000fe200078e0aba */
[----:B------:R-:W-:Y:S01]  /*54d0*/  ISETP.GT.U32.AND P3, PT, R11, R196, PT ;  /* 0x000000c40b00720c */ /* 0x000fe20003f64070 */
[----:B------:R-:W-:Y:S01]  /*54e0*/  IMAD.HI.U32 R6, R12, R202, RZ ;  /* 0x000000ca0c067227 */ /* 0x000fe200078e00ff */
[----:B------:R-:W-:-:S03]  /*54f0*/  ISETP.GE.AND P4, PT, R14, RZ, PT ;  /* 0x000000ff0e00720c */ /* 0x000fc60003f86270 */
[C---:B------:R-:W-:Y:S02]  /*5500*/  VIADD R14, R10.reuse, 0xd4 ;  /* 0x000000d40a0e7836 */ /* 0x040fe40000000000 */
[----:B------:R-:W-:Y:S02]  /*5510*/  VIADD R16, R10, 0xcc ;  /* 0x000000cc0a107836 */ /* 0x000fe40000000000 */
[----:B------:R-:W-:Y:S01]  /*5520*/  IMAD.MOV R6, RZ, RZ, -R6 ;  /* 0x000000ffff067224 */ /* 0x000fe200078e0a06 */
[----:B------:R-:W-:Y:S01]  /*5530*/  IABS R200, R14 ;  /* 0x0000000e00c87213 */ /* 0x000fe20000000000 */
[----:B------:R-:W-:Y:S01]  /*5540*/  @!P5 IMAD.IADD R198, R198, 0x1, -R11 ;  /* 0x00000001c6c6d824 */ /* 0x000fe200078e0a0b */
[----:B------:R-:W-:Y:S01]  /*5550*/  IABS R204, R16 ;  /* 0x0000001000cc7213 */ /* 0x000fe20000000000 */
[----:B------:R-:W-:Y:S02]  /*5560*/  IMAD R202, R11, R6, R202 ;  /* 0x000000060bca7224 */ /* 0x000fe400078e02ca */
[----:B------:R-:W-:-:S04]  /*5570*/  IMAD.HI.U32 R0, R12, R200, RZ ;  /* 0x000000c80c007227 */ /* 0x000fc800078e00ff */
[----:B------:R-:W-:Y:S01]  /*5580*/  @!P0 IMAD.MOV R192, RZ, RZ, -R192 ;  /* 0x000000ffffc08224 */ /* 0x000fe200078e0ac0 */
[C---:B------:R-:W-:Y:S01]  /*5590*/  ISETP.GT.U32.AND P0, PT, R11.reuse, R198, PT ;  /* 0x000000c60b00720c */ /* 0x040fe20003f04070 */
[----:B------:R-:W-:Y:S01]  /*55a0*/  @!P3 IMAD.IADD R196, R196, 0x1, -R11 ;  /* 0x00000001c4c4b824 */ /* 0x000fe200078e0a0b */
[----:B------:R-:W-:Y:S01]  /*55b0*/  ISETP.GT.U32.AND P3, PT, R11, R202, PT ;  /* 0x000000ca0b00720c */ /* 0x000fe20003f64070 */
[----:B------:R-:W-:-:S04]  /*55c0*/  IMAD.HI.U32 R13, R12, R204, RZ ;  /* 0x000000cc0c0d7227 */ /* 0x000fc800078e00ff */
[----:B------:R-:W-:Y:S02]  /*55d0*/  VIADD R6, R10, 0xc8 ;  /* 0x000000c80a067836 */ /* 0x000fe40000000000 */
[----:B------:R-:W-:Y:S02]  /*55e0*/  IMAD.MOV R0, RZ, RZ, -R0 ;  /* 0x000000ffff007224 */ /* 0x000fe400078e0a00 */
[----:B------:R-:W-:Y:S01]  /*55f0*/  IMAD.MOV R13, RZ, RZ, -R13 ;  /* 0x000000ffff0d7224 */ /* 0x000fe200078e0a0d */
[----:B------:R-:W-:Y:S01]  /*5600*/  IABS R206, R6 ;  /* 0x0000000600ce7213 */ /* 0x000fe20000000000 */
[----:B------:R-:W-:Y:S02]  /*5610*/  @!P2 IMAD.IADD R194, R194, 0x1, -R11 ;  /* 0x00000001c2c2a824 */ /* 0x000fe400078e0a0b */
[C---:B------:R-:W-:Y:S02]  /*5620*/  IMAD R200, R11.reuse, R0, R200 ;  /* 0x000000000bc87224 */ /* 0x040fe400078e02c8 */
[C---:B------:R-:W-:Y:S01]  /*5630*/  IMAD R204, R11.reuse, R13, R204 ;  /* 0x0000000d0bcc7224 */ /* 0x040fe200078e02cc */
[C---:B------:R-:W-:Y:S01]  /*5640*/  ISETP.GT.U32.AND P2, PT, R11.reuse, R194, PT ;  /* 0x000000c20b00720c */ /* 0x040fe20003f44070 */
[----:B------:R-:W-:Y:S01]  /*5650*/  VIADD R13, R10, 0xc4 ;  /* 0x000000c40a0d7836 */ /* 0x000fe20000000000 */
[----:B------:R-:W-:Y:S01]  /*5660*/  ISETP.GT.U32.AND P5, PT, R11, R200, PT ;  /* 0x000000c80b00720c */ /* 0x000fe20003fa4070 */
[----:B------:R-:W-:-:S03]  /*5670*/  IMAD.HI.U32 R0, R12, R206, RZ ;  /* 0x000000ce0c007227 */ /* 0x000fc600078e00ff */
[----:B------:R-:W-:Y:S01]  /*5680*/  IABS R208, R13 ;  /* 0x0000000d00d07213 */ /* 0x000fe20000000000 */
[--C-:B------:R-:W-:Y:S01]  /*5690*/  @!P0 IMAD.IADD R198, R198, 0x1, -R11.reuse ;  /* 0x00000001c6c68824 */ /* 0x100fe200078e0a0b */
[----:B------:R-:W-:Y:S01]  /*56a0*/  ISETP.GE.AND P0, PT, R16, RZ, PT ;  /* 0x000000ff1000720c */ /* 0x000fe20003f06270 */
[----:B------:R-:W-:Y:S02]  /*56b0*/  @!P3 IMAD.IADD R202, R202, 0x1, -R11 ;  /* 0x00000001cacab824 */ /* 0x000fe400078e0a0b */
[----:B------:R-:W-:Y:S02]  /*56c0*/  IMAD.MOV R0, RZ, RZ, -R0 ;  /* 0x000000ffff007224 */ /* 0x000fe400078e0a00 */
[----:B------:R-:W-:Y:S01]  /*56d0*/  @!P4 IMAD.MOV R196, RZ, RZ, -R196 ;  /* 0x000000ffffc4c224 */ /* 0x000fe200078e0ac4 */
[C---:B------:R-:W-:Y:S01]  /*56e0*/  ISETP.GT.U32.AND P4, PT, R11.reuse, R204, PT ;  /* 0x000000cc0b00720c */ /* 0x040fe20003f84070 */
[----:B------:R-:W-:Y:S01]  /*56f0*/  @!P6 IMAD.MOV R198, RZ, RZ, -R198 ;  /* 0x000000ffffc6e224 */ /* 0x000fe200078e0ac6 */
[C---:B------:R-:W-:Y:S01]  /*5700*/  ISETP.GT.U32.AND P6, PT, R11.reuse, R202, PT ;  /* 0x000000ca0b00720c */ /* 0x040fe20003fc4070 */
[----:B------:R-:W-:-:S02]  /*5710*/  IMAD R206, R11, R0, R206 ;  /* 0x000000000bce7224 */ /* 0x000fc400078e02ce */
[----:B------:R-:W-:-:S04]  /*5720*/  IMAD.HI.U32 R0, R12, R208, RZ ;  /* 0x000000d00c007227 */ /* 0x000fc800078e00ff */
[----:B------:R-:W-:Y:S02]  /*5730*/  IMAD.MOV R0, RZ, RZ, -R0 ;  /* 0x000000ffff007224 */ /* 0x000fe400078e0a00 */
[--C-:B------:R-:W-:Y:S01]  /*5740*/  @!P2 IMAD.IADD R194, R194, 0x1, -R11.reuse ;  /* 0x00000001c2c2a824 */ /* 0x100fe200078e0a0b */
[----:B------:R-:W-:Y:S01]  /*5750*/  ISETP.GE.AND P2, PT, R14, RZ, PT ;  /* 0x000000ff0e00720c */ /* 0x000fe20003f46270 */
[--C-:B------:R-:W-:Y:S01]  /*5760*/  @!P5 IMAD.IADD R200, R200, 0x1, -R11.reuse ;  /* 0x00000001c8c8d824 */ /* 0x100fe200078e0a0b */
[----:B------:R-:W-:Y:S01]  /*5770*/  ISETP.GE.AND P5, PT, R6, RZ, PT ;  /* 0x000000ff0600720c */ /* 0x000fe20003fa6270 */
[----:B------:R-:W-:Y:S02]  /*5780*/  VIADD R14, R10, 0xc0 ;  /* 0x000000c00a0e7836 */ /* 0x000fe40000000000 */
[C---:B------:R-:W-:Y:S01]  /*5790*/  IMAD R208, R11.reuse, R0, R208 ;  /* 0x000000000bd07224 */ /* 0x040fe200078e02d0 */
[----:B------:R-:W-:Y:S01]  /*57a0*/  ISETP.GT.U32.AND P3, PT, R11, R200, PT ;  /* 0x000000c80b00720c */ /* 0x000fe20003f64070 */
[----:B------:R-:W-:Y:S01]  /*57b0*/  @!P1 IMAD.MOV R194, RZ, RZ, -R194 ;  /* 0x000000ffffc29224 */ /* 0x000fe200078e0ac2 */
[----:B------:R-:W-:Y:S01]  /*57c0*/  ISETP.GE.AND P1, PT, R15, RZ, PT ;  /* 0x000000ff0f00720c */ /* 0x000fe20003f26270 */
[----:B------:R-:W-:Y:S01]  /*57d0*/  @!P4 IMAD.IADD R204, R204, 0x1, -R11 ;  /* 0x00000001ccccc824 */ /* 0x000fe200078e0a0b */
[----:B------:R-:W-:Y:S01]  /*57e0*/  IABS R210, R14 ;  /* 0x0000000e00d27213 */ /* 0x000fe20000000000 */
[----:B------:R-:W-:-:S02]  /*57f0*/  VIADD R15, R10, 0xbc ;  /* 0x000000bc0a0f7836 */ /* 0x000fc40000000000 */
[----:B------:R-:W-:Y:S01]  /*5800*/  @!P6 IMAD.IADD R202, R202, 0x1, -R11 ;  /* 0x00000001cacae824 */ /* 0x000fe200078e0a0b */
[C---:B------:R-:W-:Y:S01]  /*5810*/  ISETP.GT.U32.AND P6, PT, R11.reuse, R208, PT ;  /* 0x000000d00b00720c */ /* 0x040fe20003fc4070 */
[----:B------:R-:W-:Y:S01]  /*5820*/  IMAD.HI.U32 R0, R12, R210, RZ ;  /* 0x000000d20c007227 */ /* 0x000fe200078e00ff */
[----:B------:R-:W-:Y:S02]  /*5830*/  ISETP.GT.U32.AND P4, PT, R11, R204, PT ;  /* 0x000000cc0b00720c */ /* 0x000fe40003f84070 */
[----:B------:R-:W-:Y:S01]  /*5840*/  IABS R212, R15 ;  /* 0x0000000f00d47213 */ /* 0x000fe20000000000 */
[----:B------:R-:W-:Y:S02]  /*5850*/  VIADD R16, R10, 0xb8 ;  /* 0x000000b80a107836 */ /* 0x000fe40000000000 */
[----:B------:R-:W-:Y:S02]  /*5860*/  IMAD.MOV R0, RZ, RZ, -R0 ;  /* 0x000000ffff007224 */ /* 0x000fe400078e0a00 */
[----:B------:R-:W-:Y:S01]  /*5870*/  IMAD.HI.U32 R6, R12, R212, RZ ;  /* 0x000000d40c067227 */ /* 0x000fe200078e00ff */
[----:B------:R-:W-:-:S03]  /*5880*/  IABS R214, R16 ;  /* 0x0000001000d67213 */ /* 0x000fc60000000000 */
[--C-:B------:R-:W-:Y:S01]  /*5890*/  @!P3 IMAD.IADD R200, R200, 0x1, -R11.reuse ;  /* 0x00000001c8c8b824 */ /* 0x100fe200078e0a0b */
[C---:B------:R-:W-:Y:S01]  /*58a0*/  ISETP.GT.U32.AND P3, PT, R11.reuse, R206, PT ;  /* 0x000000ce0b00720c */ /* 0x040fe20003f64070 */
[----:B------:R-:W-:Y:S02]  /*58b0*/  IMAD.MOV R6, RZ, RZ, -R6 ;  /* 0x000000ffff067224 */ /* 0x000fe400078e0a06 */
[--C-:B------:R-:W-:Y:S02]  /*58c0*/  @!P6 IMAD.IADD R208, R208, 0x1, -R11.reuse ;  /* 0x00000001d0d0e824 */ /* 0x100fe400078e0a0b */
[----:B------:R-:W-:Y:S02]  /*58d0*/  IMAD R210, R11, R0, R210 ;  /* 0x000000000bd27224 */ /* 0x000fe400078e02d2 */
[----:B------:R-:W-:Y:S01]  /*58e0*/  @!P4 IMAD.IADD R204, R204, 0x1, -R11 ;  /* 0x00000001ccccc824 */ /* 0x000fe200078e0a0b */
[----:B------:R-:W-:Y:S01]  /*58f0*/  ISETP.GE.AND P4, PT, R13, RZ, PT ;  /* 0x000000ff0d00720c */ /* 0x000fe20003f86270 */
[C---:B------:R-:W-:Y:S01]  /*5900*/  IMAD R212, R11.reuse, R6, R212 ;  /* 0x000000060bd47224 */ /* 0x040fe200078e02d4 */
[C---:B------:R-:W-:Y:S01]  /*5910*/  ISETP.GT.U32.AND P6, PT, R11.reuse, R208, PT ;  /* 0x000000d00b00720c */ /* 0x040fe20003fc4070 */
[----:B------:R-:W-:Y:S01]  /*5920*/  @!P1 IMAD.MOV R202, RZ, RZ, -R202 ;  /* 0x000000ffffca9224 */ /* 0x000fe200078e0aca */
[----:B------:R-:W-:Y:S01]  /*5930*/  ISETP.GT.U32.AND P1, PT, R11, R210, PT ;  /* 0x000000d20b00720c */ /* 0x000fe20003f24070 */
[----:B------:R-:W-:-:S04]  /*5940*/  IMAD.HI.U32 R13, R12, R214, RZ ;  /* 0x000000d60c0d7227 */ /* 0x000fc800078e00ff */
[----:B------:R-:W-:Y:S01]  /*5950*/  @!P0 IMAD.MOV R204, RZ, RZ, -R204 ;  /* 0x000000ffffcc8224 */ /* 0x000fe200078e0acc */
[C---:B------:R-:W-:Y:S01]  /*5960*/  ISETP.GT.U32.AND P0, PT, R11.reuse, R212, PT ;  /* 0x000000d40b00720c */ /* 0x040fe20003f04070 */
[----:B------:R-:W-:Y:S02]  /*5970*/  IMAD.MOV R13, RZ, RZ, -R13 ;  /* 0x000000ffff0d7224 */ /* 0x000fe400078e0a0d */
[--C-:B------:R-:W-:Y:S01]  /*5980*/  @!P3 IMAD.IADD R206, R206, 0x1, -R11.reuse ;  /* 0x00000001ceceb824 */ /* 0x100fe200078e0a0b */
[----:B------:R-:W-:Y:S01]  /*5990*/  ISETP.GE.AND P3, PT, R14, RZ, PT ;  /* 0x000000ff0e00720c */ /* 0x000fe20003f66270 */
[C---:B------:R-:W-:Y:S02]  /*59a0*/  IMAD R214, R11.reuse, R13, R214 ;  /* 0x0000000d0bd67224 */ /* 0x040fe400078e02d6 */
[----:B------:R-:W-:Y:S02]  /*59b0*/  VIADD R13, R10, 0xb4 ;  /* 0x000000b40a0d7836 */ /* 0x000fe40000000000 */
[----:B------:R-:W-:Y:S01]  /*59c0*/  @!P2 IMAD.MOV R200, RZ, RZ, -R200 ;  /* 0x000000ffffc8a224 */ /* 0x000fe200078e0ac8 */
[C---:B------:R-:W-:Y:S01]  /*59d0*/  ISETP.GT.U32.AND P2, PT, R11.reuse, R206, PT ;  /* 0x000000ce0b00720c */ /* 0x040fe20003f44070 */
[--C-:B------:R-:W-:Y:S01]  /*59e0*/  @!P6 IMAD.IADD R208, R208, 0x1, -R11.reuse ;  /* 0x00000001d0d0e824 */ /* 0x100fe200078e0a0b */
[----:B------:R-:W-:Y:S01]  /*59f0*/  IABS R216, R13 ;  /* 0x0000000d00d87213 */ /* 0x000fe20000000000 */
[--C-:B------:R-:W-:Y:S01]  /*5a00*/  @!P1 IMAD.IADD R210, R210, 0x1, -R11.reuse ;  /* 0x00000001d2d29824 */ /* 0x100fe200078e0a0b */
[C---:B------:R-:W-:Y:S01]  /*5a10*/  ISETP.GT.U32.AND P6, PT, R11.reuse, R214, PT ;  /* 0x000000d60b00720c */ /* 0x040fe20003fc4070 */
[----:B------:R-:W-:Y:S01]  /*5a20*/  @!P0 IMAD.IADD R212, R212, 0x1, -R11 ;  /* 0x00000001d4d48824 */ /* 0x000fe200078e0a0b */
        /* <DEDUP_REMOVED lines=8> */
[----:B------:R-:W-:Y:S02]  /*5ab0*/  VIADD R15, R10, 0xac ;  /* 0x000000ac0a0f7836 */ /* 0x000fe40000000000 */
[----:B------:R-:W-:Y:S01]  /*5ac0*/  @!P6 IMAD.IADD R214, R214, 0x1, -R11 ;  /* 0x00000001d6d6e824 */ /* 0x000fe200078e0a0b */
[C---:B------:R-:W-:Y:S01]  /*5ad0*/  ISETP.GT.U32.AND P6, PT, R11.reuse, R212, PT ;  /* 0x000000d40b00720c */ /* 0x040fe20003fc4070 */
[----:B------:R-:W-:Y:S01]  /*5ae0*/  IMAD R216, R11, R6, R216 ;  /* 0x000000060bd87224 */ /* 0x000fe200078e02d8 */
[----:B------:R-:W-:Y:S01]  /*5af0*/  IABS R220, R15 ;  /* 0x0000000f00dc7213 */ /* 0x000fe20000000000 */
[----:B------:R-:W-:-:S04]  /*5b00*/  IMAD.HI.U32 R0, R12, R218, RZ ;  /* 0x000000da0c007227 */ /* 0x000fc800078e00ff */
[----:B------:R-:W-:Y:S01]  /*5b10*/  @!P0 IMAD.IADD R210, R210, 0x1, -R11 ;  /* 0x00000001d2d28824 */ /* 0x000fe200078e0a0b */
[C---:B------:R-:W-:Y:S01]  /*5b20*/  ISETP.GT.U32.AND P0, PT, R11.reuse, R216, PT ;  /* 0x000000d80b00720c */ /* 0x040fe20003f04070 */
[----:B------:R-:W-:Y:S02]  /*5b30*/  IMAD.MOV R0, RZ, RZ, -R0 ;  /* 0x000000ffff007224 */ /* 0x000fe400078e0a00 */
[----:B------:R-:W-:Y:S01]  /*5b40*/  @!P5 IMAD.MOV R206, RZ, RZ, -R206 ;  /* 0x000000ffffced224 */ /* 0x000fe200078e0ace */
[C---:B------:R-:W-:Y:S01]  /*5b50*/  ISETP.GT.U32.AND P5, PT, R11.reuse, R214, PT ;  /* 0x000000d60b00720c */ /* 0x040fe20003fa4070 */
[----:B------:R-:W-:Y:S02]  /*5b60*/  IMAD R218, R11, R0, R218 ;  /* 0x000000000bda7224 */ /* 0x000fe400078e02da */
[----:B------:R-:W-:-:S04]  /*5b70*/  IMAD.HI.U32 R0, R12, R220, RZ ;  /* 0x000000dc0c007227 */ /* 0x000fc800078e00ff */
[----:B------:R-:W-:Y:S02]  /*5b80*/  VIADD R16, R10, 0xa8 ;  /* 0x000000a80a107836 */ /* 0x000fe40000000000 */
[--C-:B------:R-:W-:Y:S01]  /*5b90*/  @!P6 IMAD.IADD R212, R212, 0x1, -R11.reuse ;  /* 0x00000001d4d4e824 */ /* 0x100fe200078e0a0b */
[C---:B------:R-:W-:Y:S01]  /*5ba0*/  ISETP.GT.U32.AND P6, PT, R11.reuse, R218, PT ;  /* 0x000000da0b00720c */ /* 0x040fe20003fc4070 */
[----:B------:R-:W-:Y:S01]  /*5bb0*/  IMAD.MOV R6, RZ, RZ, -R0 ;  /* 0x000000ffff067224 */ /* 0x000fe200078e0a00 */
[----:B------:R-:W-:Y:S01]  /*5bc0*/  IABS R222, R16 ;  /* 0x0000001000de7213 */ /* 0x000fe20000000000 */
[----:B------:R-:W-:Y:S01]  /*5bd0*/  @!P0 IMAD.IADD R216, R216, 0x1, -R11 ;  /* 0x00000001d8d88824 */ /* 0x000fe200078e0a0b */
[----:B------:R-:W-:Y:S01]  /*5be0*/  ISETP.GE.AND P0, PT, R14, RZ, PT ;  /* 0x000000ff0e00720c */ /* 0x000fe20003f06270 */
[C---:B------:R-:W-:Y:S02]  /*5bf0*/  IMAD R220, R11.reuse, R6, R220 ;  /* 0x000000060bdc7224 */ /* 0x040fe400078e02dc */
[----:B------:R-:W-:Y:S01]  /*5c00*/  @!P4 IMAD.MOV R208, RZ, RZ, -R208 ;  /* 0x000000ffffd0c224 */ /* 0x000fe200078e0ad0 */
[C---:B------:R-:W-:Y:S01]  /*5c10*/  ISETP.GT.U32.AND P4, PT, R11.reuse, R216, PT ;  /* 0x000000d80b00720c */ /* 0x040fe20003f84070 */
[----:B------:R-:W-:Y:S01]  /*5c20*/  @!P3 IMAD.MOV R210, RZ, RZ, -R210 ;  /* 0x000000ffffd2b224 */ /* 0x000fe200078e0ad2 */
[----:B------:R-:W-:Y:S01]  /*5c30*/  ISETP.GT.U32.AND P3, PT, R11, R220, PT ;  /* 0x000000dc0b00720c */ /* 0x000fe20003f64070 */
[----:B------:R-:W-:-:S02]  /*5c40*/  VIADD R17, R10, 0xa4 ;  /* 0x000000a40a117836 */ /* 0x000fc40000000000 */
[----:B------:R-:W-:-:S03]  /*5c50*/  IMAD.HI.U32 R0, R12, R222, RZ ;  /* 0x000000de0c007227 */ /* 0x000fc600078e00ff */
[----:B------:R-:W-:Y:S01]  /*5c60*/  IABS R224, R17 ;  /* 0x0000001100e07213 */ /* 0x000fe20000000000 */
[--C-:B------:R-:W-:Y:S01]  /*5c70*/  @!P5 IMAD.IADD R214, R214, 0x1, -R11.reuse ;  /* 0x00000001d6d6d824 */ /* 0x100fe200078e0a0b */
[----:B------:R-:W-:Y:S01]  /*5c80*/  ISETP.GE.AND P5, PT, R13, RZ, PT ;  /* 0x000000ff0d00720c */ /* 0x000fe20003fa6270 */
[----:B------:R-:W-:Y:S02]  /*5c90*/  IMAD.MOV R6, RZ, RZ, -R0 ;  /* 0x000000ffff067224 */ /* 0x000fe400078e0a00 */
[----:B------:R-:W-:Y:S02]  /*5ca0*/  @!P6 IMAD.IADD R218, R218, 0x1, -R11 ;  /* 0x00000001dadae824 */ /* 0x000fe400078e0a0b */
[C---:B------:R-:W-:Y:S02]  /*5cb0*/  IMAD R222, R11.reuse, R6, R222 ;  /* 0x000000060bde7224 */ /* 0x040fe400078e02de */
[----:B------:R-:W-:Y:S01]  /*5cc0*/  VIADD R6, R10, 0xa0 ;  /* 0x000000a00a067836 */ /* 0x000fe20000000000 */
[----:B------:R-:W-:Y:S01]  /*5cd0*/  ISETP.GT.U32.AND P6, PT, R11, R218, PT ;  /* 0x000000da0b00720c */ /* 0x000fe20003fc4070 */
[----:B------:R-:W-:-:S03]  /*5ce0*/  IMAD.HI.U32 R0, R12, R224, RZ ;  /* 0x000000e00c007227 */ /* 0x000fc600078e00ff */
[----:B------:R-:W-:Y:S01]  /*5cf0*/  IABS R226, R6 ;  /* 0x0000000600e27213 */ /* 0x000fe20000000000 */
[--C-:B------:R-:W-:Y:S01]  /*5d00*/  @!P4 IMAD.IADD R216, R216, 0x1, -R11.reuse ;  /* 0x00000001d8d8c824 */ /* 0x100fe200078e0a0b */
[C---:B------:R-:W-:Y:S01]  /*5d10*/  ISETP.GT.U32.AND P4, PT, R11.reuse, R222, PT ;  /* 0x000000de0b00720c */ /* 0x040fe20003f84070 */
[----:B------:R-:W-:Y:S01]  /*5d20*/  @!P3 IMAD.IADD R220, R220, 0x1, -R11 ;  /* 0x00000001dcdcb824 */ /* 0x000fe200078e0a0b */
[----:B------:R-:W-:Y:S01]  /*5d30*/  ISETP.GE.AND P3, PT, R6, RZ, PT ;  /* 0x000000ff0600720c */ /* 0x000fe20003f66270 */
[----:B------:R-:W-:Y:S02]  /*5d40*/  IMAD.MOV R0, RZ, RZ, -R0 ;  /* 0x000000ffff007224 */ /* 0x000fe400078e0a00 */
[----:B------:R-:W-:Y:S01]  /*5d50*/  @!P5 IMAD.MOV R216, RZ, RZ, -R216 ;  /* 0x000000ffffd8d224 */ /* 0x000fe200078e0ad8 */
[C---:B------:R-:W-:Y:S01]  /*5d60*/  ISETP.GT.U32.AND P5, PT, R11.reuse, R220, PT ;  /* 0x000000dc0b00720c */ /* 0x040fe20003fa4070 */
[----:B------:R-:W-:Y:S02]  /*5d70*/  IMAD R224, R11, R0, R224 ;  /* 0x000000000be07224 */ /* 0x000fe400078e02e0 */
[----:B------:R-:W-:-:S04]  /*5d80*/  IMAD.HI.U32 R0, R12, R226, RZ ;  /* 0x000000e20c007227 */ /* 0x000fc800078e00ff */
[--C-:B------:R-:W-:Y:S01]  /*5d90*/  @!P6 IMAD.IADD R218, R218, 0x1, -R11.reuse ;  /* 0x00000001dadae824 */ /* 0x100fe200078e0a0b */
[----:B------:R-:W-:Y:S01]  /*5da0*/  ISETP.GE.AND P6, PT, R17, RZ, PT ;  /* 0x000000ff1100720c */ /* 0x000fe20003fc6270 */
[----:B------:R-:W-:Y:S02]  /*5db0*/  IMAD.MOV R0, RZ, RZ, -R0 ;  /* 0x000000ffff007224 */ /* 0x000fe400078e0a00 */
[--C-:B------:R-:W-:Y:S02]  /*5dc0*/  @!P4 IMAD.IADD R222, R222, 0x1, -R11.reuse ;  /* 0x00000001dedec824 */ /* 0x100fe400078e0a0b */
[----:B------:R-:W-:Y:S01]  /*5dd0*/  @!P0 IMAD.MOV R218, RZ, RZ, -R218 ;  /* 0x000000ffffda8224 */ /* 0x000fe200078e0ada */
[C---:B------:R-:W-:Y:S01]  /*5de0*/  ISETP.GT.U32.AND P0, PT, R11.reuse, R224, PT ;  /* 0x000000e00b00720c */ /* 0x040fe20003f04070 */
[C---:B------:R-:W-:Y:S01]  /*5df0*/  IMAD R226, R11.reuse, R0, R226 ;  /* 0x000000000be27224 */ /* 0x040fe200078e02e2 */
[----:B------:R-:W-:Y:S01]  /*5e00*/  ISETP.GT.U32.AND P4, PT, R11, R222, PT ;  /* 0x000000de0b00720c */ /* 0x000fe20003f84070 */
[----:B------:R-:W-:-:S02]  /*5e10*/  @!P5 IMAD.IADD R220, R220, 0x1, -R11 ;  /* 0x00000001dcdcd824 */ /* 0x000fc400078e0a0b */
[C---:B------:R-:W-:Y:S01]  /*5e20*/  VIADD R13, R10.reuse, 0x9c ;  /* 0x0000009c0a0d7836 */ /* 0x040fe20000000000 */
[----:B------:R-:W-:Y:S01]  /*5e30*/  ISETP.GT.U32.AND P5, PT, R11, R226, PT ;  /* 0x000000e20b00720c */ /* 0x000fe20003fa4070 */
[----:B------:R-:W-:Y:S02]  /*5e40*/  VIADD R14, R10, 0x98 ;  /* 0x000000980a0e7836 */ /* 0x000fe40000000000 */
[----:B------:R-:W-:Y:S01]  /*5e50*/  @!P1 IMAD.MOV R214, RZ, RZ, -R214 ;  /* 0x000000ffffd69224 */ /* 0x000fe200078e0ad6 */
[----:B------:R-:W-:Y:S01]  /*5e60*/  IABS R228, R13 ;  /* 0x0000000d00e47213 */ /* 0x000fe20000000000 */
[----:B------:R-:W-:Y:S01]  /*5e70*/  @!P2 IMAD.MOV R212, RZ, RZ, -R212 ;  /* 0x000000ffffd4a224 */ /* 0x000fe200078e0ad4 */
[----:B------:R-:W-:Y:S01]  /*5e80*/  ISETP.GE.AND P1, PT, R16, RZ, PT ;  /* 0x000000ff1000720c */ /* 0x000fe20003f26270 */
[----:B------:R-:W-:Y:S01]  /*5e90*/  @!P0 IMAD.IADD R224, R224, 0x1, -R11 ;  /* 0x00000001e0e08824 */ /* 0x000fe200078e0a0b */
[----:B------:R-:W-:Y:S01]  /*5ea0*/  IABS R230, R14 ;  /* 0x0000000e00e67213 */ /* 0x000fe20000000000 */
[----:B------:R-:W-:Y:S01]  /*5eb0*/  IMAD.HI.U32 R0, R12, R228, RZ ;  /* 0x000000e40c007227 */ /* 0x000fe200078e00ff */
[----:B------:R-:W-:-:S02]  /*5ec0*/  ISETP.GE.AND P2, PT, R15, RZ, PT ;  /* 0x000000ff0f00720c */ /* 0x000fc40003f46270 */
[----:B------:R-:W-:Y:S01]  /*5ed0*/  ISETP.GE.AND P0, PT, R14, RZ, PT ;  /* 0x000000ff0e00720c */ /* 0x000fe20003f06270 */
[--C-:B------:R-:W-:Y:S01]  /*5ee0*/  @!P4 IMAD.IADD R222, R222, 0x1, -R11.reuse ;  /* 0x00000001dedec824 */ /* 0x100fe200078e0a0b */
[----:B------:R-:W-:Y:S01]  /*5ef0*/  ISETP.GE.AND P4, PT, R13, RZ, PT ;  /* 0x000000ff0d00720c */ /* 0x000fe20003f86270 */
[----:B------:R-:W-:Y:S01]  /*5f00*/  @!P5 IMAD.IADD R226, R226, 0x1, -R11 ;  /* 0x00000001e2e2d824 */ /* 0x000fe200078e0a0b */
[----:B------:R-:W-:Y:S01]  /*5f10*/  ISETP.GT.U32.AND P5, PT, R11, R224, PT ;  /* 0x000000e00b00720c */ /* 0x000fe20003fa4070 */
[----:B------:R-:W-:-:S04]  /*5f20*/  IMAD.HI.U32 R6, R12, R230, RZ ;  /* 0x000000e60c067227 */ /* 0x000fc800078e00ff */
[----:B------:R-:W-:Y:S02]  /*5f30*/  IMAD.MOV R13, RZ, RZ, -R0 ;  /* 0x000000ffff0d7224 */ /* 0x000fe400078e0a00 */
[----:B------:R-:W-:Y:S02]  /*5f40*/  IMAD.MOV R6, RZ, RZ, -R6 ;  /* 0x000000ffff067224 */ /* 0x000fe400078e0a06 */
[C---:B------:R-:W-:Y:S02]  /*5f50*/  IMAD R228, R11.reuse, R13, R228 ;  /* 0x0000000d0be47224 */ /* 0x040fe400078e02e4 */
[----:B------:R-:W-:Y:S02]  /*5f60*/  VIADD R15, R10, 0x94 ;  /* 0x000000940a0f7836 */ /* 0x000fe40000000000 */
[C---:B------:R-:W-:Y:S02]  /*5f70*/  IMAD R230, R11.reuse, R6, R230 ;  /* 0x000000060be67224 */ /* 0x040fe400078e02e6 */
[----:B------:R-:W-:Y:S01]  /*5f80*/  @!P1 IMAD.MOV R222, RZ, RZ, -R222 ;  /* 0x000000ffffde9224 */ /* 0x000fe200078e0ade */
[C---:B------:R-:W-:Y:S01]  /*5f90*/  ISETP.GT.U32.AND P1, PT, R11.reuse, R228, PT ;  /* 0x000000e40b00720c */ /* 0x040fe20003f24070 */
[----:B------:R-:W-:Y:S01]  /*5fa0*/  @!P5 IMAD.IADD R224, R224, 0x1, -R11 ;  /* 0x00000001e0e0d824 */ /* 0x000fe200078e0a0b */
[----:B------:R-:W-:Y:S01]  /*5fb0*/  IABS R232, R15 ;  /* 0x0000000f00e87213 */ /* 0x000fe20000000000 */
[----:B------:R-:W-:Y:S01]  /*5fc0*/  @!P2 IMAD.MOV R220, RZ, RZ, -R220 ;  /* 0x000000ffffdca224 */ /* 0x000fe200078e0adc */
[C---:B------:R-:W-:Y:S01]  /*5fd0*/  ISETP.GT.U32.AND P5, PT, R11.reuse, R230, PT ;  /* 0x000000e60b00720c */ /* 0x040fe20003fa4070 */
[----:B------:R-:W-:Y:S01]  /*5fe0*/  VIADD R14, R10, 0x90 ;  /* 0x000000900a0e7836 */ /* 0x000fe20000000000 */
[----:B------:R-:W-:Y:S01]  /*5ff0*/  ISETP.GT.U32.AND P2, PT, R11, R226, PT ;  /* 0x000000e20b00720c */ /* 0x000fe20003f44070 */
[----:B------:R-:W-:-:S03]  /*6000*/  IMAD.HI.U32 R0, R12, R232, RZ ;  /* 0x000000e80c007227 */ /* 0x000fc600078e00ff */
[----:B------:R-:W-:Y:S01]  /*6010*/  IABS R234, R14 ;  /* 0x0000000e00ea7213 */ /* 0x000fe20000000000 */
[----:B------:R-:W-:Y:S02]  /*6020*/  IMAD.MOV R0, RZ, RZ, -R0 ;  /* 0x000000ffff007224 */ /* 0x000fe400078e0a00 */
[--C-:B------:R-:W-:Y:S01]  /*6030*/  @!P1 IMAD.IADD R228, R228, 0x1, -R11.reuse ;  /* 0x00000001e4e49824 */ /* 0x100fe200078e0a0b */
[----:B------:R-:W-:Y:S01]  /*6040*/  ISETP.GE.AND P1, PT, R15, RZ, PT ;  /* 0x000000ff0f00720c */ /* 0x000fe20003f26270 */
[C---:B------:R-:W-:Y:S02]  /*6050*/  IMAD R232, R11.reuse, R0, R232 ;  /* 0x000000000be87224 */ /* 0x040fe400078e02e8 */
[--C-:B------:R-:W-:Y:S01]  /*6060*/  @!P5 IMAD.IADD R230, R230, 0x1, -R11.reuse ;  /* 0x00000001e6e6d824 */ /* 0x100fe200078e0a0b */
[C---:B------:R-:W-:Y:S01]  /*6070*/  ISETP.GT.U32.AND P5, PT, R11.reuse, R228, PT ;  /* 0x000000e40b00720c */ /* 0x040fe20003fa4070 */
[----:B------:R-:W-:Y:S01]  /*6080*/  @!P2 IMAD.IADD R226, R226, 0x1, -R11 ;  /* 0x00000001e2e2a824 */ /* 0x000fe200078e0a0b */
[----:B------:R-:W-:Y:S01]  /*6090*/  ISETP.GT.U32.AND P2, PT, R11, R232, PT ;  /* 0x000000e80b00720c */ /* 0x000fe20003f44070 */
[----:B------:R-:W-:-:S04]  /*60a0*/  IMAD.HI.U32 R0, R12, R234, RZ ;  /* 0x000000ea0c007227 */ /* 0x000fc800078e00ff */
[C---:B------:R-:W-:Y:S02]  /*60b0*/  VIADD R17, R10.reuse, 0x88 ;  /* 0x000000880a117836 */ /* 0x040fe40000000000 */
[----:B------:R-:W-:Y:S02]  /*60c0*/  IMAD.MOV R0, RZ, RZ, -R0 ;  /* 0x000000ffff007224 */ /* 0x000fe400078e0a00 */
[----:B------:R-:W-:Y:S01]  /*60d0*/  VIADD R16, R10, 0x8c ;  /* 0x0000008c0a107836 */ /* 0x000fe20000000000 */
[----:B------:R-:W-:Y:S01]  /*60e0*/  IABS R238, R17 ;  /* 0x0000001100ee7213 */ /* 0x000fe20000000000 */
        /* <DEDUP_REMOVED lines=10> */
[----:B------:R-:W-:Y:S02]  /*6190*/  VIADD R18, R10, 0x84 ;  /* 0x000000840a127836 */ /* 0x000fe40000000000 */
[C---:B------:R-:W-:Y:S02]  /*61a0*/  IMAD R238, R11.reuse, R0, R238 ;  /* 0x000000000bee7224 */ /* 0x040fe400078e02ee */
[C---:B------:R-:W-:Y:S01]  /*61b0*/  IMAD R236, R11.reuse, R13, R236 ;  /* 0x0000000d0bec7224 */ /* 0x040fe200078e02ec */
[----:B------:R-:W-:Y:S01]  /*61c0*/  IABS R240, R18 ;  /* 0x0000001200f07213 */ /* 0x000fe20000000000 */
[--C-:B------:R-:W-:Y:S01]  /*61d0*/  @!P5 IMAD.IADD R234, R234, 0x1, -R11.reuse ;  /* 0x00000001eaead824 */ /* 0x100fe200078e0a0b */
[C---:B------:R-:W-:Y:S01]  /*61e0*/  ISETP.GT.U32.AND P5, PT, R11.reuse, R238, PT ;  /* 0x000000ee0b00720c */ /* 0x040fe20003fa4070 */
[----:B------:R-:W-:Y:S01]  /*61f0*/  @!P2 IMAD.IADD R230, R230, 0x1, -R11 ;  /* 0x00000001e6e6a824 */ /* 0x000fe200078e0a0b */
[----:B------:R-:W-:Y:S01]  /*6200*/  ISETP.GT.U32.AND P2, PT, R11, R236, PT ;  /* 0x000000ec0b00720c */ /* 0x000fe20003f44070 */
[----:B------:R-:W-:-:S04]  /*6210*/  IMAD.HI.U32 R6, R12, R240, RZ ;  /* 0x000000f00c067227 */ /* 0x000fc800078e00ff */
[----:B------:R-:W-:Y:S01]  /*6220*/  @!P6 IMAD.MOV R224, RZ, RZ, -R224 ;  /* 0x000000ffffe0e224 */ /* 0x000fe200078e0ae0 */
[C---:B------:R-:W-:Y:S01]  /*6230*/  ISETP.GT.U32.AND P6, PT, R11.reuse, R232, PT ;  /* 0x000000e80b00720c */ /* 0x040fe20003fc4070 */
[----:B------:R-:W-:Y:S02]  /*6240*/  IMAD.MOV R6, RZ, RZ, -R6 ;  /* 0x000000ffff067224 */ /* 0x000fe400078e0a06 */
[----:B------:R-:W-:Y:S02]  /*6250*/  VIADD R13, R10, 0x80 ;  /* 0x000000800a0d7836 */ /* 0x000fe40000000000 */
[----:B------:R-:W-:Y:S01]  /*6260*/  @!P3 IMAD.MOV R226, RZ, RZ, -R226 ;  /* 0x000000ffffe2b224 */ /* 0x000fe200078e0ae2 */
[----:B------:R-:W-:Y:S01]  /*6270*/  ISETP.GE.AND P3, PT, R14, RZ, PT ;  /* 0x000000ff0e00720c */ /* 0x000fe20003f66270 */
[----:B------:R-:W-:Y:S01]  /*6280*/  IMAD R240, R11, R6, R240 ;  /* 0x000000060bf07224 */ /* 0x000fe200078e02f0 */
[----:B------:R-:W-:Y:S01]  /*6290*/  IABS R242, R13 ;  /* 0x0000000d00f27213 */ /* 0x000fe20000000000 */
[----:B------:R-:W-:-:S02]  /*62a0*/  @!P5 IMAD.IADD R238, R238, 0x1, -R11 ;  /* 0x00000001eeeed824 */ /* 0x000fc400078e0a0b */
[----:B------:R-:W-:Y:S02]  /*62b0*/  VIADD R14, R10, 0x7c ;  /* 0x0000007c0a0e7836 */ /* 0x000fe40000000000 */
[--C-:B------:R-:W-:Y:S01]  /*62c0*/  @!P2 IMAD.IADD R236, R236, 0x1, -R11.reuse ;  /* 0x00000001ececa824 */ /* 0x100fe200078e0a0b */
[C---:B------:R-:W-:Y:S01]  /*62d0*/  ISETP.GT.U32.AND P5, PT, R11.reuse, R238, PT ;  /* 0x000000ee0b00720c */ /* 0x040fe20003fa4070 */
[----:B------:R-:W-:Y:S01]  /*62e0*/  @!P0 IMAD.MOV R230, RZ, RZ, -R230 ;  /* 0x000000ffffe68224 */ /* 0x000fe200078e0ae6 */
[C---:B------:R-:W-:Y:S01]  /*62f0*/  ISETP.GT.U32.AND P0, PT, R11.reuse, R240, PT ;  /* 0x000000f00b00720c */ /* 0x040fe20003f04070 */
[----:B------:R-:W-:Y:S01]  /*6300*/  @!P4 IMAD.MOV R228, RZ, RZ, -R228 ;  /* 0x000000ffffe4c224 */ /* 0x000fe200078e0ae4 */
[----:B------:R-:W-:Y:S01]  /*6310*/  IABS R244, R14 ;  /* 0x0000000e00f47213 */ /* 0x000fe20000000000 */
[----:B------:R-:W-:Y:S01]  /*6320*/  IMAD.HI.U32 R0, R12, R242, RZ ;  /* 0x000000f20c007227 */ /* 0x000fe200078e00ff */
[C---:B------:R-:W-:Y:S02]  /*6330*/  ISETP.GT.U32.AND P4, PT, R11.reuse, R236, PT ;  /* 0x000000ec0b00720c */ /* 0x040fe40003f84070 */
[----:B------:R-:W-:Y:S01]  /*6340*/  ISETP.GT.U32.AND P2, PT, R11, R234, PT ;  /* 0x000000ea0b00720c */ /* 0x000fe20003f44070 */
[----:B------:R-:W-:Y:S01]  /*6350*/  @!P6 IMAD.IADD R232, R232, 0x1, -R11 ;  /* 0x00000001e8e8e824 */ /* 0x000fe200078e0a0b */
[----:B------:R-:W-:Y:S01]  /*6360*/  ISETP.GE.AND P6, PT, R16, RZ, PT ;  /* 0x000000ff1000720c */ /* 0x000fe20003fc6270 */
[----:B------:R-:W-:-:S02]  /*6370*/  IMAD.MOV R0, RZ, RZ, -R0 ;  /* 0x000000ffff007224 */ /* 0x000fc400078e0a00 */
[----:B------:R-:W-:-:S04]  /*6380*/  IMAD.HI.U32 R6, R12, R244, RZ ;  /* 0x000000f40c067227 */ /* 0x000fc800078e00ff */
[----:B------:R-:W-:Y:S02]  /*6390*/  IMAD R242, R11, R0, R242 ;  /* 0x000000000bf27224 */ /* 0x000fe400078e02f2 */
[----:B------:R-:W-:Y:S01]  /*63a0*/  @!P1 IMAD.MOV R232, RZ, RZ, -R232 ;  /* 0x000000ffffe89224 */ /* 0x000fe200078e0ae8 */
[----:B------:R-:W-:Y:S01]  /*63b0*/  ISETP.GE.AND P1, PT, R17, RZ, PT ;  /* 0x000000ff1100720c */ /* 0x000fe20003f26270 */
[----:B------:R-:W-:Y:S02]  /*63c0*/  IMAD.MOV R6, RZ, RZ, -R6 ;  /* 0x000000ffff067224 */ /* 0x000fe400078e0a06 */
[--C-:B------:R-:W-:Y:S02]  /*63d0*/  @!P0 IMAD.IADD R240, R240, 0x1, -R11.reuse ;  /* 0x00000001f0f08824 */ /* 0x100fe400078e0a0b */
[--C-:B------:R-:W-:Y:S01]  /*63e0*/  @!P5 IMAD.IADD R238, R238, 0x1, -R11.reuse ;  /* 0x00000001eeeed824 */ /* 0x100fe200078e0a0b */
[C---:B------:R-:W-:Y:S01]  /*63f0*/  ISETP.GT.U32.AND P5, PT, R11.reuse, R242, PT ;  /* 0x000000f20b00720c */ /* 0x040fe20003fa4070 */
[----:B------:R-:W-:Y:S01]  /*6400*/  @!P4 IMAD.IADD R236, R236, 0x1, -R11 ;  /* 0x00000001ececc824 */ /* 0x000fe200078e0a0b */
[C---:B------:R-:W-:Y:S01]  /*6410*/  ISETP.GT.U32.AND P0, PT, R11.reuse, R240, PT ;  /* 0x000000f00b00720c */ /* 0x040fe20003f04070 */
[----:B------:R-:W-:Y:S01]  /*6420*/  IMAD R244, R11, R6, R244 ;  /* 0x000000060bf47224 */ /* 0x000fe200078e02f4 */
[----:B------:R-:W-:Y:S01]  /*6430*/  ISETP.GE.AND P4, PT, R13, RZ, PT ;  /* 0x000000ff0d00720c */ /* 0x000fe20003f86270 */
[----:B------:R-:W-:-:S02]  /*6440*/  @!P6 IMAD.MOV R236, RZ, RZ, -R236 ;  /* 0x000000ffffece224 */ /* 0x000fc400078e0aec */
[----:B------:R-:W-:Y:S01]  /*6450*/  VIADD R0, R10, 0x78 ;  /* 0x000000780a007836 */ /* 0x000fe20000000000 */
[C---:B------:R-:W-:Y:S01]  /*6460*/  ISETP.GT.U32.AND P6, PT, R11.reuse, R244, PT ;  /* 0x000000f40b00720c */ /* 0x040fe20003fc4070 */
[----:B------:R-:W-:Y:S02]  /*6470*/  @!P1 IMAD.MOV R238, RZ, RZ, -R238 ;  /* 0x000000ffffee9224 */ /* 0x000fe400078e0aee */
[--C-:B------:R-:W-:Y:S01]  /*6480*/  @!P2 IMAD.IADD R234, R234, 0x1, -R11.reuse ;  /* 0x00000001eaeaa824 */ /* 0x100fe200078e0a0b */
[----:B------:R-:W-:Y:S01]  /*6490*/  IABS R246, R0 ;  /* 0x0000000000f67213 */ /* 0x000fe20000000000 */
[--C-:B------:R-:W-:Y:S01]  /*64a0*/  @!P5 IMAD.IADD R242, R242, 0x1, -R11.reuse ;  /* 0x00000001f2f2d824 */ /* 0x100fe200078e0a0b */
[----:B------:R-:W-:Y:S01]  /*64b0*/  ISETP.GE.AND P1, PT, R0, RZ, PT ;  /* 0x000000ff0000720c */ /* 0x000fe20003f26270 */
[----:B------:R-:W-:Y:S01]  /*64c0*/  VIADD R0, R10, 0x74 ;  /* 0x000000740a007836 */ /* 0x000fe20000000000 */
[----:B------:R-:W-:Y:S01]  /*64d0*/  ISETP.GE.AND P2, PT, R18, RZ, PT ;  /* 0x000000ff1200720c */ /* 0x000fe20003f46270 */
[--C-:B------:R-:W-:Y:S01]  /*64e0*/  @!P0 IMAD.IADD R240, R240, 0x1, -R11.reuse ;  /* 0x00000001f0f08824 */ /* 0x100fe200078e0a0b */
[----:B------:R-:W-:Y:S01]  /*64f0*/  ISETP.GT.U32.AND P5, PT, R11, R242, PT ;  /* 0x000000f20b00720c */ /* 0x000fe20003fa4070 */
[----:B------:R-:W-:Y:S01]  /*6500*/  @!P3 IMAD.MOV R234, RZ, RZ, -R234 ;  /* 0x000000ffffeab224 */ /* 0x000fe200078e0aea */
[----:B------:R-:W-:Y:S01]  /*6510*/  ISETP.GE.AND P0, PT, R0, RZ, PT ;  /* 0x000000ff0000720c */ /* 0x000fe20003f06270 */
[----:B------:R-:W-:Y:S01]  /*6520*/  @!P6 IMAD.IADD R244, R244, 0x1, -R11 ;  /* 0x00000001f4f4e824 */ /* 0x000fe200078e0a0b */
[----:B------:R-:W-:Y:S01]  /*6530*/  IABS R13, R0 ;  /* 0x00000000000d7213 */ /* 0x000fe20000000000 */
[----:B------:R-:W-:Y:S01]  /*6540*/  IMAD.HI.U32 R0, R12, R246, RZ ;  /* 0x000000f60c007227 */ /* 0x000fe200078e00ff */
[----:B------:R-:W-:-:S02]  /*6550*/  ISETP.GE.AND P3, PT, R14, RZ, PT ;  /* 0x000000ff0e00720c */ /* 0x000fc40003f66270 */
[C---:B------:R-:W-:Y:S01]  /*6560*/  ISETP.GT.U32.AND P6, PT, R11.reuse, R244, PT ;  /* 0x000000f40b00720c */ /* 0x040fe20003fc4070 */
[----:B------:R-:W-:Y:S02]  /*6570*/  IMAD.MOV R0, RZ, RZ, -R0 ;  /* 0x000000ffff007224 */ /* 0x000fe400078e0a00 */
[----:B------:R-:W-:Y:S02]  /*6580*/  VIADD R6, R10, 0x70 ;  /* 0x000000700a067836 */ /* 0x000fe40000000000 */
[----:B------:R-:W-:Y:S02]  /*6590*/  IMAD R246, R11, R0, R246 ;  /* 0x000000000bf67224 */ /* 0x000fe400078e02f6 */
[----:B------:R-:W-:Y:S01]  /*65a0*/  IMAD.HI.U32 R0, R12, R13, RZ ;  /* 0x0000000d0c007227 */ /* 0x000fe200078e00ff */
[----:B------:R-:W-:-:S03]  /*65b0*/  IABS R39, R6 ;  /* 0x0000000600277213 */ /* 0x000fc60000000000 */
[--C-:B------:R-:W-:Y:S01]  /*65c0*/  @!P5 IMAD.IADD R242, R242, 0x1, -R11.reuse ;  /* 0x00000001f2f2d824 */ /* 0x100fe200078e0a0b */
[C---:B------:R-:W-:Y:S01]  /*65d0*/  ISETP.GT.U32.AND P5, PT, R11.reuse, R246, PT ;  /* 0x000000f60b00720c */ /* 0x040fe20003fa4070 */
[----:B------:R-:W-:Y:S02]  /*65e0*/  IMAD.MOV R0, RZ, RZ, -R0 ;  /* 0x000000ffff007224 */ /* 0x000fe400078e0a00 */
[----:B------:R-:W-:Y:S02]  /*65f0*/  @!P6 IMAD.IADD R244, R244, 0x1, -R11 ;  /* 0x00000001f4f4e824 */ /* 0x000fe400078e0a0b */
[C---:B------:R-:W-:Y:S02]  /*6600*/  IMAD R13, R11.reuse, R0, R13 ;  /* 0x000000000b0d7224 */ /* 0x040fe400078e020d */
[----:B------:R-:W-:Y:S02]  /*6610*/  @!P3 IMAD.MOV R244, RZ, RZ, -R244 ;  /* 0x000000fffff4b224 */ /* 0x000fe400078e0af4 */
[----:B------:R-:W-:Y:S01]  /*6620*/  @!P2 IMAD.MOV R240, RZ, RZ, -R240 ;  /* 0x000000fffff0a224 */ /* 0x000fe200078e0af0 */
[----:B------:R-:W-:Y:S01]  /*6630*/  ISETP.GT.U32.AND P3, PT, R11, R13, PT ;  /* 0x0000000d0b00720c */ /* 0x000fe20003f64070 */
[----:B------:R-:W-:Y:S01]  /*6640*/  VIADD R14, R10, 0x6c ;  /* 0x0000006c0a0e7836 */ /* 0x000fe20000000000 */
[----:B------:R-:W-:Y:S01]  /*6650*/  ISETP.GE.AND P2, PT, R6, RZ, PT ;  /* 0x000000ff0600720c */ /* 0x000fe20003f46270 */
[----:B------:R-:W-:-:S02]  /*6660*/  @!P5 IMAD.IADD R246, R246, 0x1, -R11 ;  /* 0x00000001f6f6d824 */ /* 0x000fc400078e0a0b */
[----:B------:R-:W-:Y:S01]  /*6670*/  IMAD.HI.U32 R6, R12, R39, RZ ;  /* 0x000000270c067227 */ /* 0x000fe200078e00ff */
[----:B------:R-:W-:Y:S02]  /*6680*/  IABS R15, R14 ;  /* 0x0000000e000f7213 */ /* 0x000fe40000000000 */
[----:B------:R-:W-:Y:S01]  /*6690*/  ISETP.GT.U32.AND P5, PT, R11, R246, PT ;  /* 0x000000f60b00720c */ /* 0x000fe20003fa4070 */
[----:B------:R-:W-:Y:S01]  /*66a0*/  IMAD.MOV R6, RZ, RZ, -R6 ;  /* 0x000000ffff067224 */ /* 0x000fe200078e0a06 */
[----:B------:R-:W-:Y:S01]  /*66b0*/  ISETP.GE.AND P6, PT, R14, RZ, PT ;  /* 0x000000ff0e00720c */ /* 0x000fe20003fc6270 */
[----:B------:R-:W-:-:S04]  /*66c0*/  IMAD.HI.U32 R0, R12, R15, RZ ;  /* 0x0000000f0c007227 */ /* 0x000fc800078e00ff */
[----:B------:R-:W-:Y:S02]  /*66d0*/  IMAD R39, R11, R6, R39 ;  /* 0x000000060b277224 */ /* 0x000fe400078e0227 */
[--C-:B------:R-:W-:Y:S02]  /*66e0*/  @!P3 IMAD.IADD R13, R13, 0x1, -R11.reuse ;  /* 0x000000010d0db824 */ /* 0x100fe400078e0a0b */
[C---:B------:R-:W-:Y:S02]  /*66f0*/  VIADD R6, R10.reuse, 0x68 ;  /* 0x000000680a067836 */ /* 0x040fe40000000000 */
[----:B------:R-:W-:Y:S01]  /*6700*/  VIADD R14, R10, 0x64 ;  /* 0x000000640a0e7836 */ /* 0x000fe20000000000 */
[C---:B------:R-:W-:Y:S01]  /*6710*/  ISETP.GT.U32.AND P3, PT, R11.reuse, R13, PT ;  /* 0x0000000d0b00720c */ /* 0x040fe20003f64070 */
[----:B------:R-:W-:Y:S01]  /*6720*/  IMAD.MOV R0, RZ, RZ, -R0 ;  /* 0x000000ffff007224 */ /* 0x000fe200078e0a00 */
[----:B------:R-:W-:Y:S01]  /*6730*/  IABS R37, R6 ;  /* 0x0000000600257213 */ /* 0x000fe20000000000 */
[----:B------:R-:W-:Y:S01]  /*6740*/  @!P5 IMAD.IADD R246, R246, 0x1, -R11 ;  /* 0x00000001f6f6d824 */ /* 0x000fe200078e0a0b */
[C---:B------:R-:W-:Y:S01]  /*6750*/  ISETP.GT.U32.AND P5, PT, R11.reuse, R39, PT ;  /* 0x000000270b00720c */ /* 0x040fe20003fa4070 */
[----:B------:R-:W-:Y:S01]  /*6760*/  IMAD R15, R11, R0, R15 ;  /* 0x000000000b0f7224 */ /* 0x000fe200078e020f */
[----:B------:R-:W-:Y:S01]  /*6770*/  IABS R35, R14 ;  /* 0x0000000e00237213 */ /* 0x000fe20000000000 */
[----:B------:R-:W-:-:S02]  /*6780*/  VIADD R16, R10, 0x60 ;  /* 0x000000600a107836 */ /* 0x000fc40000000000 */
[----:B------:R-:W-:-:S03]  /*6790*/  IMAD.HI.U32 R0, R12, R37, RZ ;  /* 0x000000250c007227 */ /* 0x000fc600078e00ff */
[----:B------:R-:W-:Y:S01]  /*67a0*/  IABS R33, R16 ;  /* 0x0000001000217213 */ /* 0x000fe20000000000 */
[----:B------:R-:W-:Y:S01]  /*67b0*/  @!P4 IMAD.MOV R242, RZ, RZ, -R242 ;  /* 0x000000fffff2c224 */ /* 0x000fe200078e0af2 */
[----:B------:R-:W-:Y:S01]  /*67c0*/  ISETP.GE.AND P4, PT, R6, RZ, PT ;  /* 0x000000ff0600720c */ /* 0x000fe20003f86270 */
[----:B------:R-:W-:-:S04]  /*67d0*/  IMAD.HI.U32 R6, R12, R35, RZ ;  /* 0x000000230c067227 */ /* 0x000fc800078e00ff */
[----:B------:R-:W-:Y:S02]  /*67e0*/  IMAD.MOV R0, RZ, RZ, -R0 ;  /* 0x000000ffff007224 */ /* 0x000fe400078e0a00 */
[----:B------:R-:W-:Y:S01]  /*67f0*/  @!P3 IMAD.IADD R13, R13, 0x1, -R11 ;  /* 0x000000010d0db824 */ /* 0x000fe200078e0a0b */
[C---:B------:R-:W-:Y:S01]  /*6800*/  ISETP.GT.U32.AND P3, PT, R11.reuse, R15, PT ;  /* 0x0000000f0b00720c */ /* 0x040fe20003f64070 */
[----:B------:R-:W-:Y:S02]  /*6810*/  IMAD.MOV R6, RZ, RZ, -R6 ;  /* 0x000000ffff067224 */ /* 0x000fe400078e0a06 */
[----:B------:R-:W-:Y:S02]  /*6820*/  IMAD R37, R11, R0, R37 ;  /* 0x000000000b257224 */ /* 0x000fe400078e0225 */
[----:B------:R-:W-:-:S04]  /*6830*/  IMAD.HI.U32 R0, R12, R33, RZ ;  /* 0x000000210c007227 */ /* 0x000fc800078e00ff */
[----:B------:R-:W-:Y:S02]  /*6840*/  @!P5 IMAD.IADD R39, R39, 0x1, -R11 ;  /* 0x000000012727d824 */ /* 0x000fe400078e0a0b */
[C---:B------:R-:W-:Y:S02]  /*6850*/  IMAD R35, R11.reuse, R6, R35 ;  /* 0x000000060b237224 */ /* 0x040fe400078e0223 */
[----:B------:R-:W-:Y:S01]  /*6860*/  IMAD.MOV R6, RZ, RZ, -R0 ;  /* 0x000000ffff067224 */ /* 0x000fe200078e0a00 */
[C---:B------:R-:W-:Y:S01]  /*6870*/  ISETP.GT.U32.AND P5, PT, R11.reuse, R39, PT ;  /* 0x000000270b00720c */ /* 0x040fe20003fa4070 */
[----:B------:R-:W-:Y:S01]  /*6880*/  @!P1 IMAD.MOV R246, RZ, RZ, -R246 ;  /* 0x000000fffff69224 */ /* 0x000fe200078e0af6 */
[C---:B------:R-:W-:Y:S01]  /*6890*/  ISETP.GT.U32.AND P1, PT, R11.reuse, R37, PT ;  /* 0x000000250b00720c */ /* 0x040fe20003f24070 */
[----:B------:R-:W-:Y:S02]  /*68a0*/  IMAD R33, R11, R6, R33 ;  /* 0x000000060b217224 */ /* 0x000fe400078e0221 */
[----:B------:R-:W-:-:S02]  /*68b0*/  @!P3 IMAD.IADD R15, R15, 0x1, -R11 ;  /* 0x000000010f0fb824 */ /* 0x000fc400078e0a0b */
[C---:B------:R-:W-:Y:S01]  /*68c0*/  VIADD R18, R10.reuse, 0x5c ;  /* 0x0000005c0a127836 */ /* 0x040fe20000000000 */
[C---:B------:R-:W-:Y:S01]  /*68d0*/  ISETP.GT.U32.AND P3, PT, R11.reuse, R33, PT ;  /* 0x000000210b00720c */ /* 0x040fe20003f64070 */
[----:B------:R-:W-:Y:S01]  /*68e0*/  @!P0 IMAD.MOV R13, RZ, RZ, -R13 ;  /* 0x000000ffff0d8224 */ /* 0x000fe200078e0a0d */
[----:B------:R-:W-:Y:S01]  /*68f0*/  ISETP.GT.U32.AND P0, PT, R11, R35, PT ;  /* 0x000000230b00720c */ /* 0x000fe20003f04070 */
[----:B------:R-:W-:Y:S01]  /*6900*/  VIADD R19, R10, 0x58 ;  /* 0x000000580a137836 */ /* 0x000fe20000000000 */
[----:B------:R-:W-:Y:S01]  /*6910*/  IABS R17, R18 ;  /* 0x0000001200117213 */ /* 0x000fe20000000000 */
[----:B------:R-:W-:Y:S01]  /*6920*/  @!P5 IMAD.IADD R39, R39, 0x1, -R11 ;  /* 0x000000012727d824 */ /* 0x000fe200078e0a0b */
[----:B------:R-:W-:Y:S01]  /*6930*/  ISETP.GE.AND P5, PT, R14, RZ, PT ;  /* 0x000000ff0e00720c */ /* 0x000fe20003fa6270 */
[----:B------:R-:W-:Y:S01]  /*6940*/  VIADD R14, R10, 0x54 ;  /* 0x000000540a0e7836 */ /* 0x000fe20000000000 */
[----:B------:R-:W-:Y:S01]  /*6950*/  IABS R156, R19 ;  /* 0x00000013009c7213 */ /* 0x000fe20000000000 */
[----:B------:R-:W-:-:S03]  /*6960*/  IMAD.HI.U32 R0, R12, R17, RZ ;  /* 0x000000110c007227 */ /* 0x000fc600078e00ff */
[----:B------:R-:W-:Y:S01]  /*6970*/  IABS R30, R14 ;  /* 0x0000000e001e7213 */ /* 0x000fe20000000000 */
[--C-:B------:R-:W-:Y:S01]  /*6980*/  @!P1 IMAD.IADD R37, R37, 0x1, -R11.reuse ;  /* 0x0000000125259824 */ /* 0x100fe200078e0a0b */
[----:B------:R-:W-:Y:S01]  /*6990*/  ISETP.GT.U32.AND P1, PT, R11, R15, PT ;  /* 0x0000000f0b00720c */ /* 0x000fe20003f24070 */
[----:B------:R-:W-:Y:S02]  /*69a0*/  @!P3 IMAD.IADD R33, R33, 0x1, -R11 ;  /* 0x000000012121b824 */ /* 0x000fe400078e0a0b */
[----:B------:R-:W-:Y:S02]  /*69b0*/  IMAD.MOV R0, RZ, RZ, -R0 ;  /* 0x000000ffff007224 */ /* 0x000fe400078e0a00 */
[----:B------:R-:W-:Y:S01]  /*69c0*/  @!P2 IMAD.MOV R39, RZ, RZ, -R39 ;  /* 0x000000ffff27a224 */ /* 0x000fe200078e0a27 */
[C---:B------:R-:W-:Y:S01]  /*69d0*/  ISETP.GT.U32.AND P2, PT, R11.reuse, R33, PT ;  /* 0x000000210b00720c */ /* 0x040fe20003f44070 */
[----:B------:R-:W-:Y:S02]  /*69e0*/  IMAD R17, R11, R0, R17 ;  /* 0x000000000b117224 */ /* 0x000fe400078e0211 */
[----:B------:R-:W-:-:S04]  /*69f0*/  IMAD.HI.U32 R0, R12, R30, RZ ;  /* 0x0000001e0c007227 */ /* 0x000fc800078e00ff */
[----:B------:R-:W-:Y:S02]  /*6a00*/  IMAD.MOV R0, RZ, RZ, -R0 ;  /* 0x000000ffff007224 */ /* 0x000fe400078e0a00 */
[--C-:B------:R-:W-:Y:S01]  /*6a10*/  @!P0 IMAD.IADD R35, R35, 0x1, -R11.reuse ;  /* 0x0000000123238824 */ /* 0x100fe200078e0a0b */
[----:B------:R-:W-:Y:S01]  /*6a20*/  ISETP.GT.U32.AND P0, PT, R11, R37, PT ;  /* 0x000000250b00720c */ /* 0x000fe20003f04070 */
[--C-:B------:R-:W-:Y:S01]  /*6a30*/  @!P1 IMAD.IADD R15, R15, 0x1, -R11.reuse ;  /* 0x000000010f0f9824 */ /* 0x100fe200078e0a0b */
[C---:B------:R-:W-:Y:S01]  /*6a40*/  ISETP.GT.U32.AND P1, PT, R11.reuse, R17, PT ;  /* 0x000000110b00720c */ /* 0x040fe20003f24070 */
[C---:B------:R-:W-:Y:S01]  /*6a50*/  IMAD R30, R11.reuse, R0, R30 ;  /* 0x000000000b1e7224 */ /* 0x040fe200078e021e */
[----:B------:R-:W-:Y:S01]  /*6a60*/  ISETP.GT.U32.AND P3, PT, R11, R35, PT ;  /* 0x000000230b00720c */ /* 0x000fe20003f64070 */
[----:B------:R-:W-:Y:S02]  /*6a70*/  @!P2 IMAD.IADD R33, R33, 0x1, -R11 ;  /* 0x000000012121a824 */ /* 0x000fe400078e0a0b */
[----:B------:R-:W-:Y:S01]  /*6a80*/  IMAD.HI.U32 R6, R12, R156, RZ ;  /* 0x0000009c0c067227 */ /* 0x000fe200078e00ff */
[----:B------:R-:W-:-:S03]  /*6a90*/  ISETP.GT.U32.AND P2, PT, R11, R30, PT ;  /* 0x0000001e0b00720c */ /* 0x000fc60003f44070 */
[C---:B------:R-:W-:Y:S02]  /*6aa0*/  VIADD R20, R10.reuse, 0x50 ;  /* 0x000000500a147836 */ /* 0x040fe40000000000 */
[----:B------:R-:W-:Y:S02]  /*6ab0*/  IMAD.MOV R6, RZ, RZ, -R6 ;  /* 0x000000ffff067224 */ /* 0x000fe400078e0a06 */
[----:B------:R-:W-:Y:S01]  /*6ac0*/  VIADD R21, R10, 0x4c ;  /* 0x0000004c0a157836 */ /* 0x000fe20000000000 */
[----:B------:R-:W-:Y:S01]  /*6ad0*/  IABS R28, R20 ;  /* 0x00000014001c7213 */ /* 0x000fe20000000000 */
[----:B------:R-:W-:Y:S02]  /*6ae0*/  IMAD R156, R11, R6, R156 ;  /* 0x000000060b9c7224 */ /* 0x000fe400078e029c */
[----:B------:R-:W-:Y:S01]  /*6af0*/  @!P1 IMAD.IADD R17, R17, 0x1, -R11 ;  /* 0x0000000111119824 */ /* 0x000fe200078e0a0b */
[----:B------:R-:W-:Y:S01]  /*6b00*/  IABS R26, R21 ;  /* 0x00000015001a7213 */ /* 0x000fe20000000000 */
[----:B------:R-:W-:Y:S01]  /*6b10*/  IMAD.HI.U32 R0, R12, R28, RZ ;  /* 0x0000001c0c007227 */ /* 0x000fe200078e00ff */
[----:B------:R-:W-:-:S03]  /*6b20*/  ISETP.GE.AND P1, PT, R18, RZ, PT ;  /* 0x000000ff1200720c */ /* 0x000fc60003f26270 */
[--C-:B------:R-:W-:Y:S01]  /*6b30*/  @!P0 IMAD.IADD R37, R37, 0x1, -R11.reuse ;  /* 0x0000000125258824 */ /* 0x100fe200078e0a0b */
[----:B------:R-:W-:Y:S01]  /*6b40*/  ISETP.GT.U32.AND P0, PT, R11, R156, PT ;  /* 0x0000009c0b00720c */ /* 0x000fe20003f04070 */
[--C-:B------:R-:W-:Y:S01]  /*6b50*/  @!P3 IMAD.IADD R35, R35, 0x1, -R11.reuse ;  /* 0x000000012323b824 */ /* 0x100fe200078e0a0b */
[----:B------:R-:W-:Y:S01]  /*6b60*/  ISETP.GE.AND P3, PT, R16, RZ, PT ;  /* 0x000000ff1000720c */ /* 0x000fe20003f66270 */
[----:B------:R-:W-:Y:S01]  /*6b70*/  @!P2 IMAD.IADD R30, R30, 0x1, -R11 ;  /* 0x000000011e1ea824 */ /* 0x000fe200078e0a0b */
[----:B------:R-:W-:Y:S01]  /*6b80*/  ISETP.GT.U32.AND P2, PT, R11, R17, PT ;  /* 0x000000110b00720c */ /* 0x000fe20003f44070 */
[----:B------:R-:W-:-:S04]  /*6b90*/  IMAD.HI.U32 R6, R12, R26, RZ ;  /* 0x0000001a0c067227 */ /* 0x000fc800078e00ff */
[----:B------:R-:W-:Y:S02]  /*6ba0*/  IMAD.MOV R0, RZ, RZ, -R0 ;  /* 0x000000ffff007224 */ /* 0x000fe400078e0a00 */
[----:B------:R-:W-:Y:S02]  /*6bb0*/  IMAD.MOV R6, RZ, RZ, -R6 ;  /* 0x000000ffff067224 */ /* 0x000fe400078e0a06 */
[----:B------:R-:W-:Y:S02]  /*6bc0*/  VIADD R16, R10, 0x48 ;  /* 0x000000480a107836 */ /* 0x000fe40000000000 */
[C---:B------:R-:W-:Y:S02]  /*6bd0*/  IMAD R28, R11.reuse, R0, R28 ;  /* 0x000000000b1c7224 */ /* 0x040fe400078e021c */
[C---:B------:R-:W-:Y:S01]  /*6be0*/  IMAD R26, R11.reuse, R6, R26 ;  /* 0x000000060b1a7224 */ /* 0x040fe200078e021a */
[----:B------:R-:W-:Y:S01]  /*6bf0*/  IABS R24, R16 ;  /* 0x0000001000187213 */ /* 0x000fe20000000000 */
[----:B------:R-:W-:Y:S01]  /*6c00*/  @!P4 IMAD.MOV R37, RZ, RZ, -R37 ;  /* 0x000000ffff25c224 */ /* 0x000fe200078e0a25 */
[C---:B------:R-:W-:Y:S01]  /*6c10*/  ISETP.GT.U32.AND P4, PT, R11.reuse, R30, PT ;  /* 0x0000001e0b00720c */ /* 0x040fe20003f84070 */
[----:B------:R-:W-:Y:S01]  /*6c20*/  @!P5 IMAD.MOV R35, RZ, RZ, -R35 ;  /* 0x000000ffff23d224 */ /* 0x000fe200078e0a23 */
[----:B------:R-:W-:Y:S01]  /*6c30*/  ISETP.GT.U32.AND P5, PT, R11, R28, PT ;  /* 0x0000001c0b00720c */ /* 0x000fe20003fa4070 */
[----:B------:R-:W-:Y:S01]  /*6c40*/  @!P0 IMAD.IADD R156, R156, 0x1, -R11 ;  /* 0x000000019c9c8824 */ /* 0x000fe200078e0a0b */
[----:B------:R-:W-:Y:S01]  /*6c50*/  ISETP.GE.AND P0, PT, R19, RZ, PT ;  /* 0x000000ff1300720c */ /* 0x000fe20003f06270 */
[----:B------:R-:W-:Y:S01]  /*6c60*/  @!P3 IMAD.MOV R33, RZ, RZ, -R33 ;  /* 0x000000ffff21b224 */ /* 0x000fe200078e0a21 */
[----:B------:R-:W-:Y:S01]  /*6c70*/  ISETP.GE.AND P3, PT, R14, RZ, PT ;  /* 0x000000ff0e00720c */ /* 0x000fe20003f66270 */
[----:B------:R-:W-:Y:S01]  /*6c80*/  @!P2 IMAD.IADD R17, R17, 0x1, -R11 ;  /* 0x000000011111a824 */ /* 0x000fe200078e0a0b */
[----:B------:R-:W-:Y:S01]  /*6c90*/  ISETP.GT.U32.AND P2, PT, R11, R26, PT ;  /* 0x0000001a0b00720c */ /* 0x000fe20003f44070 */
[----:B------:R-:W-:-:S04]  /*6ca0*/  IMAD.HI.U32 R0, R12, R24, RZ ;  /* 0x000000180c007227 */ /* 0x000fc800078e00ff */
[----:B------:R-:W-:Y:S01]  /*6cb0*/  @!P6 IMAD.MOV R15, RZ, RZ, -R15 ;  /* 0x000000ffff0fe224 */ /* 0x000fe200078e0a0f */
[----:B------:R-:W-:Y:S01]  /*6cc0*/  ISETP.GT.U32.AND P6, PT, R11, R156, PT ;  /* 0x0000009c0b00720c */ /* 0x000fe20003fc4070 */
[----:B------:R-:W-:Y:S02]  /*6cd0*/  VIADD R6, R10, 0x44 ;  /* 0x000000440a067836 */ /* 0x000fe40000000000 */
[----:B------:R-:W-:Y:S02]  /*6ce0*/  IMAD.MOV R0, RZ, RZ, -R0 ;  /* 0x000000ffff007224 */ /* 0x000fe400078e0a00 */
[--C-:B------:R-:W-:Y:S01]  /*6cf0*/  @!P4 IMAD.IADD R30, R30, 0x1, -R11.reuse ;  /* 0x000000011e1ec824 */ /* 0x100fe200078e0a0b */
[----:B------:R-:W-:Y:S01]  /*6d00*/  IABS R22, R6 ;  /* 0x0000000600167213 */ /* 0x000fe20000000000 */
[--C-:B------:R-:W-:Y:S01]  /*6d10*/  @!P5 IMAD.IADD R28, R28, 0x1, -R11.reuse ;  /* 0x000000011c1cd824 */ /* 0x100fe200078e0a0b */
[----:B------:R-:W-:Y:S01]  /*6d20*/  ISETP.GE.AND P4, PT, R21, RZ, PT ;  /* 0x000000ff1500720c */ /* 0x000fe20003f86270 */
[C---:B------:R-:W-:Y:S01]  /*6d30*/  IMAD R24, R11.reuse, R0, R24 ;  /* 0x000000000b187224 */ /* 0x040fe200078e0218 */
[----:B------:R-:W-:Y:S01]  /*6d40*/  ISETP.GE.AND P5, PT, R16, RZ, PT ;  /* 0x000000ff1000720c */ /* 0x000fe20003fa6270 */
[----:B------:R-:W-:Y:S01]  /*6d50*/  @!P2 IMAD.IADD R26, R26, 0x1, -R11 ;  /* 0x000000011a1aa824 */ /* 0x000fe200078e0a0b */
[C---:B------:R-:W-:Y:S01]  /*6d60*/  ISETP.GT.U32.AND P2, PT, R11.reuse, R28, PT ;  /* 0x0000001c0b00720c */ /* 0x040fe20003f44070 */
[----:B------:R-:W-:Y:S01]  /*6d70*/  @!P3 IMAD.MOV R30, RZ, RZ, -R30 ;  /* 0x000000ffff1eb224 */ /* 0x000fe200078e0a1e */
[----:B------:R-:W-:Y:S01]  /*6d80*/  ISETP.GT.U32.AND P3, PT, R11, R24, PT ;  /* 0x000000180b00720c */ /* 0x000fe20003f64070 */
[----:B------:R-:W-:-:S04]  /*6d90*/  IMAD.HI.U32 R0, R12, R22, RZ ;  /* 0x000000160c007227 */ /* 0x000fc800078e00ff */
[----:B------:R-:W-:Y:S01]  /*6da0*/  @!P6 IMAD.IADD R156, R156, 0x1, -R11 ;  /* 0x000000019c9ce824 */ /* 0x000fe200078e0a0b */
[----:B------:R-:W-:Y:S01]  /*6db0*/  ISETP.GE.AND P6, PT, R20, RZ, PT ;  /* 0x000000ff1400720c */ /* 0x000fe20003fc6270 */
[----:B------:R-:W-:Y:S02]  /*6dc0*/  IMAD.MOV R0, RZ, RZ, -R0 ;  /* 0x000000ffff007224 */ /* 0x000fe400078e0a00 */
[----:B------:R-:W-:Y:S01]  /*6dd0*/  @!P1 IMAD.MOV R17, RZ, RZ, -R17 ;  /* 0x000000ffff119224 */ /* 0x000fe200078e0a11 */
[C---:B------:R-:W-:Y:S01]  /*6de0*/  ISETP.GT.U32.AND P1, PT, R11.reuse, R26, PT ;  /* 0x0000001a0b00720c */ /* 0x040fe20003f24070 */
[----:B------:R-:W-:Y:S02]  /*6df0*/  IMAD R22, R11, R0, R22 ;  /* 0x000000000b167224 */ /* 0x000fe400078e0216 */
[----:B------:R-:W-:Y:S02]  /*6e00*/  VIADD R0, R10, 0x40 ;  /* 0x000000400a007836 */ /* 0x000fe40000000000 */
[----:B------:R-:W-:-:S02]  /*6e10*/  @!P2 IMAD.IADD R28, R28, 0x1, -R11 ;  /* 0x000000011c1ca824 */ /* 0x000fc400078e0a0b */
[----:B------:R-:W-:Y:S01]  /*6e20*/  @!P3 IMAD.IADD R24, R24, 0x1, -R11 ;  /* 0x000000011818b824 */ /* 0x000fe200078e0a0b */
[----:B------:R-:W-:Y:S01]  /*6e30*/  IABS R20, R0 ;  /* 0x0000000000147213 */ /* 0x000fe20000000000 */
[----:B------:R-:W-:Y:S01]  /*6e40*/  @!P6 IMAD.MOV R28, RZ, RZ, -R28 ;  /* 0x000000ffff1ce224 */ /* 0x000fe200078e0a1c */
[----:B------:R-:W-:Y:S01]  /*6e50*/  ISETP.GE.AND P2, PT, R0, RZ, PT ;  /* 0x000000ff0000720c */ /* 0x000fe20003f46270 */
[----:B------:R-:W-:Y:S01]  /*6e60*/  @!P0 IMAD.MOV R156, RZ, RZ, -R156 ;  /* 0x000000ffff9c8224 */ /* 0x000fe200078e0a9c */
[C---:B------:R-:W-:Y:S01]  /*6e70*/  ISETP.GT.U32.AND P6, PT, R11.reuse, R24, PT ;  /* 0x000000180b00720c */ /* 0x040fe20003fc4070 */
[----:B------:R-:W-:Y:S01]  /*6e80*/  IMAD.HI.U32 R0, R12, R20, RZ ;  /* 0x000000140c007227 */ /* 0x000fe200078e00ff */
[----:B------:R-:W-:Y:S02]  /*6e90*/  ISETP.GT.U32.AND P3, PT, R11, R22, PT ;  /* 0x000000160b00720c */ /* 0x000fe40003f64070 */
[----:B------:R-:W-:Y:S01]  /*6ea0*/  ISETP.GE.AND P0, PT, R6, RZ, PT ;  /* 0x000000ff0600720c */ /* 0x000fe20003f06270 */
[----:B------:R-:W-:-:S02]  /*6eb0*/  IMAD.MOV R0, RZ, RZ, -R0 ;  /* 0x000000ffff007224 */ /* 0x000fc400078e0a00 */
[C---:B------:R-:W-:Y:S02]  /*6ec0*/  VIADD R6, R10.reuse, 0x3c ;  /* 0x0000003c0a067836 */ /* 0x040fe40000000000 */
[C---:B------:R-:W-:Y:S02]  /*6ed0*/  IMAD R20, R11.reuse, R0, R20 ;  /* 0x000000000b147224 */ /* 0x040fe400078e0214 */
[----:B------:R-:W-:Y:S01]  /*6ee0*/  VIADD R21, R10, 0x34 ;  /* 0x000000340a157836 */ /* 0x000fe20000000000 */
[----:B------:R-:W-:Y:S01]  /*6ef0*/  IABS R18, R6 ;  /* 0x0000000600127213 */ /* 0x000fe20000000000 */
[--C-:B------:R-:W-:Y:S01]  /*6f00*/  @!P6 IMAD.IADD R24, R24, 0x1, -R11.reuse ;  /* 0x000000011818e824 */ /* 0x100fe200078e0a0b */
[----:B------:R-:W-:Y:S01]  /*6f10*/  ISETP.GT.U32.AND P6, PT, R11, R20, PT ;  /* 0x000000140b00720c */ /* 0x000fe20003fc4070 */
[----:B------:R-:W-:Y:S01]  /*6f20*/  @!P3 IMAD.IADD R22, R22, 0x1, -R11 ;  /* 0x000000011616b824 */ /* 0x000fe200078e0a0b */
[----:B------:R-:W-:Y:S01]  /*6f30*/  IABS R19, R21 ;  /* 0x0000001500137213 */ /* 0x000fe20000000000 */
[----:B------:R-:W-:-:S03]  /*6f40*/  IMAD.HI.U32 R0, R12, R18, RZ ;  /* 0x000000120c007227 */ /* 0x000fc600078e00ff */
[C---:B------:R-:W-:Y:S01]  /*6f50*/  ISETP.GT.U32.AND P3, PT, R11.reuse, R22, PT ;  /* 0x000000160b00720c */ /* 0x040fe20003f64070 */
[----:B------:R-:W-:Y:S02]  /*6f60*/  VIADD R14, R10, 0x38 ;  /* 0x000000380a0e7836 */ /* 0x000fe40000000000 */
[--C-:B------:R-:W-:Y:S01]  /*6f70*/  @!P1 IMAD.IADD R26, R26, 0x1, -R11.reuse ;  /* 0x000000011a1a9824 */ /* 0x100fe200078e0a0b */
[----:B------:R-:W-:Y:S01]  /*6f80*/  ISETP.GE.AND P1, PT, R6, RZ, PT ;  /* 0x000000ff0600720c */ /* 0x000fe20003f26270 */
[----:B------:R-:W-:Y:S01]  /*6f90*/  IMAD.MOV R0, RZ, RZ, -R0 ;  /* 0x000000ffff007224 */ /* 0x000fe200078e0a00 */
[----:B------:R-:W-:Y:S01]  /*6fa0*/  IABS R16, R14 ;  /* 0x0000000e00107213 */ /* 0x000fe20000000000 */
[----:B------:R-:W-:Y:S02]  /*6fb0*/  @!P6 IMAD.IADD R20, R20, 0x1, -R11 ;  /* 0x000000011414e824 */ /* 0x000fe400078e0a0b */
[----:B------:R-:W-:Y:S01]  /*6fc0*/  @!P4 IMAD.MOV R26, RZ, RZ, -R26 ;  /* 0x000000ffff1ac224 */ /* 0x000fe200078e0a1a */
[----:B------:R-:W-:Y:S01]  /*6fd0*/  ISETP.GE.AND P4, PT, R14, RZ, PT ;  /* 0x000000ff0e00720c */ /* 0x000fe20003f86270 */
[----:B------:R-:W-:Y:S01]  /*6fe0*/  IMAD.HI.U32 R14, R12, R19, RZ ;  /* 0x000000130c0e7227 */ /* 0x000fe200078e00ff */
[----:B------:R-:W-:-:S03]  /*6ff0*/  ISETP.GT.U32.AND P6, PT, R11, R20, PT ;  /* 0x000000140b00720c */ /* 0x000fc60003fc4070 */
[C---:B------:R-:W-:Y:S02]  /*7000*/  IMAD R18, R11.reuse, R0, R18 ;  /* 0x000000000b127224 */ /* 0x040fe400078e0212 */
[----:B------:R-:W-:Y:S02]  /*7010*/  @!P3 IMAD.IADD R22, R22, 0x1, -R11 ;  /* 0x000000011616b824 */ /* 0x000fe400078e0a0b */
[----:B------:R-:W-:Y:S02]  /*7020*/  IMAD.MOV R14, RZ, RZ, -R14 ;  /* 0x000000ffff0e7224 */ /* 0x000fe400078e0a0e */
[----:B------:R-:W-:Y:S01]  /*7030*/  @!P0 IMAD.MOV R22, RZ, RZ, -R22 ;  /* 0x000000ffff168224 */ /* 0x000fe200078e0a16 */
[C---:B------:R-:W-:Y:S01]  /*7040*/  ISETP.GT.U32.AND P0, PT, R11.reuse, R18, PT ;  /* 0x000000120b00720c */ /* 0x040fe20003f04070 */
[----:B------:R-:W-:Y:S02]  /*7050*/  IMAD R14, R11, R14, R19 ;  /* 0x0000000e0b0e7224 */ /* 0x000fe400078e0213 */
[----:B------:R-:W-:-:S02]  /*7060*/  @!P6 IMAD.IADD R20, R20, 0x1, -R11 ;  /* 0x000000011414e824 */ /* 0x000fc400078e0a0b */
[----:B------:R-:W-:-:S04]  /*7070*/  IMAD.HI.U32 R6, R12, R16, RZ ;  /* 0x000000100c067227 */ /* 0x000fc800078e00ff */
[----:B------:R-:W-:Y:S01]  /*7080*/  @!P2 IMAD.MOV R20, RZ, RZ, -R20 ;  /* 0x000000ffff14a224 */ /* 0x000fe200078e0a14 */
[----:B------:R-:W-:Y:S01]  /*7090*/  ISETP.GT.U32.AND P2, PT, R11, R14, PT ;  /* 0x0000000e0b00720c */ /* 0x000fe20003f44070 */
[----:B------:R-:W-:Y:S02]  /*70a0*/  IMAD.MOV R6, RZ, RZ, -R6 ;  /* 0x000000ffff067224 */ /* 0x000fe400078e0a06 */
[----:B------:R-:W-:Y:S02]  /*70b0*/  VIADD R0, R10, 0x30 ;  /* 0x000000300a007836 */ /* 0x000fe40000000000 */
[----:B------:R-:W-:Y:S01]  /*70c0*/  @!P5 IMAD.MOV R24, RZ, RZ, -R24 ;  /* 0x000000ffff18d224 */ /* 0x000fe200078e0a18 */
[----:B------:R-:W-:Y:S01]  /*70d0*/  ISETP.GE.AND P5, PT, R21, RZ, PT ;  /* 0x000000ff1500720c */ /* 0x000fe20003fa6270 */
[C---:B------:R-:W-:Y:S01]  /*70e0*/  IMAD R16, R11.reuse, R6, R16 ;  /* 0x000000060b107224 */ /* 0x040fe200078e0210 */
[----:B------:R-:W-:Y:S01]  /*70f0*/  IABS R21, R0 ;  /* 0x0000000000157213 */ /* 0x000fe20000000000 */
[----:B------:R-:W-:Y:S01]  /*7100*/  @!P0 IMAD.IADD R18, R18, 0x1, -R11 ;  /* 0x0000000112128824 */ /* 0x000fe200078e0a0b */
[----:B------:R-:W-:Y:S01]  /*7110*/  ISETP.GE.AND P3, PT, R0, RZ, PT ;  /* 0x000000ff0000720c */ /* 0x000fe20003f66270 */
[----:B------:R-:W-:Y:S01]  /*7120*/  VIADD R27, R10, 0x28 ;  /* 0x000000280a1b7836 */ /* 0x000fe20000000000 */
[C---:B------:R-:W-:Y:S01]  /*7130*/  ISETP.GT.U32.AND P6, PT, R11.reuse, R16, PT ;  /* 0x000000100b00720c */ /* 0x040fe20003fc4070 */
[----:B------:R-:W-:Y:S01]  /*7140*/  IMAD.HI.U32 R0, R12, R21, RZ ;  /* 0x000000150c007227 */ /* 0x000fe200078e00ff */
[----:B------:R-:W-:-:S02]  /*7150*/  ISETP.GT.U32.AND P0, PT, R11, R18, PT ;  /* 0x000000120b00720c */ /* 0x000fc40003f04070 */
[----:B------:R-:W-:Y:S01]  /*7160*/  IABS R154, R27 ;  /* 0x0000001b009a7213 */ /* 0x000fe20000000000 */
[----:B------:R-:W-:Y:S02]  /*7170*/  @!P2 IMAD.IADD R14, R14, 0x1, -R11 ;  /* 0x000000010e0ea824 */ /* 0x000fe400078e0a0b */
[----:B------:R-:W-:Y:S02]  /*7180*/  IMAD.MOV R0, RZ, RZ, -R0 ;  /* 0x000000ffff007224 */ /* 0x000fe400078e0a00 */
[----:B------:R-:W-:Y:S01]  /*7190*/  VIADD R25, R10, 0x2c ;  /* 0x0000002c0a197836 */ /* 0x000fe20000000000 */
[----:B------:R-:W-:Y:S01]  /*71a0*/  ISETP.GT.U32.AND P2, PT, R11, R14, PT ;  /* 0x0000000e0b00720c */ /* 0x000fe20003f44070 */
[----:B------:R-:W-:-:S03]  /*71b0*/  IMAD.HI.U32 R19, R12, R154, RZ ;  /* 0x0000009a0c137227 */ /* 0x000fc600078e00ff */
[----:B------:R-:W-:Y:S01]  /*71c0*/  IABS R23, R25 ;  /* 0x0000001900177213 */ /* 0x000fe20000000000 */
[C---:B------:R-:W-:Y:S02]  /*71d0*/  IMAD R0, R11.reuse, R0, R21 ;  /* 0x000000000b007224 */ /* 0x040fe400078e0215 */
[----:B------:R-:W-:Y:S02]  /*71e0*/  IMAD.MOV R21, RZ, RZ, -R19 ;  /* 0x000000ffff157224 */ /* 0x000fe400078e0a13 */
[--C-:B------:R-:W-:Y:S02]  /*71f0*/  @!P6 IMAD.IADD R16, R16, 0x1, -R11.reuse ;  /* 0x000000011010e824 */ /* 0x100fe400078e0a0b */
[----:B------:R-:W-:Y:S01]  /*7200*/  @!P0 IMAD.IADD R18, R18, 0x1, -R11 ;  /* 0x0000000112128824 */ /* 0x000fe200078e0a0b */
[C---:B------:R-:W-:Y:S01]  /*7210*/  ISETP.GT.U32.AND P0, PT, R11.reuse, R0, PT ;  /* 0x000000000b00720c */ /* 0x040fe20003f04070 */
[C---:B------:R-:W-:Y:S01]  /*7220*/  IMAD R154, R11.reuse, R21, R154 ;  /* 0x000000150b9a7224 */ /* 0x040fe200078e029a */
[----:B------:R-:W-:Y:S01]  /*7230*/  ISETP.GT.U32.AND P6, PT, R11, R16, PT ;  /* 0x000000100b00720c */ /* 0x000fe20003fc4070 */
[----:B------:R-:W-:-:S02]  /*7240*/  VIADD R29, R10, 0x24 ;  /* 0x000000240a1d7836 */ /* 0x000fc40000000000 */
[----:B------:R-:W-:-:S03]  /*7250*/  IMAD.HI.U32 R6, R12, R23, RZ ;  /* 0x000000170c067227 */ /* 0x000fc600078e00ff */
[----:B------:R-:W-:Y:S01]  /*7260*/  IABS R152, R29 ;  /* 0x0000001d00987213 */ /* 0x000fe20000000000 */
[----:B------:R-:W-:Y:S01]  /*7270*/  @!P2 IMAD.IADD R14, R14, 0x1, -R11 ;  /* 0x000000010e0ea824 */ /* 0x000fe200078e0a0b */
[C---:B------:R-:W-:Y:S01]  /*7280*/  ISETP.GT.U32.AND P2, PT, R11.reuse, R154, PT ;  /* 0x0000009a0b00720c */ /* 0x040fe20003f44070 */
[----:B------:R-:W-:Y:S02]  /*7290*/  IMAD.MOV R6, RZ, RZ, -R6 ;  /* 0x000000ffff067224 */ /* 0x000fe400078e0a06 */
[----:B------:R-:W-:Y:S02]  /*72a0*/  VIADD R31, R10, 0x20 ;  /* 0x000000200a1f7836 */ /* 0x000fe40000000000 */
[----:B------:R-:W-:Y:S02]  /*72b0*/  IMAD R6, R11, R6, R23 ;  /* 0x000000060b067224 */ /* 0x000fe400078e0217 */
[----:B------:R-:W-:Y:S01]  /*72c0*/  @!P0 IMAD.IADD R0, R0, 0x1, -R11 ;  /* 0x0000000100008824 */ /* 0x000fe200078e0a0b */
[----:B------:R-:W-:Y:S01]  /*72d0*/  IABS R148, R31 ;  /* 0x0000001f00947213 */ /* 0x000fe20000000000 */
[----:B------:R-:W-:-:S03]  /*72e0*/  IMAD.HI.U32 R19, R12, R152, RZ ;  /* 0x000000980c137227 */ /* 0x000fc600078e00ff */
[C---:B------:R-:W-:Y:S01]  /*72f0*/  ISETP.GT.U32.AND P0, PT, R11.reuse, R0, PT ;  /* 0x000000000b00720c */ /* 0x040fe20003f04070 */
[----:B------:R-:W-:Y:S02]  /*7300*/  VIADD R41, R10, 0x1c ;  /* 0x0000001c0a297836 */ /* 0x000fe40000000000 */
[----:B------:R-:W-:Y:S01]  /*7310*/  @!P6 IMAD.IADD R16, R16, 0x1, -R11 ;  /* 0x000000011010e824 */ /* 0x000fe200078e0a0b */
[C---:B------:R-:W-:Y:S01]  /*7320*/  ISETP.GT.U32.AND P6, PT, R11.reuse, R6, PT ;  /* 0x000000060b00720c */ /* 0x040fe20003fc4070 */
[----:B------:R-:W-:Y:S01]  /*7330*/  IMAD.MOV R19, RZ, RZ, -R19 ;  /* 0x000000ffff137224 */ /* 0x000fe200078e0a13 */
[----:B------:R-:W-:Y:S01]  /*7340*/  IABS R144, R41 ;  /* 0x0000002900907213 */ /* 0x000fe20000000000 */
[----:B------:R-:W-:Y:S02]  /*7350*/  @!P2 IMAD.IADD R154, R154, 0x1, -R11 ;  /* 0x000000019a9aa824 */ /* 0x000fe400078e0a0b */
[C---:B------:R-:W-:Y:S02]  /*7360*/  IMAD R152, R11.reuse, R19, R152 ;  /* 0x000000130b987224 */ /* 0x040fe400078e0298 */
[----:B------:R-:W-:Y:S01]  /*7370*/  VIADD R43, R10, 0x18 ;  /* 0x000000180a2b7836 */ /* 0x000fe20000000000 */
[----:B------:R-:W-:Y:S01]  /*7380*/  ISETP.GT.U32.AND P2, PT, R11, R154, PT ;  /* 0x0000009a0b00720c */ /* 0x000fe20003f44070 */
[----:B------:R-:W-:-:S03]  /*7390*/  IMAD.HI.U32 R19, R12, R148, RZ ;  /* 0x000000940c137227 */ /* 0x000fc600078e00ff */
[----:B------:R-:W-:Y:S01]  /*73a0*/  IABS R140, R43 ;  /* 0x0000002b008c7213 */ /* 0x000fe20000000000 */
[----:B------:R-:W-:Y:S02]  /*73b0*/  VIADD R45, R10, 0x14 ;  /* 0x000000140a2d7836 */ /* 0x000fe40000000000 */
[----:B------:R-:W-:-:S03]  /*73c0*/  IMAD.HI.U32 R21, R12, R144, RZ ;  /* 0x000000900c157227 */ /* 0x000fc600078e00ff */
[----:B------:R-:W-:Y:S01]  /*73d0*/  IABS R150, R45 ;  /* 0x0000002d00967213 */ /* 0x000fe20000000000 */
[----:B------:R-:W-:Y:S02]  /*73e0*/  IMAD.MOV R19, RZ, RZ, -R19 ;  /* 0x000000ffff137224 */ /* 0x000fe400078e0a13 */
[----:B------:R-:W-:Y:S02]  /*73f0*/  IMAD.MOV R21, RZ, RZ, -R21 ;  /* 0x000000ffff157224 */ /* 0x000fe400078e0a15 */
[--C-:B------:R-:W-:Y:S02]  /*7400*/  @!P6 IMAD.IADD R6, R6, 0x1, -R11.reuse ;  /* 0x000000010606e824 */ /* 0x100fe400078e0a0b */
[C---:B------:R-:W-:Y:S02]  /*7410*/  IMAD R148, R11.reuse, R19, R148 ;  /* 0x000000130b947224 */ /* 0x040fe400078e0294 */
[----:B------:R-:W-:Y:S01]  /*7420*/  VIADD R47, R10, 0x10 ;  /* 0x000000100a2f7836 */ /* 0x000fe20000000000 */
[C---:B------:R-:W-:Y:S01]  /*7430*/  ISETP.GT.U32.AND P6, PT, R11.reuse, R6, PT ;  /* 0x000000060b00720c */ /* 0x040fe20003fc4070 */
[----:B------:R-:W-:Y:S01]  /*7440*/  @!P0 IMAD.IADD R0, R0, 0x1, -R11 ;  /* 0x0000000100008824 */ /* 0x000fe200078e0a0b */
[----:B------:R-:W-:Y:S01]  /*7450*/  ISETP.GT.U32.AND P0, PT, R11, R152, PT ;  /* 0x000000980b00720c */ /* 0x000fe20003f04070 */
[----:B------:R-:W-:Y:S01]  /*7460*/  IMAD.HI.U32 R19, R12, R140, RZ ;  /* 0x0000008c0c137227 */ /* 0x000fe200078e00ff */
[----:B------:R-:W-:-:S03]  /*7470*/  IABS R146, R47 ;  /* 0x0000002f00927213 */ /* 0x000fc60000000000 */
[----:B------:R-:W-:Y:S02]  /*7480*/  IMAD R144, R11, R21, R144 ;  /* 0x000000150b907224 */ /* 0x000fe400078e0290 */
[----:B------:R-:W-:-:S04]  /*7490*/  IMAD.HI.U32 R21, R12, R150, RZ ;  /* 0x000000960c157227 */ /* 0x000fc800078e00ff */
[----:B------:R-:W-:Y:S02]  /*74a0*/  IMAD.MOV R19, RZ, RZ, -R19 ;  /* 0x000000ffff137224 */ /* 0x000fe400078e0a13 */
[----:B------:R-:W-:Y:S02]  /*74b0*/  VIADD R49, R10, 0xc ;  /* 0x0000000c0a317836 */ /* 0x000fe40000000000 */
[----:B------:R-:W-:Y:S01]  /*74c0*/  @!P2 IMAD.IADD R154, R154, 0x1, -R11 ;  /* 0x000000019a9aa824 */ /* 0x000fe200078e0a0b */
[C---:B------:R-:W-:Y:S01]  /*74d0*/  ISETP.GT.U32.AND P2, PT, R11.reuse, R144, PT ;  /* 0x000000900b00720c */ /* 0x040fe20003f44070 */
[----:B------:R-:W-:Y:S01]  /*74e0*/  IMAD.MOV R21, RZ, RZ, -R21 ;  /* 0x000000ffff157224 */ /* 0x000fe200078e0a15 */
[----:B------:R-:W-:Y:S01]  /*74f0*/  IABS R142, R49 ;  /* 0x00000031008e7213 */ /* 0x000fe20000000000 */
[----:B------:R-:W-:Y:S02]  /*7500*/  IMAD R140, R11, R19, R140 ;  /* 0x000000130b8c7224 */ /* 0x000fe400078e028c */
[----:B------:R-:W-:-:S04]  /*7510*/  IMAD.HI.U32 R19, R12, R146, RZ ;  /* 0x000000920c137227 */ /* 0x000fc800078e00ff */
[C---:B------:R-:W-:Y:S02]  /*7520*/  IMAD R150, R11.reuse, R21, R150 ;  /* 0x000000150b967224 */ /* 0x040fe400078e0296 */
[----:B------:R-:W-:Y:S01]  /*7530*/  @!P0 IMAD.IADD R152, R152, 0x1, -R11 ;  /* 0x0000000198988824 */ /* 0x000fe200078e0a0b */
[C---:B------:R-:W-:Y:S01]  /*7540*/  ISETP.GT.U32.AND P0, PT, R11.reuse, R140, PT ;  /* 0x0000008c0b00720c */ /* 0x040fe20003f04070 */
[----:B------:R-:W-:Y:S02]  /*7550*/  IMAD.MOV R21, RZ, RZ, -R19 ;  /* 0x000000ffff157224 */ /* 0x000fe400078e0a13 */
[C---:B------:R-:W-:Y:S02]  /*7560*/  VIADD R51, R10.reuse, 0x8 ;  /* 0x000000080a337836 */ /* 0x040fe40000000000 */
[----:B------:R-:W-:Y:S02]  /*7570*/  VIADD R19, R10, 0x4 ;  /* 0x000000040a137836 */ /* 0x000fe40000000000 */
[----:B------:R-:W-:Y:S01]  /*7580*/  @!P6 IMAD.IADD R6, R6, 0x1, -R11 ;  /* 0x000000010606e824 */ /* 0x000fe200078e0a0b */
[C---:B------:R-:W-:Y:S01]  /*7590*/  ISETP.GT.U32.AND P6, PT, R11.reuse, R148, PT ;  /* 0x000000940b00720c */ /* 0x040fe20003fc4070 */
[----:B------:R-:W-:Y:S01]  /*75a0*/  IMAD R146, R11, R21, R146 ;  /* 0x000000150b927224 */ /* 0x000fe200078e0292 */
[----:B------:R-:W-:Y:S01]  /*75b0*/  IABS R36, R51 ;  /* 0x0000003300247213 */ /* 0x000fe20000000000 */
[----:B------:R-:W-:Y:S01]  /*75c0*/  IMAD.HI.U32 R10, R12, R142, RZ ;  /* 0x0000008e0c0a7227 */ /* 0x000fe200078e00ff */
[----:B------:R-:W-:-:S03]  /*75d0*/  IABS R34, R19 ;  /* 0x0000001300227213 */ /* 0x000fc60000000000 */
[----:B------:R-:W-:Y:S01]  /*75e0*/  @!P2 IMAD.IADD R144, R144, 0x1, -R11 ;  /* 0x000000019090a824 */ /* 0x000fe200078e0a0b */
[----:B------:R-:W-:Y:S01]  /*75f0*/  ISETP.GT.U32.AND P2, PT, R11, R146, PT ;  /* 0x000000920b00720c */ /* 0x000fe20003f44070 */
[----:B------:R-:W-:Y:S02]  /*7600*/  IMAD.MOV R21, RZ, RZ, -R10 ;  /* 0x000000ffff157224 */ /* 0x000fe400078e0a0a */
[----:B------:R-:W-:-:S04]  /*7610*/  IMAD.HI.U32 R10, R12, R36, RZ ;  /* 0x000000240c0a7227 */ /* 0x000fc800078e00ff */
[----:B------:R-:W-:Y:S02]  /*7620*/  IMAD R142, R11, R21, R142 ;  /* 0x000000150b8e7224 */ /* 0x000fe400078e028e */
[----:B------:R-:W-:-:S04]  /*7630*/  IMAD.HI.U32 R21, R12, R34, RZ ;  /* 0x000000220c157227 */ /* 0x000fc800078e00ff */
[--C-:B------:R-:W-:Y:S01]  /*7640*/  @!P0 IMAD.IADD R140, R140, 0x1, -R11.reuse ;  /* 0x000000018c8c8824 */ /* 0x100fe200078e0a0b */
[----:B------:R-:W-:Y:S01]  /*7650*/  ISETP.GE.AND P0, PT, R25, RZ, PT ;  /* 0x000000ff1900720c */ /* 0x000fe20003f06270 */
[----:B------:R-:W-:Y:S02]  /*7660*/  IMAD.MOV.U32 R12, RZ, RZ, R0 ;  /* 0x000000ffff0c7224 */ /* 0x000fe400078e0000 */
[--C-:B------:R-:W-:Y:S01]  /*7670*/  @!P6 IMAD.IADD R148, R148, 0x1, -R11.reuse ;  /* 0x000000019494e824 */ /* 0x100fe200078e0a0b */
[C---:B------:R-:W-:Y:S01]  /*7680*/  ISETP.GT.U32.AND P6, PT, R11.reuse, R150, PT ;  /* 0x000000960b00720c */ /* 0x040fe20003fc4070 */
[----:B------:R-:W-:Y:S01]  /*7690*/  @!P3 IMAD.MOV R12, RZ, RZ, -R12 ;  /* 0x000000ffff0cb224 */ /* 0x000fe200078e0a0c */
[C---:B------:R-:W-:Y:S01]  /*76a0*/  ISETP.GT.U32.AND P3, PT, R11.reuse, R140, PT ;  /* 0x0000008c0b00720c */ /* 0x040fe20003f64070 */
[----:B------:R-:W-:Y:S01]  /*76b0*/  @!P1 IMAD.MOV R18, RZ, RZ, -R18 ;  /* 0x000000ffff129224 */ /* 0x000fe200078e0a12 */
[C---:B------:R-:W-:Y:S01]  /*76c0*/  ISETP.GT.U32.AND P1, PT, R11.reuse, R152, PT ;  /* 0x000000980b00720c */ /* 0x040fe20003f24070 */
[----:B------:R-:W-:Y:S01]  /*76d0*/  @!P2 IMAD.IADD R146, R146, 0x1, -R11 ;  /* 0x000000019292a824 */ /* 0x000fe200078e0a0b */
[C---:B------:R-:W-:Y:S01]  /*76e0*/  ISETP.GT.U32.AND P2, PT, R11.reuse, R148, PT ;  /* 0x000000940b00720c */ /* 0x040fe20003f44070 */
[----:B------:R-:W-:Y:S01]  /*76f0*/  @!P4 IMAD.MOV R16, RZ, RZ, -R16 ;  /* 0x000000ffff10c224 */ /* 0x000fe200078e0a10 */
[----:B------:R-:W-:Y:S01]  /*7700*/  ISETP.GT.U32.AND P4, PT, R11, R144, PT ;  /* 0x000000900b00720c */ /* 0x000fe20003f84070 */
[----:B------:R-:W-:-:S02]  /*7710*/  IMAD.MOV R21, RZ, RZ, -R21 ;  /* 0x000000ffff157224 */ /* 0x000fc400078e0a15 */
[----:B------:R-:W-:Y:S02]  /*7720*/  IMAD.MOV R23, RZ, RZ, -R10 ;  /* 0x000000ffff177224 */ /* 0x000fe400078e0a0a */
[C---:B------:R-:W-:Y:S01]  /*7730*/  IMAD R34, R11.reuse, R21, R34 ;  /* 0x000000150b227224 */ /* 0x040fe200078e0222 */
[----:B------:R-:W-:Y:S01]  /*7740*/  SHF.R.S32.HI R21, RZ, 0x6, R2 ;  /* 0x00000006ff157819 */ /* 0x000fe20000011402 */
[C---:B------:R-:W-:Y:S01]  /*7750*/  IMAD R36, R11.reuse, R23, R36 ;  /* 0x000000170b247224 */ /* 0x040fe200078e0224 */
[----:B------:R-:W-:Y:S01]  /*7760*/  LOP3.LUT R23, R2, 0x40, RZ, 0xc0, !PT ;  /* 0x0000004002177812 */ /* 0x000fe200078ec0ff */
[--C-:B------:R-:W-:Y:S01]  /*7770*/  @!P3 IMAD.IADD R140, R140, 0x1, -R11.reuse ;  /* 0x000000018c8cb824 */ /* 0x100fe200078e0a0b */
[----:B------:R-:W-:Y:S01]  /*7780*/  ISETP.GT.U32.AND P3, PT, R11, R34, PT ;  /* 0x000000220b00720c */ /* 0x000fe20003f64070 */
[--C-:B------:R-:W-:Y:S01]  /*7790*/  @!P6 IMAD.IADD R150, R150, 0x1, -R11.reuse ;  /* 0x000000019696e824 */ /* 0x100fe200078e0a0b */
[----:B------:R-:W-:Y:S01]  /*77a0*/  ISETP.GE.AND P6, PT, R27, RZ, PT ;  /* 0x000000ff1b00720c */ /* 0x000fe20003fc6270 */
[----:B------:R-:W-:Y:S01]  /*77b0*/  IMAD.MOV.U32 R10, RZ, RZ, R6 ;  /* 0x000000ffff0a7224 */ /* 0x000fe200078e0006 */
[----:B------:R-:W-:Y:S01]  /*77c0*/  SGXT R21, R21, 0x1 ;  /* 0x000000011515781a */ /* 0x000fe20000000200 */
[--C-:B------:R-:W-:Y:S01]  /*77d0*/  @!P1 IMAD.IADD R152, R152, 0x1, -R11.reuse ;  /* 0x0000000198989824 */ /* 0x100fe200078e0a0b */
[C---:B------:R-:W-:Y:S01]  /*77e0*/  ISETP.GT.U32.AND P1, PT, R11.reuse, R142, PT ;  /* 0x0000008e0b00720c */ /* 0x040fe20003f24070 */
[----:B------:R-:W-:Y:S01]  /*77f0*/  @!P5 IMAD.MOV R14, RZ, RZ, -R14 ;  /* 0x000000ffff0ed224 */ /* 0x000fe200078e0a0e */
[C---:B------:R-:W-:Y:S01]  /*7800*/  ISETP.GT.U32.AND P5, PT, R11.reuse, R146, PT ;  /* 0x000000920b00720c */ /* 0x040fe20003fa4070 */
[--C-:B------:R-:W-:Y:S01]  /*7810*/  @!P2 IMAD.IADD R148, R148, 0x1, -R11.reuse ;  /* 0x000000019494a824 */ /* 0x100fe200078e0a0b */
[----:B------:R-:W-:Y:S01]  /*7820*/  ISETP.GT.U32.AND P2, PT, R11, R36, PT ;  /* 0x000000240b00720c */ /* 0x000fe20003f44070 */
[--C-:B------:R-:W-:Y:S01]  /*7830*/  @!P4 IMAD.IADD R144, R144, 0x1, -R11.reuse ;  /* 0x000000019090c824 */ /* 0x100fe200078e0a0b */
[----:B------:R-:W-:Y:S01]  /*7840*/  ISETP.GE.AND P4, PT, R29, RZ, PT ;  /* 0x000000ff1d00720c */ /* 0x000fe20003f86270 */
[----:B------:R-:W-:Y:S01]  /*7850*/  @!P0 IMAD.MOV R10, RZ, RZ, -R10 ;  /* 0x000000ffff0a8224 */ /* 0x000fe200078e0a0a */
[----:B------:R-:W-:Y:S01]  /*7860*/  ISETP.GT.U32.AND P0, PT, R11, R150, PT ;  /* 0x000000960b00720c */ /* 0x000fe20003f04070 */
[--C-:B------:R-:W-:Y:S01]  /*7870*/  @!P3 IMAD.IADD R34, R34, 0x1, -R11.reuse ;  /* 0x000000012222b824 */ /* 0x100fe200078e0a0b */
[----:B------:R-:W-:Y:S01]  /*7880*/  LOP3.LUT R29, RZ, R7, RZ, 0x33, !PT ;  /* 0x00000007ff1d7212 */ /* 0x000fe200078e33ff */
[----:B------:R-:W-:Y:S01]  /*7890*/  @!P6 IMAD.MOV R154, RZ, RZ, -R154 ;  /* 0x000000ffff9ae224 */ /* 0x000fe200078e0a9a */
[----:B------:R-:W-:Y:S01]  /*78a0*/  ISETP.GE.AND P6, PT, R43, RZ, PT ;  /* 0x000000ff2b00720c */ /* 0x000fe20003fc6270 */
[--C-:B------:R-:W-:Y:S01]  /*78b0*/  @!P1 IMAD.IADD R142, R142, 0x1, -R11.reuse ;  /* 0x000000018e8e9824 */ /* 0x100fe200078e0a0b */
[----:B------:R-:W-:Y:S01]  /*78c0*/  ISETP.GE.AND P1, PT, R45, RZ, PT ;  /* 0x000000ff2d00720c */ /* 0x000fe20003f26270 */
[--C-:B------:R-:W-:Y:S01]  /*78d0*/  @!P5 IMAD.IADD R146, R146, 0x1, -R11.reuse ;  /* 0x000000019292d824 */ /* 0x100fe200078e0a0b */
[----:B------:R-:W-:Y:S01]  /*78e0*/  ISETP.GE.AND P5, PT, R41, RZ, PT ;  /* 0x000000ff2900720c */ /* 0x000fe20003fa6270 */
[--C-:B------:R-:W-:Y:S01]  /*78f0*/  @!P2 IMAD.IADD R36, R36, 0x1, -R11.reuse ;  /* 0x000000012424a824 */ /* 0x100fe200078e0a0b */
[C---:B------:R-:W-:Y:S01]  /*7900*/  ISETP.GT.U32.AND P2, PT, R11.reuse, R142, PT ;  /* 0x0000008e0b00720c */ /* 0x040fe20003f44070 */
[----:B------:R-:W-:Y:S01]  /*7910*/  @!P4 IMAD.MOV R152, RZ, RZ, -R152 ;  /* 0x000000ffff98c224 */ /* 0x000fe200078e0a98 */
[----:B------:R-:W-:Y:S01]  /*7920*/  ISETP.GT.U32.AND P4, PT, R11, R34, PT ;  /* 0x000000220b00720c */ /* 0x000fe20003f84070 */
[--C-:B------:R-:W-:Y:S01]  /*7930*/  @!P0 IMAD.IADD R150, R150, 0x1, -R11.reuse ;  /* 0x0000000196968824 */ /* 0x100fe200078e0a0b */
[----:B------:R-:W-:Y:S01]  /*7940*/  ISETP.GE.AND P0, PT, R31, RZ, PT ;  /* 0x000000ff1f00720c */ /* 0x000fe20003f06270 */
[----:B------:R-:W-:Y:S01]  /*7950*/  IMAD.SHL.U32 R0, R2, 0x2, RZ ;  /* 0x0000000202007824 */ /* 0x000fe200078e00ff */
[----:B------:R-:W-:Y:S01]  /*7960*/  ISETP.GT.U32.AND P3, PT, R11, R36, PT ;  /* 0x000000240b00720c */ /* 0x000fe20003f64070 */
[----:B------:R-:W-:Y:S01]  /*7970*/  IMAD R2, R53, UR8, RZ ;  /* 0x0000000835027c24 */ /* 0x000fe2000f8e02ff */
[----:B------:R-:W-:Y:S01]  /*7980*/  USHF.L.U32 UR8, UR8, 0x5, URZ ;  /* 0x0000000508087899 */ /* 0x000fe2000800063f */
[----:B------:R-:W-:Y:S01]  /*7990*/  IMAD R9, R9, UR5, RZ ;  /* 0x0000000509097c24 */ /* 0x000fe2000f8e02ff */
[----:B------:R-:W-:Y:S01]  /*79a0*/  LOP3.LUT R0, R0, 0x7e, RZ, 0xc0, !PT ;  /* 0x0000007e00007812 */ /* 0x000fe200078ec0ff */
[----:B------:R-:W-:Y:S01]  /*79b0*/  @!P5 IMAD.MOV R144, RZ, RZ, -R144 ;  /* 0x000000ffff90d224 */ /* 0x000fe200078e0a90 */
[----:B------:R-:W-:Y:S01]  /*79c0*/  ISETP.GE.AND P5, PT, R49, RZ, PT ;  /* 0x000000ff3100720c */ /* 0x000fe20003fa6270 */
[--C-:B------:R-:W-:Y:S01]  /*79d0*/  @!P2 IMAD.IADD R142, R142, 0x1, -R11.reuse ;  /* 0x000000018e8ea824 */ /* 0x100fe200078e0a0b */
[----:B------:R-:W-:Y:S01]  /*79e0*/  ISETP.GE.AND P2, PT, R51, RZ, PT ;  /* 0x000000ff3300720c */ /* 0x000fe20003f46270 */
[--C-:B------:R-:W-:Y:S01]  /*79f0*/  @!P4 IMAD.IADD R34, R34, 0x1, -R11.reuse ;  /* 0x000000012222c824 */ /* 0x100fe200078e0a0b */
[----:B------:R-:W-:Y:S01]  /*7a00*/  ISETP.NE.AND P4, PT, R7, RZ, PT ;  /* 0x000000ff0700720c */ /* 0x000fe20003f85270 */
[----:B------:R-:W-:Y:S01]  /*7a10*/  @!P0 IMAD.MOV R148, RZ, RZ, -R148 ;  /* 0x000000ffff948224 */ /* 0x000fe200078e0a94 */
[----:B------:R-:W-:Y:S01]  /*7a20*/  ISETP.GE.AND P0, PT, R47, RZ, PT ;  /* 0x000000ff2f00720c */ /* 0x000fe20003f06270 */
[----:B------:R-:W-:Y:S01]  /*7a30*/  @!P3 IMAD.IADD R36, R36, 0x1, -R11 ;  /* 0x000000012424b824 */ /* 0x000fe200078e0a0b */
[----:B------:R-:W-:Y:S01]  /*7a40*/  ISETP.GE.AND P3, PT, R19, RZ, PT ;  /* 0x000000ff1300720c */ /* 0x000fe20003f66270 */
[----:B------:R-:W-:Y:S01]  /*7a50*/  @!P6 IMAD.MOV R140, RZ, RZ, -R140 ;  /* 0x000000ffff8ce224 */ /* 0x000fe200078e0a8c */
[C---:B------:R-:W-:Y:S01]  /*7a60*/  SEL R138, R29.reuse, R138, !P4 ;  /* 0x0000008a1d8a7207 */ /* 0x040fe20006000000 */
[----:B------:R-:W-:Y:S01]  /*7a70*/  @!P1 IMAD.MOV R150, RZ, RZ, -R150 ;  /* 0x000000ffff969224 */ /* 0x000fe200078e0a96 */
[C---:B------:R-:W-:Y:S01]  /*7a80*/  SEL R41, R29.reuse, R246, !P4 ;  /* 0x000000f61d297207 */ /* 0x040fe20006000000 */
[----:B------:R-:W-:Y:S01]  /*7a90*/  IMAD R246, R8, UR5, RZ ;  /* 0x0000000508f67c24 */ /* 0x000fe2000f8e02ff */
[----:B------:R-:W-:Y:S01]  /*7aa0*/  ULDC UR5, c[0x0][0x240] ;  /* 0x0000900000057ab9 */ /* 0x000fe20000000800 */
[C---:B------:R-:W-:Y:S01]  /*7ab0*/  SEL R252, R29.reuse, R252, !P4 ;  /* 0x000000fc1dfc7207 */ /* 0x040fe20006000000 */
[----:B------:R-:W-:Y:S01]  /*7ac0*/  IMAD R138, R138, UR5, RZ ;  /* 0x000000058a8a7c24 */ /* 0x000fe2000f8e02ff */
[----:B------:R-:W-:Y:S01]  /*7ad0*/  LEA R7, P6, R2, UR6, 0x1 ;  /* 0x0000000602077c11 */ /* 0x000fe2000f8c08ff */
[----:B------:R-:W-:Y:S01]  /*7ae0*/  @!P5 IMAD.MOV R142, RZ, RZ, -R142 ;  /* 0x000000ffff8ed224 */ /* 0x000fe200078e0a8e */
[C---:B------:R-:W-:Y:S01]  /*7af0*/  SEL R137, R29.reuse, R32, !P4 ;  /* 0x000000201d897207 */ /* 0x040fe20006000000 */
[----:B------:R-:W-:Y:S01]  /*7b00*/  IMAD R252, R252, UR5, RZ ;  /* 0x00000005fcfc7c24 */ /* 0x000fe2000f8e02ff */
[C---:B------:R-:W-:Y:S01]  /*7b10*/  SEL R136, R29.reuse, R136, !P4 ;  /* 0x000000881d887207 */ /* 0x040fe20006000000 */
[----:B------:R-:W-:Y:S01]  /*7b20*/  @!P0 IMAD.MOV R146, RZ, RZ, -R146 ;  /* 0x000000ffff928224 */ /* 0x000fe200078e0a92 */
[----:B------:R-:W-:Y:S01]  /*7b30*/  SEL R248, R29, R248, !P4 ;  /* 0x000000f81df87207 */ /* 0x000fe20006000000 */
[----:B------:R-:W-:Y:S01]  /*7b40*/  IMAD R137, R137, UR5, RZ ;  /* 0x0000000589897c24 */ /* 0x000fe2000f8e02ff */
[----:B------:R-:W-:Y:S01]  /*7b50*/  LEA R247, P1, R246, UR10, 0x1 ;  /* 0x0000000af6f77c11 */ /* 0x000fe2000f8208ff */
[----:B------:R-:W-:Y:S01]  /*7b60*/  @!P2 IMAD.MOV R36, RZ, RZ, -R36 ;  /* 0x000000ffff24a224 */ /* 0x000fe200078e0a24 */
[-C--:B------:R-:W-:Y:S01]  /*7b70*/  LEA R139, P5, R138, R7.reuse, 0x1 ;  /* 0x000000078a8b7211 */ /* 0x080fe200078a08ff */
[----:B------:R-:W-:Y:S01]  /*7b80*/  IMAD R136, R136, UR5, RZ ;  /* 0x0000000588887c24 */ /* 0x000fe2000f8e02ff */
[C---:B------:R-:W-:Y:S01]  /*7b90*/  SEL R135, R29.reuse, R38, !P4 ;  /* 0x000000261d877207 */ /* 0x040fe20006000000 */
[----:B------:R-:W-:Y:S01]  /*7ba0*/  @!P3 IMAD.MOV R34, RZ, RZ, -R34 ;  /* 0x000000ffff22b224 */ /* 0x000fe200078e0a22 */
[C---:B------:R-:W-:Y:S01]  /*7bb0*/  SEL R250, R29.reuse, R250, !P4 ;  /* 0x000000fa1dfa7207 */ /* 0x040fe20006000000 */
[----:B------:R-:W-:Y:S01]  /*7bc0*/  IMAD R248, R248, UR5, RZ ;  /* 0x00000005f8f87c24 */ /* 0x000fe2000f8e02ff */
[----:B------:R-:W-:Y:S01]  /*7bd0*/  SEL R134, R29, R134, !P4 ;  /* 0x000000861d867207 */ /* 0x000fe20006000000 */
[----:B------:R-:W-:Y:S01]  /*7be0*/  IMAD R6, R23, 0x40, R0 ;  /* 0x0000004017067824 */ /* 0x000fe200078e0200 */
[----:B------:R-:W-:Y:S01]  /*7bf0*/  LEA.HI.X.SX32 R2, R2, UR7, 0x1, P6 ;  /* 0x0000000702027c11 */ /* 0x000fe2000b0f0eff */
[----:B------:R0:W-:Y:S01]  /*7c00*/  STL [R1+0x13d8], R139 ;  /* 0x0013d88b01007387 */ /* 0x0001e20000100800 */
[----:B------:R-:W-:Y:S01]  /*7c10*/  LEA.HI.X.SX32 R246, R246, UR11, 0x1, P1 ;  /* 0x0000000bf6f67c11 */ /* 0x000fe200088f0eff */
[----:B------:R-:W-:Y:S01]  /*7c20*/  IMAD R135, R135, UR5, RZ ;  /* 0x0000000587877c24 */ /* 0x000fe2000f8e02ff */
[----:B------:R-:W-:Y:S01]  /*7c30*/  SEL R133, R29, R40, !P4 ;  /* 0x000000281d857207 */ /* 0x000fe20006000000 */
[----:B------:R-:W-:Y:S01]  /*7c40*/  IMAD R250, R250, UR5, RZ ;  /* 0x00000005fafa7c24 */ /* 0x000fe2000f8e02ff */
[----:B------:R-:W-:Y:S01]  /*7c50*/  LEA R141, P1, R252, R7, 0x1 ;  /* 0x00000007fc8d7211 */ /* 0x000fe200078208ff */
[----:B------:R-:W-:Y:S01]  /*7c60*/  IMAD R134, R134, UR5, RZ ;  /* 0x0000000586867c24 */ /* 0x000fe2000f8e02ff */
[----:B------:R-:W-:Y:S01]  /*7c70*/  LOP3.LUT R0, R0, 0x90, R21, 0x78, !PT ;  /* 0x0000009000007812 */ /* 0x000fe200078e7815 */
[----:B------:R-:W-:Y:S01]  /*7c80*/  IMAD R133, R133, UR5, RZ ;  /* 0x0000000585857c24 */ /* 0x000fe2000f8e02ff */
[C---:B------:R-:W-:Y:S01]  /*7c90*/  SEL R131, R29.reuse, R42, !P4 ;  /* 0x0000002a1d837207 */ /* 0x040fe20006000000 */
[----:B------:R-:W-:Y:S01]  /*7ca0*/  STL [R1+0xe00], R141 ;  /* 0x000e008d01007387 */ /* 0x000fe20000100800 */
[----:B------:R-:W-:Y:S01]  /*7cb0*/  SEL R129, R29, R44, !P4 ;  /* 0x0000002c1d817207 */ /* 0x000fe20006000000 */
[----:B------:R-:W-:Y:S01]  /*7cc0*/  IMAD R41, R41, UR5, RZ ;  /* 0x0000000529297c24 */ /* 0x000fe2000f8e02ff */
        /* <DEDUP_REMOVED lines=44> */
[C---:B------:R-:W-:Y:S01]  /*7f90*/  SEL R32, R29.reuse, R17, !P4 ;  /* 0x000000111d207207 */ /* 0x040fe20006000000 */
[----:B------:R-:W-:Y:S01]  /*7fa0*/  IMAD R40, R40, UR5, RZ ;  /* 0x0000000528287c24 */ /* 0x000fe2000f8e02ff */
[----:B------:R-:W-:Y:S01]  /*7fb0*/  SEL R19, R29, R140, !P4 ;  /* 0x0000008c1d137207 */ /* 0x000fe20006000000 */
[----:B------:R-:W-:Y:S01]  /*7fc0*/  IMAD R38, R38, UR5, RZ ;  /* 0x0000000526267c24 */ /* 0x000fe2000f8e02ff */
[----:B0-----:R-:W-:Y:S01]  /*7fd0*/  LEA R139, P2, R137, R7, 0x1 ;  /* 0x00000007898b7211 */ /* 0x001fe200078408ff */
[----:B------:R-:W-:Y:S01]  /*7fe0*/  IMAD R32, R32, UR5, RZ ;  /* 0x0000000520207c24 */ /* 0x000fe2000f8e02ff */
[----:B------:R-:W-:Y:S01]  /*7ff0*/  SEL R132, R29, R132, !P4 ;  /* 0x000000841d847207 */ /* 0x000fe20006000000 */
[----:B------:R-:W-:Y:S01]  /*8000*/  IMAD R19, R19, UR5, RZ ;  /* 0x0000000513137c24 */ /* 0x000fe2000f8e02ff */
[C---:B------:R-:W-:Y:S01]  /*8010*/  SEL R130, R29.reuse, R130, !P4 ;  /* 0x000000821d827207 */ /* 0x040fe20006000000 */
[----:B------:R0:W-:Y:S01]  /*8020*/  STL [R1+0xe08], R139 ;  /* 0x000e088b01007387 */ /* 0x0001e20000100800 */
[C---:B------:R-:W-:Y:S01]  /*8030*/  SEL R128, R29.reuse, R128, !P4 ;  /* 0x000000801d807207 */ /* 0x040fe20006000000 */
[----:B------:R-:W-:Y:S01]  /*8040*/  IMAD R132, R132, UR5, RZ ;  /* 0x0000000584847c24 */ /* 0x000fe2000f8e02ff */
        /* <DEDUP_REMOVED lines=44> */
[----:B------:R-:W-:Y:S01]  /*8310*/  SEL R85, R29, R162, !P4 ;  /* 0x000000a21d557207 */ /* 0x000fe20006000000 */
        /* <DEDUP_REMOVED lines=131> */
[-C--:B------:R-:W-:Y:S01]  /*8b50*/  LEA R140, P3, R136, R7.reuse, 0x1 ;  /* 0x00000007888c7211 */ /* 0x080fe200078608ff */
[----:B------:R-:W-:Y:S01]  /*8b60*/  IMAD R25, R25, UR5, RZ ;  /* 0x0000000519197c24 */ /* 0x000fe2000f8e02ff */
[----:B------:R-:W-:Y:S01]  /*8b70*/  SEL R29, R29, R34, !P4 ;  /* 0x000000221d1d7207 */ /* 0x000fe20006000000 */
[----:B------:R-:W-:Y:S01]  /*8b80*/  IMAD R27, R27, UR5, RZ ;  /* 0x000000051b1b7c24 */ /* 0x000fe2000f8e02ff */
[-C--:B------:R-:W-:Y:S01]  /*8b90*/  LEA.HI.X.SX32 R138, R138, R2.reuse, 0x1, P5 ;  /* 0x000000028a8a7211 */ /* 0x080fe200028f0eff */
[----:B------:R-:W-:Y:S01]  /*8ba0*/  STL [R1+0xe10], R140 ;  /* 0x000e108c01007387 */ /* 0x000fe20000100800 */
[----:B------:R-:W-:Y:S01]  /*8bb0*/  LEA R8, P0, R9, UR10, 0x1 ;  /* 0x0000000a09087c11 */ /* 0x000fe2000f8008ff */
[----:B------:R-:W-:Y:S01]  /*8bc0*/  IMAD R29, R29, UR5, RZ ;  /* 0x000000051d1d7c24 */ /* 0x000fe2000f8e02ff */
[-C--:B------:R-:W-:Y:S01]  /*8bd0*/  LEA R249, P4, R248, R7.reuse, 0x1 ;  /* 0x00000007f8f97211 */ /* 0x080fe200078808ff */
[----:B------:R3:W-:Y:S01]  /*8be0*/  STL [R1+0x13d4], R138 ;  /* 0x0013d48a01007387 */ /* 0x0007e20000100800 */
[----:B------:R-:W-:Y:S01]  /*8bf0*/  LEA.HI.X.SX32 R9, R9, UR11, 0x1, P0 ;  /* 0x0000000b09097c11 */ /* 0x000fe200080f0eff */
[C---:B-1----:R-:W-:Y:S01]  /*8c00*/  IMAD R34, R76.reuse, 0x1f, RZ ;  /* 0x0000001f4c227824 */ /* 0x042fe200078e02ff */
[-C--:B0-----:R-:W-:Y:S01]  /*8c10*/  LEA R139, P5, R135, R7.reuse, 0x1 ;  /* 0x00000007878b7211 */ /* 0x081fe200078a08ff */
[----:B------:R-:W-:Y:S01]  /*8c20*/  IMAD R36, R76, 0x1e, RZ ;  /* 0x0000001e4c247824 */ /* 0x000fe200078e02ff */
[-C--:B------:R-:W-:Y:S01]  /*8c30*/  LEA.HI.X.SX32 R248, R248, R2.reuse, 0x1, P4 ;  /* 0x00000002f8f87211 */ /* 0x080fe200020f0eff */
[----:B------:R-:W-:Y:S01]  /*8c40*/  UIADD3 UR7, UR4, 0x8000, URZ ;  /* 0x0000800004077890 */ /* 0x000fe2000fffe03f */
[-C--:B------:R-:W-:Y:S01]  /*8c50*/  LEA R251, P0, R250, R7.reuse, 0x1 ;  /* 0x00000007fafb7211 */ /* 0x080fe200078008ff */
[----:B------:R0:W-:Y:S01]  /*8c60*/  STL [R1+0xe18], R139 ;  /* 0x000e188b01007387 */ /* 0x0001e20000100800 */
[-C--:B------:R-:W-:Y:S01]  /*8c70*/  LEA.HI.X.SX32 R252, R252, R2.reuse, 0x1, P1 ;  /* 0x00000002fcfc7211 */ /* 0x080fe200008f0eff */
[----:B------:R-:W-:Y:S01]  /*8c80*/  USHF.R.U32.HI UR7, URZ, 0x4, UR7 ;  /* 0x000000043f077899 */ /* 0x000fe20008011607 */
[-C--:B---3--:R-:W-:Y:S01]  /*8c90*/  LEA R138, P4, R134, R7.reuse, 0x1 ;  /* 0x00000007868a7211 */ /* 0x088fe200078808ff */
[----:B------:R-:W-:Y:S01]  /*8ca0*/  UIADD3 UR10, UP1, UR34, 0x2, URZ ;  /* 0x00000002220a7890 */ /* 0x000fe2000ff3e03f */
[-C--:B------:R-:W-:Y:S01]  /*8cb0*/  LEA.HI.X.SX32 R250, R250, R2.reuse, 0x1, P0 ;  /* 0x00000002fafa7211 */ /* 0x080fe200000f0eff */
[----:B------:R-:W-:Y:S01]  /*8cc0*/  USGXT.U32 UR32, UR7, 0xe ;  /* 0x0000000e0720789a */ /* 0x000fe20008000000 */
[-C--:B------:R-:W-:Y:S01]  /*8cd0*/  LEA.HI.X.SX32 R137, R137, R2.reuse, 0x1, P2 ;  /* 0x0000000289897211 */ /* 0x080fe200010f0eff */
[----:B------:R1:W-:Y:S01]  /*8ce0*/  STL [R1+0xe20], R138 ;  /* 0x000e208a01007387 */ /* 0x0003e20000100800 */
[----:B------:R-:W-:Y:S01]  /*8cf0*/  LEA.HI.X.SX32 R134, R134, R2, 0x1, P4 ;  /* 0x0000000286867211 */ /* 0x000fe200020f0eff */
[----:B------:R-:W-:Y:S01]  /*8d00*/  UIADD3 UR12, UP0, UR32, 0x80, URZ ;  /* 0x00000080200c7890 */ /* 0x000fe2000ff1e03f */
[-C--:B0-----:R-:W-:Y:S01]  /*8d10*/  LEA R139, P0, R133, R7.reuse, 0x1 ;  /* 0x00000007858b7211 */ /* 0x081fe200078008ff */
[----:B------:R-:W-:Y:S01]  /*8d20*/  USHF.R.S32.HI UR7, URZ, 0x1f, UR8 ;  /* 0x0000001f3f077899 */ /* 0x000fe20008011408 */
[----:B------:R-:W-:Y:S01]  /*8d30*/  CS2R R140, SRZ ;  /* 0x00000000008c7805 */ /* 0x000fe2000001ff00 */
[----:B------:R-:W-:Y:S01]  /*8d40*/  UMOV UR5, URZ ;  /* 0x0000003f00057c82 */ /* 0x000fe20008000000 */
[----:B------:R-:W-:Y:S01]  /*8d50*/  UMOV UR6, URZ ;  /* 0x0000003f00067c82 */ /* 0x000fe20008000000 */
[----:B------:R0:W-:Y:S01]  /*8d60*/  STL [R1+0xe28], R139 ;  /* 0x000e288b01007387 */ /* 0x0001e20000100800 */
[----:B------:R-:W-:Y:S01]  /*8d70*/  UIADD3.X UR11, UR6, -0x7fffffe0, URZ, UP1, !UPT ;  /* 0x80000020060b7890 */ /* 0x000fe20008ffe43f */
[----:B-1----:R-:W-:Y:S01]  /*8d80*/  LEA R138, P1, R132, R7, 0x1 ;  /* 0x00000007848a7211 */ /* 0x002fe200078208ff */
[----:B------:R-:W-:Y:S01]  /*8d90*/  UIADD3.X UR9, UR5, 0x40000040, URZ, UP0, !UPT ;  /* 0x4000004005097890 */ /* 0x000fe200087fe43f */
[----:B------:R-:W-:Y:S01]  /*8da0*/  CS2R R142, SRZ ;  /* 0x00000000008e7805 */ /* 0x000fe2000001ff00 */
[----:B------:R-:W-:Y:S01]  /*8db0*/  USHF.L.U32 UR6, UR8, 0x1, URZ ;  /* 0x0000000108067899 */ /* 0x000fe2000800063f */
[----:B------:R-:W-:Y:S01]  /*8dc0*/  CS2R R144, SRZ ;  /* 0x0000000000907805 */ /* 0x000fe2000001ff00 */
[----:B------:R1:W-:Y:S01]  /*8dd0*/  STL [R1+0xe30], R138 ;  /* 0x000e308a01007387 */ /* 0x0003e20000100800 */
[----:B------:R-:W-:Y:S01]  /*8de0*/  USHF.L.U64.HI UR5, UR8, 0x1, UR7 ;  /* 0x0000000108057899 */ /* 0x000fe20008010207 */
[----:B------:R-:W-:-:S02]  /*8df0*/  CS2R R146, SRZ ;  /* 0x0000000000927805 */ /* 0x000fc4000001ff00 */
[CC--:B0-----:R-:W-:Y:S01]  /*8e00*/  LEA R139, P2, R131.reuse, R7.reuse, 0x1 ;  /* 0x00000007838b7211 */ /* 0x0c1fe200078408ff */
[----:B------:R0:W-:Y:S01]  /*8e10*/  STL [R1+0xe04], R137 ;  /* 0x000e048901007387 */ /* 0x0001e20000100800 */
[----:B------:R-:W-:Y:S02]  /*8e20*/  CS2R R148, SRZ ;  /* 0x0000000000947805 */ /* 0x000fe4000001ff00 */
[----:B------:R-:W-:Y:S02]  /*8e30*/  CS2R R150, SRZ ;  /* 0x0000000000967805 */ /* 0x000fe4000001ff00 */
[-C--:B------:R-:W-:Y:S01]  /*8e40*/  LEA.HI.X.SX32 R131, R131, R2.reuse, 0x1, P2 ;  /* 0x0000000283837211 */ /* 0x080fe200010f0eff */
[----:B------:R-:W-:Y:S01]  /*8e50*/  STL [R1+0xe38], R139 ;  /* 0x000e388b01007387 */ /* 0x000fe20000100800 */
[----:B------:R-:W-:Y:S01]  /*8e60*/  UMOV UR8, UR12 ;  /* 0x0000000c00087c82 */ /* 0x000fe20008000000 */
[-C--:B-1----:R-:W-:Y:S01]  /*8e70*/  LEA.HI.X.SX32 R138, R136, R2.reuse, 0x1, P3 ;  /* 0x00000002888a7211 */ /* 0x082fe200018f0eff */
[----:B------:R-:W-:Y:S01]  /*8e80*/  UIADD3.64 UR38, UR10, 0x3fe, URZ ;  /* 0x000003fe0a267897 */ /* 0x000fe2000fffe03f */
[----:B------:R-:W-:Y:S01]  /*8e90*/  LEA.HI.X.SX32 R136, R135, R2, 0x1, P5 ;  /* 0x0000000287887211 */ /* 0x000fe200028f0eff */
[----:B------:R-:W-:Y:S01]  /*8ea0*/  UIADD3.64 UR46, UR10, 0x400, URZ ;  /* 0x000004000a2e7897 */ /* 0x000fe2000fffe03f */
[-C--:B0-----:R-:W-:Y:S01]  /*8eb0*/  LEA R137, P3, R130, R7.reuse, 0x1 ;  /* 0x0000000782897211 */ /* 0x081fe200078608ff */
[----:B------:R0:W-:Y:S01]  /*8ec0*/  STL [R1+0xe0c], R138 ;  /* 0x000e0c8a01007387 */ /* 0x0001e20000100800 */
[----:B------:R-:W-:Y:S01]  /*8ed0*/  LEA R135, P5, R129, R7, 0x1 ;  /* 0x0000000781877211 */ /* 0x000fe200078a08ff */
[----:B------:R-:W-:-:S02]  /*8ee0*/  UIADD3.64 UR40, UR8, 0x80, URZ ;  /* 0x0000008008287897 */ /* 0x000fc4000fffe03f */
[----:B------:R-:W-:Y:S01]  /*8ef0*/  STL [R1+0xe40], R137 ;  /* 0x000e408901007387 */ /* 0x000fe20000100800 */
[----:B------:R-:W-:Y:S02]  /*8f00*/  UIADD3.64 UR12, UR8, 0x100, URZ ;  /* 0x00000100080c7897 */ /* 0x000fe4000fffe03f */
[----:B------:R-:W-:Y:S01]  /*8f10*/  UIADD3.64 UR16, UR8, 0x180, URZ ;  /* 0x0000018008107897 */ /* 0x000fe2000fffe03f */
[----:B------:R1:W-:Y:S01]  /*8f20*/  STL [R1+0xe14], R136 ;  /* 0x000e148801007387 */ /* 0x0003e20000100800 */
[----:B------:R-:W-:Y:S01]  /*8f30*/  UIADD3.64 UR20, UR8, 0x200, URZ ;  /* 0x0000020008147897 */ /* 0x000fe2000fffe03f */
[----:B0-----:R-:W-:Y:S01]  /*8f40*/  CS2R R138, SRZ ;  /* 0x00000000008a7805 */ /* 0x001fe2000001ff00 */
[----:B------:R-:W-:Y:S01]  /*8f50*/  UIADD3.64 UR24, UR8, 0x280, URZ ;  /* 0x0000028008187897 */ /* 0x000fe2000fffe03f */
[----:B------:R0:W-:Y:S01]  /*8f60*/  STL [R1+0xe48], R135 ;  /* 0x000e488701007387 */ /* 0x0001e20000100800 */
[----:B------:R-:W-:-:S03]  /*8f70*/  UIADD3.64 UR28, UR8, 0x300, URZ ;  /* 0x00000300081c7897 */ /* 0x000fc6000fffe03f */
[----:B------:R3:W-:Y:S01]  /*8f80*/  STL [R1+0xe1c], R134 ;  /* 0x000e1c8601007387 */ /* 0x0007e20000100800 */
[----:B-1----:R-:W-:Y:S02]  /*8f90*/  LEA R136, P4, R128, R7, 0x1 ;  /* 0x0000000780887211 */ /* 0x002fe400078808ff */
[----:B0-----:R-:W-:-:S03]  /*8fa0*/  LEA.HI.X.SX32 R135, R133, R2, 0x1, P0 ;  /* 0x0000000285877211 */ /* 0x001fc600000f0eff */
[----:B------:R0:W-:Y:S01]  /*8fb0*/  STL [R1+0xe50], R136 ;  /* 0x000e508801007387 */ /* 0x0001e20000100800 */
[-C--:B------:R-:W-:Y:S02]  /*8fc0*/  LEA.HI.X.SX32 R133, R132, R2.reuse, 0x1, P1 ;  /* 0x0000000284857211 */ /* 0x080fe400008f0eff */
[-C--:B---3--:R-:W-:Y:S01]  /*8fd0*/  LEA R134, P0, R127, R7.reuse, 0x1 ;  /* 0x000000077f867211 */ /* 0x088fe200078008ff */
[----:B------:R-:W-:Y:S01]  /*8fe0*/  STL [R1+0xe24], R135 ;  /* 0x000e248701007387 */ /* 0x000fe20000100800 */
[----:B------:R-:W-:Y:S02]  /*8ff0*/  LEA R132, P1, R126, R7, 0x1 ;  /* 0x000000077e847211 */ /* 0x000fe400078208ff */
[----:B------:R-:W-:Y:S01]  /*9000*/  LEA.HI.X.SX32 R128, R128, R2, 0x1, P4 ;  /* 0x0000000280807211 */ /* 0x000fe200020f0eff */
[----:B------:R1:W-:Y:S01]  /*9010*/  STL [R1+0xe58], R134 ;  /* 0x000e588601007387 */ /* 0x0003e20000100800 */
[----:B0-----:R-:W-:-:S03]  /*9020*/  CS2R R136, SRZ ;  /* 0x0000000000887805 */ /* 0x001fc6000001ff00 */
[----:B------:R0:W-:Y:S04]  /*9030*/  STL [R1+0xe2c], R133 ;  /* 0x000e2c8501007387 */ /* 0x0001e80000100800 */
[----:B------:R3:W-:Y:S01]  /*9040*/  STL [R1+0xe60], R132 ;  /* 0x000e608401007387 */ /* 0x0007e20000100800 */
[----:B-1----:R-:W-:-:S03]  /*9050*/  CS2R R134, SRZ ;  /* 0x0000000000867805 */ /* 0x002fc6000001ff00 */
[----:B------:R1:W-:Y:S01]  /*9060*/  STL [R1+0xe34], R131 ;  /* 0x000e348301007387 */ /* 0x0003e20000100800 */
[----:B0-----:R-:W-:Y:S02]  /*9070*/  LEA R133, P2, R125, R7, 0x1 ;  /* 0x000000077d857211 */ /* 0x001fe400078408ff */
[----:B---3--:R-:W-:-:S03]  /*9080*/  LEA.HI.X.SX32 R132, R130, R2, 0x1, P3 ;  /* 0x0000000282847211 */ /* 0x008fc600018f0eff */
[----:B------:R-:W-:Y:S01]  /*9090*/  STL [R1+0xe68], R133 ;  /* 0x000e688501007387 */ /* 0x000fe20000100800 */
[-C--:B------:R-:W-:Y:S02]  /*90a0*/  LEA.HI.X.SX32 R130, R129, R2.reuse, 0x1, P5 ;  /* 0x0000000281827211 */ /* 0x080fe400028f0eff */
[-C--:B-1----:R-:W-:Y:S01]  /*90b0*/  LEA R131, P3, R124, R7.reuse, 0x1 ;  /* 0x000000077c837211 */ /* 0x082fe200078608ff */
[----:B------:R0:W-:Y:S01]  /*90c0*/  STL [R1+0xe3c], R132 ;  /* 0x000e3c8401007387 */ /* 0x0001e20000100800 */
[----:B------:R-:W-:Y:S02]  /*90d0*/  LEA R129, P5, R123, R7, 0x1 ;  /* 0x000000077b817211 */ /* 0x000fe400078a08ff */
[----:B------:R-:W-:Y:S01]  /*90e0*/  LEA.HI.X.SX32 R125, R125, R2, 0x1, P2 ;  /* 0x000000027d7d7211 */ /* 0x000fe200010f0eff */
[----:B------:R-:W-:Y:S04]  /*90f0*/  STL [R1+0xe70], R131 ;  /* 0x000e708301007387 */ /* 0x000fe80000100800 */
[----:B------:R1:W-:Y:S01]  /*9100*/  STL [R1+0xe44], R130 ;  /* 0x000e448201007387 */ /* 0x0003e20000100800 */
[----:B0-----:R-:W-:-:S03]  /*9110*/  CS2R R132, SRZ ;  /* 0x0000000000847805 */ /* 0x001fc6000001ff00 */
[----:B------:R0:W-:Y:S04]  /*9120*/  STL [R1+0xe78], R129 ;  /* 0x000e788101007387 */ /* 0x0001e80000100800 */
        /* <DEDUP_REMOVED lines=414> */
[----:B------:R-:W-:Y:S01]  /*ab10*/  STL [R1+0x1158], R35 ;  /* 0x0011582301007387 */ /* 0x000fe20000100800 */
[----:B0-----:R-:W-:-:S03]  /*ab20*/  CS2R R38, SRZ ;  /* 0x0000000000267805 */ /* 0x001fc6000001ff00 */
[----:B------:R0:W-:Y:S04]  /*ab30*/  STL [R1+0x112c], R33 ;  /* 0x00112c2101007387 */ /* 0x0001e80000100800 */
[----:B------:R1:W-:Y:S04]  /*ab40*/  STL [R1+0x1160], R32 ;  /* 0x0011602001007387 */ /* 0x0003e80000100800 */
[----:B------:R3:W-:Y:S01]  /*ab50*/  STL [R1+0x1134], R31 ;  /* 0x0011341f01007387 */ /* 0x0007e20000100800 */
[----:B0-----:R-:W-:Y:S02]  /*ab60*/  LEA R33, P2, R20, R7, 0x1 ;  /* 0x0000000714217211 */ /* 0x001fe400078408ff */
[----:B-1----:R-:W-:-:S03]  /*ab70*/  LEA.HI.X.SX32 R32, R30, R2, 0x1, P3 ;  /* 0x000000021e207211 */ /* 0x002fc600018f0eff */
[----:B------:R-:W-:Y:S01]  /*ab80*/  STL [R1+0x1168], R33 ;  /* 0x0011682101007387 */ /* 0x000fe20000100800 */
[-C--:B------:R-:W-:Y:S02]  /*ab90*/  LEA.HI.X.SX32 R30, R28, R2.reuse, 0x1, P5 ;  /* 0x000000021c1e7211 */ /* 0x080fe400028f0eff */
[-C--:B---3--:R-:W-:Y:S01]  /*aba0*/  LEA R31, P3, R18, R7.reuse, 0x1 ;  /* 0x00000007121f7211 */ /* 0x088fe200078608ff */
        /* <DEDUP_REMOVED lines=26> */
[----:B------:R-:W-:Y:S01]  /*ad50*/  STL [R1+0x116c], R22 ;  /* 0x00116c1601007387 */ /* 0x000fe20000100800 */
[-C--:B------:R-:W-:Y:S02]  /*ad60*/  LEA R16, P5, R15, R7.reuse, 0x1 ;  /* 0x000000070f107211 */ /* 0x080fe400078a08ff */
[----:B------:R-:W-:Y:S01]  /*ad70*/  LEA.HI.X.SX32 R11, R11, R2, 0x1, P2 ;  /* 0x000000020b0b7211 */ /* 0x000fe200010f0eff */
[----:B------:R-:W-:Y:S04]  /*ad80*/  STL [R1+0x11a0], R20 ;  /* 0x0011a01401007387 */ /* 0x000fe80000100800 */
[----:B------:R0:W-:Y:S04]  /*ad90*/  STL [R1+0x1174], R18 ;  /* 0x0011741201007387 */ /* 0x0001e80000100800 */
[----:B------:R1:W-:Y:S04]  /*ada0*/  STL [R1+0x11a8], R16 ;  /* 0x0011a81001007387 */ /* 0x0003e80000100800 */
[----:B------:R3:W-:Y:S01]  /*adb0*/  STL [R1+0x117c], R14 ;  /* 0x00117c0e01007387 */ /* 0x0007e20000100800 */
[----:B0-----:R-:W-:-:S02]  /*adc0*/  LEA R18, P4, R17, R7, 0x1 ;  /* 0x0000000711127211 */ /* 0x001fc400078808ff */
[----:B-1----:R-:W-:-:S03]  /*add0*/  LEA.HI.X.SX32 R16, R12, R2, 0x1, P0 ;  /* 0x000000020c107211 */ /* 0x002fc600000f0eff */
[----:B------:R-:W-:Y:S01]  /*ade0*/  STL [R1+0x13bc], R18 ;  /* 0x0013bc1201007387 */ /* 0x000fe20000100800 */
[----:B------:R-:W-:Y:S02]  /*adf0*/  LEA.HI.X.SX32 R12, R10, R2, 0x1, P1 ;  /* 0x000000020a0c7211 */ /* 0x000fe400008f0eff */
[-C--:B---3--:R-:W-:Y:S01]  /*ae00*/  LEA R14, P0, R19, R7.reuse, 0x1 ;  /* 0x00000007130e7211 */ /* 0x088fe200078008ff */
[----:B------:R0:W-:Y:S01]  /*ae10*/  STL [R1+0x1184], R16 ;  /* 0x0011841001007387 */ /* 0x0001e20000100800 */
[----:B------:R-:W-:-:S03]  /*ae20*/  LEA R10, P1, R21, R7, 0x1 ;  /* 0x00000007150a7211 */ /* 0x000fc600078208ff */
[----:B------:R-:W-:Y:S04]  /*ae30*/  STL [R1+0x13c0], R14 ;  /* 0x0013c00e01007387 */ /* 0x000fe80000100800 */
[----:B------:R1:W-:Y:S01]  /*ae40*/  STL [R1+0x118c], R12 ;  /* 0x00118c0c01007387 */ /* 0x0003e20000100800 */
[----:B0-----:R-:W-:-:S03]  /*ae50*/  IMAD R16, R76, 0x1d, RZ ;  /* 0x0000001d4c107824 */ /* 0x001fc600078e02ff */
[----:B------:R0:W-:Y:S04]  /*ae60*/  STL [R1+0x13c4], R10 ;  /* 0x0013c40a01007387 */ /* 0x0001e80000100800 */
[----:B------:R3:W-:Y:S01]  /*ae70*/  STL [R1+0x1194], R11 ;  /* 0x0011940b01007387 */ /* 0x0007e20000100800 */
[----:B-1----:R-:W-:Y:S02]  /*ae80*/  LEA R12, P2, R23, R7, 0x1 ;  /* 0x00000007170c7211 */ /* 0x002fe400078408ff */
[----:B0-----:R-:W-:-:S03]  /*ae90*/  LEA.HI.X.SX32 R10, R13, R2, 0x1, P3 ;  /* 0x000000020d0a7211 */ /* 0x001fc600018f0eff */
[----:B------:R0:W-:Y:S01]  /*aea0*/  STL [R1+0x13c8], R12 ;  /* 0x0013c80c01007387 */ /* 0x0001e20000100800 */
[----:B---3--:R-:W-:-:S03]  /*aeb0*/  LEA R11, P3, R25, R7, 0x1 ;  /* 0x00000007190b7211 */ /* 0x008fc600078608ff */
[----:B------:R1:W-:Y:S04]  /*aec0*/  STL [R1+0x119c], R10 ;  /* 0x00119c0a01007387 */ /* 0x0003e80000100800 */
[----:B------:R3:W-:Y:S01]  /*aed0*/  STL [R1+0x13cc], R11 ;  /* 0x0013cc0b01007387 */ /* 0x0007e20000100800 */
[----:B0-----:R-:W-:Y:S02]  /*aee0*/  LEA.HI.X.SX32 R12, R15, R2, 0x1, P5 ;  /* 0x000000020f0c7211 */ /* 0x001fe400028f0eff */
[----:B-1----:R-:W-:-:S03]  /*aef0*/  LEA R10, P5, R27, R7, 0x1 ;  /* 0x000000071b0a7211 */ /* 0x002fc600078a08ff */
[----:B------:R0:W-:Y:S01]  /*af00*/  STL [R1+0x11a4], R12 ;  /* 0x0011a40c01007387 */ /* 0x0001e20000100800 */
[----:B---3--:R-:W-:-:S03]  /*af10*/  LEA.HI.X.SX32 R11, R17, R2, 0x1, P4 ;  /* 0x00000002110b7211 */ /* 0x008fc600020f0eff */
[----:B------:R1:W-:Y:S01]  /*af20*/  STL [R1+0x13d0], R10 ;  /* 0x0013d00a01007387 */ /* 0x0003e20000100800 */
[----:B------:R-:W-:-:S03]  /*af30*/  LEA R7, P4, R29, R7, 0x1 ;  /* 0x000000071d077211 */ /* 0x000fc600078808ff */
[----:B------:R3:W-:Y:S01]  /*af40*/  STL [R1+0x11ac], R11 ;  /* 0x0011ac0b01007387 */ /* 0x0007e20000100800 */
[----:B0-----:R-:W-:-:S03]  /*af50*/  IMAD.WIDE R12, R34, 0x2, R8 ;  /* 0x00000002220c7825 */ /* 0x001fc600078e0208 */
[----:B------:R0:W-:Y:S01]  /*af60*/  STL [R1+0x13b8], R7 ;  /* 0x0013b80701007387 */ /* 0x0001e20000100800 */
[-C--:B-1----:R-:W-:Y:S02]  /*af70*/  LEA.HI.X.SX32 R10, R19, R2.reuse, 0x1, P0 ;  /* 0x00000002130a7211 */ /* 0x082fe400000f0eff */
[----:B---3--:R-:W-:-:S03]  /*af80*/  LEA.HI.X.SX32 R11, R21, R2, 0x1, P1 ;  /* 0x00000002150b7211 */ /* 0x008fc600008f0eff */
[----:B------:R1:W-:Y:S01]  /*af90*/  STL [R1+0x11b0], R10 ;  /* 0x0011b00a01007387 */ /* 0x0003e20000100800 */
[----:B0-----:R-:W-:-:S03]  /*afa0*/  LEA.HI.X.SX32 R7, R23, R2, 0x1, P2 ;  /* 0x0000000217077211 */ /* 0x001fc600010f0eff */
[----:B------:R0:W-:Y:S04]  /*afb0*/  STL [R1+0x13a8], R11 ;  /* 0x0013a80b01007387 */ /* 0x0001e80000100800 */
[----:B------:R3:W-:Y:S01]  /*afc0*/  STL [R1+0x13ac], R7 ;  /* 0x0013ac0701007387 */ /* 0x0007e20000100800 */
[-C--:B-1----:R-:W-:Y:S02]  /*afd0*/  LEA.HI.X.SX32 R10, R25, R2.reuse, 0x1, P3 ;  /* 0x00000002190a7211 */ /* 0x082fe400018f0eff */
[----:B------:R-:W-:Y:S01]  /*afe0*/  CS2R R24, SRZ ;  /* 0x0000000000187805 */ /* 0x000fe2000001ff00 */
[----:B0-----:R-:W-:Y:S02]  /*aff0*/  IMAD.MOV.U32 R11, RZ, RZ, R246 ;  /* 0x000000ffff0b7224 */ /* 0x001fe400078e00f6 */
[----:B------:R0:W-:Y:S01]  /*b000*/  STL [R1+0x13b0], R10 ;  /* 0x0013b00a01007387 */ /* 0x0001e20000100800 */
[----:B---3--:R-:W-:-:S02]  /*b010*/  LEA.HI.X.SX32 R7, R27, R2, 0x1, P5 ;  /* 0x000000021b077211 */ /* 0x008fc400028f0eff */
[----:B------:R-:W-:Y:S02]  /*b020*/  CS2R R26, SRZ ;  /* 0x00000000001a7805 */ /* 0x000fe4000001ff00 */
[----:B------:R-:W-:Y:S02]  /*b030*/  LEA.HI.X.SX32 R2, R29, R2, 0x1, P4 ;  /* 0x000000021d027211 */ /* 0x000fe400020f0eff */
[----:B------:R-:W-:Y:S01]  /*b040*/  CS2R R28, SRZ ;  /* 0x00000000001c7805 */ /* 0x000fe2000001ff00 */
[----:B------:R1:W-:Y:S01]  /*b050*/  STL [R1+0x13b4], R7 ;  /* 0x0013b40701007387 */ /* 0x0003e20000100800 */
[----:B0-----:R-:W-:-:S03]  /*b060*/  IMAD.MOV.U32 R10, RZ, RZ, R247 ;  /* 0x000000ffff0a7224 */ /* 0x001fc600078e00f7 */
[----:B------:R-:W-:Y:S01]  /*b070*/  STL [R1+0x11bc], R12 ;  /* 0x0011bc0c01007387 */ /* 0x000fe20000100800 */
[----:B------:R-:W-:Y:S01]  /*b080*/  IMAD.WIDE R14, R34, 0x2, R10 ;  /* 0x00000002220e7825 */ /* 0x000fe200078e020a */
[----:B------:R-:W-:Y:S02]  /*b090*/  CS2R R34, SRZ ;  /* 0x0000000000227805 */ /* 0x000fe4000001ff00 */
[----:B------:R0:W-:Y:S01]  /*b0a0*/  STL [R1+0x11b4], R2 ;  /* 0x0011b40201007387 */ /* 0x0001e20000100800 */
[----:B-1----:R-:W-:-:S03]  /*b0b0*/  SHF.R.S32.HI R7, RZ, 0x5, R77 ;  /* 0x00000005ff077819 */ /* 0x002fc6000001144d */
[----:B------:R1:W-:Y:S04]  /*b0c0*/  STL [R1+0x11b8], R13 ;  /* 0x0011b80d01007387 */ /* 0x0003e80000100800 */
[----:B------:R-:W-:Y:S01]  /*b0d0*/  STL [R1+0x11c4], R14 ;  /* 0x0011c40e01007387 */ /* 0x000fe20000100800 */
[----:B0-----:R-:W-:-:S03]  /*b0e0*/  IMAD R2, R76, 0x1c, RZ ;  /* 0x0000001c4c027824 */ /* 0x001fc600078e02ff */
[----:B------:R0:W-:Y:S01]  /*b0f0*/  STL [R1+0x11c0], R15 ;  /* 0x0011c00f01007387 */ /* 0x0001e20000100800 */
[----:B-1----:R-:W-:-:S05]  /*b100*/  IMAD.WIDE R12, R36, 0x2, R8 ;  /* 0x00000002240c7825 */ /* 0x002fca00078e0208 */
[----:B------:R-:W-:Y:S01]  /*b110*/  STL [R1+0x11cc], R12 ;  /* 0x0011cc0c01007387 */ /* 0x000fe20000100800 */
[----:B0-----:R-:W-:-:S03]  /*b120*/  IMAD.WIDE R14, R36, 0x2, R10 ;  /* 0x00000002240e7825 */ /* 0x001fc600078e020a */
[----:B------:R0:W-:Y:S01]  /*b130*/  STL [R1+0x11c8], R13 ;  /* 0x0011c80d01007387 */ /* 0x0001e20000100800 */
[----:B------:R-:W-:-:S03]  /*b140*/  CS2R R36, SRZ ;  /* 0x0000000000247805 */ /* 0x000fc6000001ff00 */
[----:B------:R-:W-:Y:S04]  /*b150*/  STL [R1+0x11d4], R14 ;  /* 0x0011d40e01007387 */ /* 0x000fe80000100800 */
[----:B------:R1:W-:Y:S01]  /*b160*/  STL [R1+0x11d0], R15 ;  /* 0x0011d00f01007387 */ /* 0x0003e20000100800 */
[----:B0-----:R-:W-:-:S04]  /*b170*/  IMAD.WIDE R12, R16, 0x2, R8 ;  /* 0x00000002100c7825 */ /* 0x001fc800078e0208 */
[--C-:B------:R-:W-:Y:S01]  /*b180*/  IMAD.WIDE R16, R16, 0x2, R10.reuse ;  /* 0x0000000210107825 */ /* 0x100fe200078e020a */
[----:B------:R-:W-:Y:S03]  /*b190*/  STL [R1+0x11dc], R12 ;  /* 0x0011dc0c01007387 */ /* 0x000fe60000100800 */
[C---:B-1----:R-:W-:Y:S01]  /*b1a0*/  IMAD.WIDE R14, R2.reuse, 0x2, R10 ;  /* 0x00000002020e7825 */ /* 0x042fe200078e020a */
[----:B------:R0:W-:Y:S04]  /*b1b0*/  STL [R1+0x11d8], R13 ;  /* 0x0011d80d01007387 */ /* 0x0001e80000100800 */
[----:B------:R1:W-:Y:S04]  /*b1c0*/  STL [R1+0x11e4], R16 ;  /* 0x0011e41001007387 */ /* 0x0003e80000100800 */
[----:B------:R-:W-:Y:S01]  /*b1d0*/  STL [R1+0x11e0], R17 ;  /* 0x0011e01101007387 */ /* 0x000fe20000100800 */
[----:B0-----:R-:W-:-:S04]  /*b1e0*/  IMAD.WIDE R12, R2, 0x2, R8 ;  /* 0x00000002020c7825 */ /* 0x001fc800078e0208 */
[C---:B------:R-:W-:Y:S01]  /*b1f0*/  IMAD R2, R76.reuse, 0x1a, RZ ;  /* 0x0000001a4c027824 */ /* 0x040fe200078e02ff */
[----:B------:R-:W-:Y:S01]  /*b200*/  STL [R1+0x11ec], R12 ;  /* 0x0011ec0c01007387 */ /* 0x000fe20000100800 */
[----:B-1----:R-:W-:-:S03]  /*b210*/  IMAD R16, R76, 0x1b, RZ ;  /* 0x0000001b4c107824 */ /* 0x002fc600078e02ff */
[----:B------:R0:W-:Y:S04]  /*b220*/  STL [R1+0x11e8], R13 ;  /* 0x0011e80d01007387 */ /* 0x0001e80000100800 */
        /* <DEDUP_REMOVED lines=66> */
[C---:B------:R-:W-:Y:S01]  /*b650*/  IMAD.SHL.U32 R2, R76.reuse, 0x10, RZ ;  /* 0x000000104c027824 */ /* 0x040fe200078e00ff */
        /* <DEDUP_REMOVED lines=104> */
[----:B------:R-:W-:Y:S01]  /*bce0*/  IMAD.WIDE R16, R16, 0x2, R10 ;  /* 0x0000000210107825 */ /* 0x000fe200078e020a */
[----:B------:R-:W-:Y:S03]  /*bcf0*/  STL [R1+0x137c], R12 ;  /* 0x00137c0c01007387 */ /* 0x000fe60000100800 */
[--C-:B-1----:R-:W-:Y:S01]  /*bd00*/  IMAD.WIDE R14, R76, 0x2, R8.reuse ;  /* 0x000000024c0e7825 */ /* 0x102fe200078e0208 */
[----:B------:R0:W-:Y:S04]  /*bd10*/  STL [R1+0x1378], R13 ;  /* 0x0013780d01007387 */ /* 0x0001e80000100800 */
[----:B------:R-:W-:Y:S04]  /*bd20*/  STL [R1+0x1384], R16 ;  /* 0x0013841001007387 */ /* 0x000fe80000100800 */
[----:B------:R1:W-:Y:S01]  /*bd30*/  STL [R1+0x1380], R17 ;  /* 0x0013801101007387 */ /* 0x0003e20000100800 */
[----:B0-----:R-:W-:-:S05]  /*bd40*/  IMAD.WIDE R12, R2, 0x2, R8 ;  /* 0x00000002020c7825 */ /* 0x001fca00078e0208 */
[----:B------:R0:W-:Y:S01]  /*bd50*/  STL [R1+0x138c], R12 ;  /* 0x00138c0c01007387 */ /* 0x0001e20000100800 */
[----:B-1----:R-:W-:-:S03]  /*bd60*/  IMAD.WIDE R16, R2, 0x2, R10 ;  /* 0x0000000202107825 */ /* 0x002fc600078e020a */
[----:B------:R1:W-:Y:S01]  /*bd70*/  STL [R1+0x1388], R13 ;  /* 0x0013880d01007387 */ /* 0x0003e20000100800 */
[----:B------:R-:W-:-:S03]  /*bd80*/  IMAD.WIDE R10, R76, 0x2, R10 ;  /* 0x000000024c0a7825 */ /* 0x000fc600078e020a */
[----:B------:R-:W-:Y:S04]  /*bd90*/  STL [R1+0x1394], R16 ;  /* 0x0013941001007387 */ /* 0x000fe80000100800 */
[----:B------:R-:W-:Y:S01]  /*bda0*/  STL [R1+0x1390], R17 ;  /* 0x0013901101007387 */ /* 0x000fe20000100800 */
[C---:B0-----:R-:W-:Y:S02]  /*bdb0*/  LOP3.LUT R12, R6.reuse, 0x10, RZ, 0x3c, !PT ;  /* 0x00000010060c7812 */ /* 0x041fe400078e3cff */
[----:B-1----:R-:W-:Y:S01]  /*bdc0*/  LOP3.LUT R13, R6, 0x30, RZ, 0x3c, !PT ;  /* 0x00000030060d7812 */ /* 0x002fe200078e3cff */
[----:B------:R-:W-:Y:S04]  /*bdd0*/  STL [R1+0x139c], R14 ;  /* 0x00139c0e01007387 */ /* 0x000fe80000100800 */
[----:B------:R-:W-:Y:S04]  /*bde0*/  STL [R1+0x1398], R15 ;  /* 0x0013980f01007387 */ /* 0x000fe80000100800 */
[----:B------:R0:W-:Y:S04]  /*bdf0*/  STL [R1+0x13a4], R10 ;  /* 0x0013a40a01007387 */ /* 0x0001e80000100800 */
[----:B------:R1:W-:Y:S04]  /*be00*/  STL [R1+0x13a0], R11 ;  /* 0x0013a00b01007387 */ /* 0x0003e80000100800 */
[----:B------:R-:W-:Y:S04]  /*be10*/  STL [R1+0xc00], RZ ;  /* 0x000c00ff01007387 */ /* 0x000fe80000100800 */
[----:B------:R-:W-:Y:S01]  /*be20*/  STL [R1+0xc04], RZ ;  /* 0x000c04ff01007387 */ /* 0x000fe20000100800 */
[----:B0-----:R-:W-:Y:S01]  /*be30*/  IMAD.SHL.U32 R10, R76, 0x20, RZ ;  /* 0x000000204c0a7824 */ /* 0x001fe200078e00ff */
[----:B------:R-:W-:Y:S01]  /*be40*/  CS2R R76, SRZ ;  /* 0x00000000004c7805 */ /* 0x000fe2000001ff00 */
[----:B-1----:R-:W-:Y:S01]  /*be50*/  IMAD.MOV.U32 R11, RZ, RZ, RZ ;  /* 0x000000ffff0b7224 */ /* 0x002fe200078e00ff */
[----:B------:R-:W-:Y:S02]  /*be60*/  STL [R1+0xc08], RZ ;  /* 0x000c08ff01007387 */ /* 0x000fe40000100800 */
[----:B------:R-:W-:-:S02]  /*be70*/  SHF.R.S32.HI R2, RZ, 0x1f, R10 ;  /* 0x0000001fff027819 */ /* 0x000fc4000001140a */
[----:B------:R-:W-:Y:S02]  /*be80*/  STL [R1+0xc0c], RZ ;  /* 0x000c0cff01007387 */ /* 0x000fe40000100800 */
[C---:B------:R-:W-:Y:S01]  /*be90*/  SHF.L.U64.HI R2, R10.reuse, 0x1, R2 ;  /* 0x000000010a027819 */ /* 0x040fe20000010202 */
[----:B------:R-:W-:Y:S01]  /*bea0*/  IMAD.SHL.U32 R10, R10, 0x2, RZ ;  /* 0x000000020a0a7824 */ /* 0x000fe200078e00ff */
[----:B------:R-:W-:Y:S04]  /*beb0*/  STL [R1+0xc10], RZ ;  /* 0x000c10ff01007387 */ /* 0x000fe80000100800 */
        /* <DEDUP_REMOVED lines=763> */
[----:B------:R-:W-:Y:S04]  /*ee70*/  STL [R1], RZ ;  /* 0x000000ff01007387 */ /* 0x000fe80000100800 */
        /* <DEDUP_REMOVED lines=127> */
[----:B------:R0:W-:Y:S04]  /*f670*/  STL [R1+0x13e0], R7 ;  /* 0x0013e00701007387 */ /* 0x0001e80000100800 */
[----:B------:R1:W-:Y:S01]  /*f680*/  STL [R1+0x13fc], R12 ;  /* 0x0013fc0c01007387 */ /* 0x0003e20000100800 */
[----:B0-----:R-:W-:-:S02]  /*f690*/  LOP3.LUT R7, R6, 0x20, RZ, 0x3c, !PT ;  /* 0x0000002006077812 */ /* 0x001fc400078e3cff */
[----:B-1----:R-:W-:-:S03]  /*f6a0*/  LOP3.LUT R12, R6, 0x40, RZ, 0x3c, !PT ;  /* 0x00000040060c7812 */ /* 0x002fc600078e3cff */
[----:B------:R0:W-:Y:S04]  /*f6b0*/  STL [R1+0x13f8], R7 ;  /* 0x0013f80701007387 */ /* 0x0001e80000100800 */
[----:B------:R1:W-:Y:S04]  /*f6c0*/  STL [R1+0x13f4], R13 ;  /* 0x0013f40d01007387 */ /* 0x0003e80000100800 */
[----:B------:R3:W-:Y:S01]  /*f6d0*/  STL [R1+0x13f0], R12 ;  /* 0x0013f00c01007387 */ /* 0x0007e20000100800 */
[C---:B0-----:R-:W-:Y:S02]  /*f6e0*/  LOP3.LUT R7, R6.reuse, 0x50, RZ, 0x3c, !PT ;  /* 0x0000005006077812 */ /* 0x041fe400078e3cff */
[----:B-1----:R-:W-:-:S03]  /*f6f0*/  LOP3.LUT R13, R6, 0x60, RZ, 0x3c, !PT ;  /* 0x00000060060d7812 */ /* 0x002fc600078e3cff */
[----:B------:R0:W-:Y:S01]  /*f700*/  STL [R1+0x13ec], R7 ;  /* 0x0013ec0701007387 */ /* 0x0001e20000100800 */
[----:B---3--:R-:W-:-:S03]  /*f710*/  LOP3.LUT R12, R6, 0x70, RZ, 0x3c, !PT ;  /* 0x00000070060c7812 */ /* 0x008fc600078e3cff */
[----:B------:R1:W-:Y:S04]  /*f720*/  STL [R1+0x13e8], R13 ;  /* 0x0013e80d01007387 */ /* 0x0003e80000100800 */
[----:B------:R1:W-:Y:S01]  /*f730*/  STL [R1+0x13e4], R12 ;  /* 0x0013e40c01007387 */ /* 0x0003e20000100800 */
[----:B0-----:R-:W-:-:S07]  /*f740*/  LOP3.LUT R7, R0, 0x20, RZ, 0x3c, !PT ;  /* 0x0000002000077812 */ /* 0x001fce00078e3cff */
.L_x_1:
[----:B------:R0:W-:Y:S01]  /*f750*/  STL [R1+0x1504], R125 ;  /* 0x0015047d01007387 */ /* 0x0001e20000100800 */
[----:B------:R-:W3:Y:S03]  /*f760*/  LDC R7, c[0x0][0x230] ;  /* 0x00008c00ff077b82 */ /* 0x000ee60000000800 */
[----:B0-----:R-:W4:Y:S04]  /*f770*/  LDL.LU R125, [R1+0x134c] ;  /* 0x00134c00017d7983 */ /* 0x001f280000300800 */
[----:B------:R0:W-:Y:S04]  /*f780*/  STL [R1+0x1500], R126 ;  /* 0x0015007e01007387 */ /* 0x0001e80000100800 */
[----:B0-----:R-:W2:Y:S04]  /*f790*/  LDL.LU R126, [R1+0x1370] ;  /* 0x00137000017e7983 */ /* 0x001ea80000300800 */
[----:B------:R0:W-:Y:S04]  /*f7a0*/  STL [R1+0x14fc], R127 ;  /* 0x0014fc7f01007387 */ /* 0x0001e80000100800 */
[----:B0-----:R-:W4:Y:S04]  /*f7b0*/  LDL.LU R127, [R1+0x1344] ;  /* 0x00134400017f7983 */ /* 0x001f280000300800 */
        /* <DEDUP_REMOVED lines=22> */
[----:B------:R0:W-:Y:S01]  /*f920*/  STL [R1+0x14cc], R139 ;  /* 0x0014cc8b01007387 */ /* 0x0001e20000100800 */
[----:B---3--:R-:W-:-:S03]  /*f930*/  IMAD R7, R11, -0x20, R7 ;  /* 0xffffffe00b077824 */ /* 0x008fc600078e0207 */
[----:B0-----:R-:W3:Y:S04]  /*f940*/  LDL.LU R139, [R1+0x1314] ;  /* 0x00131400018b7983 */ /* 0x001ee80000300800 */
[----:B------:R0:W-:Y:S04]  /*f950*/  STL [R1+0x14c8], R140 ;  /* 0x0014c88c01007387 */ /* 0x0001e80000100800 */
[----:B0-----:R-:W3:Y:S04]  /*f960*/  LDL.LU R140, [R1+0x1338] ;  /* 0x00133800018c7983 */ /* 0x001ee80000300800 */
[----:B------:R0:W-:Y:S04]  /*f970*/  STL [R1+0x14c4], R141 ;  /* 0x0014c48d01007387 */ /* 0x0001e80000100800 */
[----:B0-----:R-:W3:Y:S04]  /*f980*/  LDL.LU R141, [R1+0x130c] ;  /* 0x00130c00018d7983 */ /* 0x001ee80000300800 */
[----:B------:R0:W-:Y:S01]  /*f990*/  STL [R1+0x14c0], R142 ;  /* 0x0014c08e01007387 */ /* 0x0001e20000100800 */
[----:B------:R-:W-:-:S03]  /*f9a0*/  ISETP.GT.AND P0, PT, R7, RZ, PT ;  /* 0x000000ff0700720c */ /* 0x000fc60003f04270 */
[----:B0-----:R-:W3:Y:S04]  /*f9b0*/  LDL.LU R142, [R1+0x1330] ;  /* 0x00133000018e7983 */ /* 0x001ee80000300800 */
[----:B------:R0:W-:Y:S04]  /*f9c0*/  STL [R1+0x14bc], R143 ;  /* 0x0014bc8f01007387 */ /* 0x0001e80000100800 */
        /* <DEDUP_REMOVED lines=9> */
[----:B------:R0:W-:Y:S01]  /*fa60*/  STL [R1+0x14a8], R148 ;  /* 0x0014a89401007387 */ /* 0x0001e20000100800 */
[----:B------:R-:W-:-:S03]  /*fa70*/  PRMT R175, RZ, 0x7610, R175 ;  /* 0x00007610ffaf7816 */ /* 0x000fc600000000af */
[----:B0-----:R-:W3:Y:S04]  /*fa80*/  LDL.LU R148, [R1+0x1318] ;  /* 0x0013180001947983 */ /* 0x001ee80000300800 */
[----:B------:R0:W-:Y:S01]  /*fa90*/  STL [R1+0x14a4], R149 ;  /* 0x0014a49501007387 */ /* 0x0001e20000100800 */
[----:B-1----:R-:W-:Y:S02]  /*faa0*/  @P0 IMAD.MOV.U32 R12, RZ, RZ, R247 ;  /* 0x000000ffff0c0224 */ /* 0x002fe400078e00f7 */
[----:B------:R-:W-:-:S05]  /*fab0*/  @P0 IMAD.MOV.U32 R13, RZ, RZ, R246 ;  /* 0x000000ffff0d0224 */ /* 0x000fca00078e00f6 */
[----:B------:R1:W3:Y:S04]  /*fac0*/  @P0 LDG.E.U16 R175, desc[UR58][R12.64] ;  /* 0x0000003a0caf0981 */ /* 0x0002e8000c1e1500 */
[----:B0-----:R-:W3:Y:S04]  /*fad0*/  LDL.LU R149, [R1+0x12ec] ;  /* 0x0012ec0001957983 */ /* 0x001ee80000300800 */
[----:B------:R0:W-:Y:S04]  /*fae0*/  STL [R1+0x14a0], R150 ;  /* 0x0014a09601007387 */ /* 0x0001e80000100800 */
[----:B0-----:R-:W3:Y:S04]  /*faf0*/  LDL.LU R150, [R1+0x1310] ;  /* 0x0013100001967983 */ /* 0x001ee80000300800 */
[----:B------:R0:W-:Y:S04]  /*fb00*/  STL [R1+0x149c], R151 ;  /* 0x00149c9701007387 */ /* 0x0001e80000100800 */
[----:B0-----:R-:W3:Y:S04]  /*fb10*/  LDL.LU R151, [R1+0x12e4] ;  /* 0x0012e40001977983 */ /* 0x001ee80000300800 */
[----:B-----5:R0:W-:Y:S04]  /*fb20*/  STL [R1+0x1408], R5 ;  /* 0x0014080501007387 */ /* 0x0201e80000100800 */
[----:B0-----:R-:W1:Y:S04]  /*fb30*/  LDL.LU R5, [R1+0x13a4] ;  /* 0x0013a40001057983 */ /* 0x001e680000300800 */
[----:B------:R0:W-:Y:S04]  /*fb40*/  STL [R1+0x1404], R4 ;  /* 0x0014040401007387 */ /* 0x0001e80000100800 */
[----:B0-----:R-:W2:Y:S04]  /*fb50*/  LDL R4, [R1+0x1380] ;  /* 0x0013800001047983 */ /* 0x001ea80000100800 */
[----:B------:R0:W-:Y:S04]  /*fb60*/  STL [R1+0x1400], R3 ;  /* 0x0014000301007387 */ /* 0x0001e80000100800 */
[----:B0-----:R-:W4:Y:S04]  /*fb70*/  LDL R3, [R1+0x139c] ;  /* 0x00139c0001037983 */ /* 0x001f280000100800 */
[----:B------:R0:W-:Y:S04]  /*fb80*/  STL [R1+0x1708], R246 ;  /* 0x001708f601007387 */ /* 0x0001e80000100800 */
[----:B0-----:R-:W3:Y:S04]  /*fb90*/  LDL.LU R246, [R1+0x1384] ;  /* 0x0013840001f67983 */ /* 0x001ee80000300800 */
[----:B------:R-:W2:Y:S01]  /*fba0*/  LDL R13, [R1+0x13a0] ;  /* 0x0013a000010d7983 */ /* 0x000ea20000100800 */
[----:B------:R-:W-:-:S02]  /*fbb0*/  ISETP.GT.AND P1, PT, R7, 0x1, PT ;  /* 0x000000010700780c */ /* 0x000fc40003f24270 */
[----:B------:R-:W-:-:S11]  /*fbc0*/  PRMT R188, RZ, 0x7610, R188 ;  /* 0x00007610ffbc7816 */ /* 0x000fd600000000bc */
[----:B-1----:R-:W-:-:S05]  /*fbd0*/  @P1 IMAD.MOV.U32 R12, RZ, RZ, R5 ;  /* 0x000000ffff0c1224 */ /* 0x002fca00078e0005 */
[----:B--2---:R4:W2:Y:S04]  /*fbe0*/  @P1 LDG.E.U16 R188, desc[UR58][R12.64] ;  /* 0x0000003a0cbc1981 */ /* 0x0048a8000c1e1500 */
[----:B------:R-:W3:Y:S01]  /*fbf0*/  LDL R13, [R1+0x1398] ;  /* 0x00139800010d7983 */ /* 0x000ee20000100800 */
[----:B------:R-:W-:Y:S01]  /*fc00*/  PRMT R187, RZ, 0x7610, R187 ;  /* 0x00007610ffbb7816 */ /* 0x000fe200000000bb */
[----:B----4-:R-:W-:Y:S01]  /*fc10*/  @P1 IMAD.MOV.U32 R12, RZ, RZ, R3 ;  /* 0x000000ffff0c1224 */ /* 0x010fe200078e0003 */
[----:B------:R-:W-:Y:S01]  /*fc20*/  PRMT R174, RZ, 0x7610, R174 ;  /* 0x00007610ffae7816 */ /* 0x000fe200000000ae */
[----:B------:R-:W4:Y:S05]  /*fc30*/  LDL R3, [R1+0x1378] ;  /* 0x0013780001037983 */ /* 0x000f2a0000100800 */
[----:B------:R-:W2:Y:S01]  /*fc40*/  @P0 LDG.E.U16 R174, desc[UR58][R8.64] ;  /* 0x0000003a08ae0981 */ /* 0x000ea2000c1e1500 */
[----:B------:R-:W-:-:S03]  /*fc50*/  ISETP.GT.AND P0, PT, R7, 0x2, PT ;  /* 0x000000020700780c */ /* 0x000fc60003f04270 */
[----:B---3--:R0:W3:Y:S04]  /*fc60*/  @P1 LDG.E.U16 R187, desc[UR58][R12.64] ;  /* 0x0000003a0cbb1981 */ /* 0x0080e8000c1e1500 */
[----:B------:R-:W0:Y:S04]  /*fc70*/  LDL R12, [R1+0x1390] ;  /* 0x00139000010c7983 */ /* 0x000e280000100800 */
[----:B------:R-:W0:Y:S01]  /*fc80*/  LDL R13, [R1+0x1394] ;  /* 0x00139400010d7983 */ /* 0x000e220000100800 */
[----:B------:R-:W-:Y:S02]  /*fc90*/  PRMT R191, RZ, 0x7610, R191 ;  /* 0x00007610ffbf7816 */ /* 0x000fe400000000bf */
[----:B0-----:R-:W-:-:S04]  /*fca0*/  @P0 LOP3.LUT R13, R13, R12, RZ, 0x3c, !PT ;  /* 0x0000000c0d0d0212 */ /* 0x001fc800078e3cff */
[----:B------:R-:W-:-:S04]  /*fcb0*/  @P0 LOP3.LUT R12, R13, R12, RZ, 0x3c, !PT ;  /* 0x0000000c0d0c0212 */ /* 0x000fc800078e3cff */
[----:B------:R-:W-:-:S05]  /*fcc0*/  @P0 LOP3.LUT R13, R13, R12, RZ, 0x3c, !PT ;  /* 0x0000000c0d0d0212 */ /* 0x000fca00078e3cff */
[----:B------:R0:W3:Y:S04]  /*fcd0*/  @P0 LDG.E.U16 R191, desc[UR58][R12.64] ;  /* 0x0000003a0cbf0981 */ /* 0x0000e8000c1e1500 */
[----:B------:R-:W0:Y:S04]  /*fce0*/  LDL R12, [R1+0x1388] ;  /* 0x00138800010c7983 */ /* 0x000e280000100800 */
[----:B------:R-:W0:Y:S01]  /*fcf0*/  LDL R13, [R1+0x138c] ;  /* 0x00138c00010d7983 */ /* 0x000e220000100800 */
[----:B------:R-:W-:Y:S02]  /*fd00*/  ISETP.GT.AND P1, PT, R7, 0x3, PT ;  /* 0x000000030700780c */ /* 0x000fe40003f24270 */
[----:B------:R-:W-:-:S02]  /*fd10*/  PRMT R192, RZ, 0x7610, R192 ;  /* 0x00007610ffc07816 */ /* 0x000fc400000000c0 */
[----:B0-----:R-:W-:-:S04]  /*fd20*/  @P0 LOP3.LUT R13, R13, R12, RZ, 0x3c, !PT ;  /* 0x0000000c0d0d0212 */ /* 0x001fc800078e3cff */
[----:B------:R-:W-:-:S04]  /*fd30*/  @P0 LOP3.LUT R12, R13, R12, RZ, 0x3c, !PT ;  /* 0x0000000c0d0c0212 */ /* 0x000fc800078e3cff */
[----:B------:R-:W-:-:S05]  /*fd40*/  @P0 LOP3.LUT R13, R13, R12, RZ, 0x3c, !PT ;  /* 0x0000000c0d0d0212 */ /* 0x000fca00078e3cff */
[----:B------:R0:W3:Y:S02]  /*fd50*/  @P0 LDG.E.U16 R192, desc[UR58][R12.64] ;  /* 0x0000003a0cc00981 */ /* 0x0000e4000c1e1500 */
[----:B0-----:R-:W-:Y:S02]  /*fd60*/  @P1 IMAD.MOV.U32 R13, RZ, RZ, R4 ;  /* 0x000000ffff0d1224 */ /* 0x001fe400078e0004 */
[----:B------:R-:W2:Y:S01]  /*fd70*/  LDL R4, [R1+0x135c] ;  /* 0x00135c0001047983 */ /* 0x000ea20000100800 */
[----:B------:R-:W-:-:S03]  /*fd80*/  @P1 IMAD.MOV.U32 R12, RZ, RZ, R246 ;  /* 0x000000ffff0c1224 */ /* 0x000fc600078e00f6 */
[----:B------:R0:W-:Y:S04]  /*fd90*/  STL [R1+0x170c], R246 ;  /* 0x00170cf601007387 */ /* 0x0001e80000100800 */
[----:B0-----:R-:W3:Y:S01]  /*fda0*/  LDL.LU R246, [R1+0x137c] ;  /* 0x00137c0001f67983 */ /* 0x001ee20000300800 */
[----:B------:R-:W-:Y:S02]  /*fdb0*/  PRMT R195, RZ, 0x7610, R195 ;  /* 0x00007610ffc37816 */ /* 0x000fe400000000c3 */
[----:B------:R-:W-:-:S04]  /*fdc0*/  PRMT R196, RZ, 0x7610, R196 ;  /* 0x00007610ffc47816 */ /* 0x000fc800000000c4 */
[----:B------:R4:W2:Y:S02]  /*fdd0*/  @P1 LDG.E.U16 R195, desc[UR58][R12.64] ;  /* 0x0000003a0cc31981 */ /* 0x0008a4000c1e1500 */
[----:B----4-:R-:W-:Y:S01]  /*fde0*/  @P1 IMAD.MOV.U32 R13, RZ, RZ, R3 ;  /* 0x000000ffff0d1224 */ /* 0x010fe200078e0003 */
[----:B------:R-:W-:Y:S01]  /*fdf0*/  ISETP.GT.AND P0, PT, R7, 0x4, PT ;  /* 0x000000040700780c */ /* 0x000fe20003f04270 */
[----:B------:R-:W4:Y:S01]  /*fe00*/  LDL R3, [R1+0x1354] ;  /* 0x0013540001037983 */ /* 0x000f220000100800 */
[----:B---3--:R-:W-:-:S05]  /*fe10*/  @P1 IMAD.MOV.U32 R12, RZ, RZ, R246 ;  /* 0x000000ffff0c1224 */ /* 0x008fca00078e00f6 */
[----:B------:R0:W3:Y:S04]  /*fe20*/  @P1 LDG.E.U16 R196, desc[UR58][R12.64] ;  /* 0x0000003a0cc41981 */ /* 0x0000e8000c1e1500 */
[----:B------:R-:W0:Y:S01]  /*fe30*/  LDL R13, [R1+0x1374] ;  /* 0x00137400010d7983 */ /* 0x000e220000100800 */
[----:B------:R-:W-:Y:S01]  /*fe40*/  PRMT R200, RZ, 0x7610, R200 ;  /* 0x00007610ffc87816 */ /* 0x000fe200000000c8 */
[----:B0-----:R-:W-:Y:S02]  /*fe50*/  @P0 IMAD.MOV.U32 R12, RZ, RZ, R13 ;  /* 0x000000ffff0c0224 */ /* 0x001fe400078e000d */
[----:B------:R-:W-:-:S05]  /*fe60*/  @P0 IMAD.MOV.U32 R13, RZ, RZ, R126 ;  /* 0x000000ffff0d0224 */ /* 0x000fca00078e007e */
[----:B------:R0:W3:Y:S04]  /*fe70*/  @P0 LDG.E.U16 R200, desc[UR58][R12.64] ;  /* 0x0000003a0cc80981 */ /* 0x0000e8000c1e1500 */
[----:B------:R-:W0:Y:S01]  /*fe80*/  LDL R13, [R1+0x136c] ;  /* 0x00136c00010d7983 */ /* 0x000e220000100800 */
[----:B------:R-:W-:Y:S02]  /*fe90*/  PRMT R201, RZ, 0x7610, R201 ;  /* 0x00007610ffc97816 */ /* 0x000fe400000000c9 */
[----:B------:R-:W-:Y:S01]  /*fea0*/  ISETP.GT.AND P1, PT, R7, 0x5, PT ;  /* 0x000000050700780c */ /* 0x000fe20003f24270 */
[----:B0-----:R-:W-:Y:S02]  /*feb0*/  @P0 IMAD.MOV.U32 R12, RZ, RZ, R13 ;  /* 0x000000ffff0c0224 */ /* 0x001fe400078e000d */
[----:B------:R-:W-:-:S05]  /*fec0*/  @P0 IMAD.MOV.U32 R13, RZ, RZ, R128 ;  /* 0x000000ffff0d0224 */ /* 0x000fca00078e0080 */
[----:B------:R0:W3:Y:S04]  /*fed0*/  @P0 LDG.E.U16 R201, desc[UR58][R12.64] ;  /* 0x0000003a0cc90981 */ /* 0x0000e8000c1e1500 */
[----:B------:R-:W0:Y:S01]  /*fee0*/  LDL R13, [R1+0x1364] ;  /* 0x00136400010d7983 */ /* 0x000e220000100800 */
[----:B------:R-:W-:Y:S02]  /*fef0*/  PRMT R204, RZ, 0x7610, R204 ;  /* 0x00007610ffcc7816 */ /* 0x000fe400000000cc */
[----:B------:R-:W-:Y:S02]  /*ff00*/  ISETP.GT.AND P0, PT, R7, 0x6, PT ;  /* 0x000000060700780c */ /* 0x000fe40003f04270 */
[----:B------:R-:W-:Y:S02]  /*ff10*/  PRMT R205, RZ, 0x7610, R205 ;  /* 0x00007610ffcd7816 */ /* 0x000fe400000000cd */
[----:B------:R-:W-:-:S02]  /*ff20*/  PRMT R213, RZ, 0x7610, R213 ;  /* 0x00007610ffd57816 */ /* 0x000fc400000000d5 */
[----:B------:R-:W-:Y:S02]  /*ff30*/  PRMT R214, RZ, 0x7610, R214 ;  /* 0x00007610ffd67816 */ /* 0x000fe400000000d6 */
[----:B------:R-:W-:Y:S02]  /*ff40*/  PRMT R243, RZ, 0x7610, R243 ;  /* 0x00007610fff37816 */ /* 0x000fe400000000f3 */
[----:B------:R-:W-:Y:S02]  /*ff50*/  PRMT R244, RZ, 0x7610, R244 ;  /* 0x00007610fff47816 */ /* 0x000fe400000000f4 */
[----:B------:R-:W-:Y:S01]  /*ff60*/  PRMT R160, RZ, 0x7610, R160 ;  /* 0x00007610ffa07816 */ /* 0x000fe200000000a0 */
[----:B0-----:R-:W-:Y:S02]  /*ff70*/  @P1 IMAD.MOV.U32 R12, RZ, RZ, R13 ;  /* 0x000000ffff0c1224 */ /* 0x001fe400078e000d */
[----:B------:R-:W-:-:S05]  /*ff80*/  @P1 IMAD.MOV.U32 R13, RZ, RZ, R130 ;  /* 0x000000ffff0d1224 */ /* 0x000fca00078e0082 */
[----:B------:R2:W3:Y:S02]  /*ff90*/  @P1 LDG.E.U16 R204, desc[UR58][R12.64] ;  /* 0x0000003a0ccc1981 */ /* 0x0004e4000c1e1500 */
[----:B--2---:R-:W-:Y:S02]  /*ffa0*/  @P1 IMAD.MOV.U32 R12, RZ, RZ, R4 ;  /* 0x000000ffff0c1224 */ /* 0x004fe400078e0004 */
[----:B------:R-:W-:-:S05]  /*ffb0*/  @P1 IMAD.MOV.U32 R13, RZ, RZ, R132 ;  /* 0x000000ffff0d1224 */ /* 0x000fca00078e0084 */
[----:B------:R4:W2:Y:S02]  /*ffc0*/  @P1 LDG.E.U16 R205, desc[UR58][R12.64] ;  /* 0x0000003a0ccd1981 */ /* 0x0008a4000c1e1500 */
[----:B----4-:R-:W-:Y:S02]  /*ffd0*/  @P0 IMAD.MOV.U32 R12, RZ, RZ, R3 ;  /* 0x000000ffff0c0224 */ /* 0x010fe400078e0003 */
[----:B------:R-:W4:Y:S04]  /*ffe0*/  LDL R3, [R1+0x12e0] ;  /* 0x0012e00001037983 */ /* 0x000f280000100800 */
[----:B------:R-:W3:Y:S01]  /*fff0*/  LDL.LU R4, [R1+0x1308] ;  /* 0x0013080001047983 */ /* 0x000ee20000300800 */
[----:B------:R-:W-:Y:S01]  /*10000*/  @P0 IMAD.MOV.U32 R13, RZ, RZ, R134 ;  /* 0x000000ffff0d0224 */ /* 0x000fe200078e0086 */
[----:B------:R-:W-:-:S04]  /*10010*/  ISETP.GT.AND P1, PT, R7, 0x7, PT ;  /* 0x000000070700780c */ /* 0x000fc80003f24270 */
[----:B------:R0:W2:Y:S02]  /*10020*/  @P0 LDG.E.U16 R213, desc[UR58][R12.64] ;  /* 0x0000003a0cd50981 */ /* 0x0000a4000c1e1500 */
[----:B0-----:R-:W-:Y:S02]  /*10030*/  @P0 IMAD.MOV.U32 R12, RZ, RZ, R125 ;  /* 0x000000ffff0c0224 */ /* 0x001fe400078e007d */
[----:B------:R-:W-:-:S05]  /*10040*/  @P0 IMAD.MOV.U32 R13, RZ, RZ, R136 ;  /* 0x000000ffff0d0224 */ /* 0x000fca00078e0088 */
[----:B------:R0:W2:Y:S01]  /*10050*/  @P0 LDG.E.U16 R214, desc[UR58][R12.64] ;  /* 0x0000003a0cd60981 */ /* 0x0000a2000c1e1500 */
[----:B------:R-:W-:Y:S01]  /*10060*/  ISETP.GT.AND P0, PT, R7, 0x8, PT ;  /* 0x000000080700780c */ /* 0x000fe20003f04270 */
[----:B0-----:R-:W-:Y:S02]  /*10070*/  @P1 IMAD.MOV.U32 R12, RZ, RZ, R127 ;  /* 0x000000ffff0c1224 */ /* 0x001fe400078e007f */
[----:B------:R-:W-:-:S05]  /*10080*/  @P1 IMAD.MOV.U32 R13, RZ, RZ, R138 ;  /* 0x000000ffff0d1224 */ /* 0x000fca00078e008a */
[----:B------:R0:W2:Y:S02]  /*10090*/  @P1 LDG.E.U16 R243, desc[UR58][R12.64] ;  /* 0x0000003a0cf31981 */ /* 0x0000a4000c1e1500 */
[----:B0-----:R-:W-:Y:S02]  /*100a0*/  @P1 IMAD.MOV.U32 R12, RZ, RZ, R129 ;  /* 0x000000ffff0c1224 */ /* 0x001fe400078e0081 */
[----:B------:R-:W-:-:S05]  /*100b0*/  @P1 IMAD.MOV.U32 R13, RZ, RZ, R140 ;  /* 0x000000ffff0d1224 */ /* 0x000fca00078e008c */
[----:B------:R0:W2:Y:S01]  /*100c0*/  @P1 LDG.E.U16 R244, desc[UR58][R12.64] ;  /* 0x0000003a0cf41981 */ /* 0x0000a2000c1e1500 */
[----:B------:R-:W-:Y:S02]  /*100d0*/  ISETP.GT.AND P1, PT, R7, 0x9, PT ;  /* 0x000000090700780c */ /* 0x000fe40003f24270 */
[----:B------:R-:W-:Y:S01]  /*100e0*/  PRMT R159, RZ, 0x7610, R159 ;  /* 0x00007610ff9f7816 */ /* 0x000fe2000000009f */
[----:B0-----:R-:W-:Y:S02]  /*100f0*/  @P0 IMAD.MOV.U32 R12, RZ, RZ, R131 ;  /* 0x000000ffff0c0224 */ /* 0x001fe400078e0083 */
[----:B------:R-:W-:-:S05]  /*10100*/  @P0 IMAD.MOV.U32 R13, RZ, RZ, R142 ;  /* 0x000000ffff0d0224 */ /* 0x000fca00078e008e */
[----:B------:R0:W2:Y:S01]  /*10110*/  @P0 LDG.E.U16 R160, desc[UR58][R12.64] ;  /* 0x0000003a0ca00981 */ /* 0x0000a2000c1e1500 */
[----:B------:R-:W-:Y:S01]  /*10120*/  PRMT R167, RZ, 0x7610, R167 ;  /* 0x00007610ffa77816 */ /* 0x000fe200000000a7 */
        /* <DEDUP_REMOVED lines=12> */
[----:B------:R-:W-:Y:S01]  /*101f0*/  PRMT R172, RZ, 0x7610, R172 ;  /* 0x00007610ffac7816 */ /* 0x000fe200000000ac */
[----:B0-----:R-:W-:Y:S02]  /*10200*/  @P0 IMAD.MOV.U32 R12, RZ, RZ, R139 ;  /* 0x000000ffff0c0224 */ /* 0x001fe400078e008b */
[----:B------:R-:W-:-:S05]  /*10210*/  @P0 IMAD.MOV.U32 R13, RZ, RZ, R150 ;  /* 0x000000ffff0d0224 */ /* 0x000fca00078e0096 */
[----:B------:R0:W2:Y:S02]  /*10220*/  @P0 LDG.E.U16 R173, desc[UR58][R12.64] ;  /* 0x0000003a0cad0981 */ /* 0x0000a4000c1e1500 */
[----:B0-----:R-:W-:Y:S02]  /*10230*/  @P0 IMAD.MOV.U32 R12, RZ, RZ, R141 ;  /* 0x000000ffff0c0224 */ /* 0x001fe400078e008d */
[----:B---3--:R-:W-:-:S05]  /*10240*/  @P0 IMAD.MOV.U32 R13, RZ, RZ, R4 ;  /* 0x000000ffff0d0224 */ /* 0x008fca00078e0004 */
[----:B------:R0:W3:Y:S04]  /*10250*/  @P0 LDG.E.U16 R172, desc[UR58][R12.64] ;  /* 0x0000003a0cac0981 */ /* 0x0000e8000c1e1500 */
[----:B------:R-:W4:Y:S01]  /*10260*/  LDL R13, [R1+0x1300] ;  /* 0x00130000010d7983 */ /* 0x000f220000100800 */
[----:B------:R-:W-:Y:S02]  /*10270*/  ISETP.GT.AND P1, PT, R7, 0xb, PT ;  /* 0x0000000b0700780c */ /* 0x000fe40003f24270 */
[----:B------:R-:W-:-:S11]  /*10280*/  PRMT R184, RZ, 0x7610, R184 ;  /* 0x00007610ffb87816 */ /* 0x000fd600000000b8 */
[----:B0-----:R-:W-:-:S05]  /*10290*/  @P1 IMAD.MOV.U32 R12, RZ, RZ, R143 ;  /* 0x000000ffff0c1224 */ /* 0x001fca00078e008f */
[----:B----4-:R0:W4:Y:S04]  /*102a0*/  @P1 LDG.E.U16 R184, desc[UR58][R12.64] ;  /* 0x0000003a0cb81981 */ /* 0x010128000c1e1500 */
[----:B------:R-:W2:Y:S01]  /*102b0*/  LDL R13, [R1+0x12f8] ;  /* 0x0012f800010d7983 */ /* 0x000ea20000100800 */
[----:B------:R-:W-:Y:S01]  /*102c0*/  PRMT R183, RZ, 0x7610, R183 ;  /* 0x00007610ffb77816 */ /* 0x000fe200000000b7 */
[----:B0-----:R-:W-:Y:S01]  /*102d0*/  @P1 IMAD.MOV.U32 R12, RZ, RZ, R145 ;  /* 0x000000ffff0c1224 */ /* 0x001fe200078e0091 */
[C---:B------:R-:W-:Y:S02]  /*102e0*/  ISETP.GT.AND P0, PT, R7.reuse, 0xc, PT ;  /* 0x0000000c0700780c */ /* 0x040fe40003f04270 */
[----:B------:R-:W-:Y:S02]  /*102f0*/  PRMT R194, RZ, 0x7610, R194 ;  /* 0x00007610ffc27816 */ /* 0x000fe400000000c2 */
[----:B--2---:R0:W2:Y:S04]  /*10300*/  @P1 LDG.E.U16 R183, desc[UR58][R12.64] ;  /* 0x0000003a0cb71981 */ /* 0x0040a8000c1e1500 */
[----:B------:R-:W3:Y:S05]  /*10310*/  LDL R13, [R1+0x12f0] ;  /* 0x0012f000010d7983 */ /* 0x000eea0000100800 */
[----:B0-----:R-:W-:Y:S01]  /*10320*/  @P0 IMAD.MOV.U32 R12, RZ, RZ, R147 ;  /* 0x000000ffff0c0224 */ /* 0x001fe200078e0093 */
[----:B------:R-:W-:-:S02]  /*10330*/  ISETP.GT.AND P1, PT, R7, 0xd, PT ;  /* 0x0000000d0700780c */ /* 0x000fc40003f24270 */
[----:B------:R-:W-:Y:S02]  /*10340*/  PRMT R193, RZ, 0x7610, R193 ;  /* 0x00007610ffc17816 */ /* 0x000fe400000000c1 */
[----:B---3--:R0:W3:Y:S04]  /*10350*/  @P0 LDG.E.U16 R194, desc[UR58][R12.64] ;  /* 0x0000003a0cc20981 */ /* 0x0080e8000c1e1500 */
[----:B------:R-:W4:Y:S01]  /*10360*/  LDL R13, [R1+0x12e8] ;  /* 0x0012e800010d7983 */ /* 0x000f220000100800 */
[----:B0-----:R-:W-:-:S05]  /*10370*/  @P0 IMAD.MOV.U32 R12, RZ, RZ, R149 ;  /* 0x000000ffff0c0224 */ /* 0x001fca00078e0095 */
[----:B----4-:R0:W4:Y:S02]  /*10380*/  @P0 LDG.E.U16 R193, desc[UR58][R12.64] ;  /* 0x0000003a0cc10981 */ /* 0x010124000c1e1500 */
[----:B0-----:R-:W-:Y:S02]  /*10390*/  @P1 IMAD.MOV.U32 R13, RZ, RZ, R3 ;  /* 0x000000ffff0d1224 */ /* 0x001fe400078e0003 */
[----:B------:R-:W2:Y:S01]  /*103a0*/  LDL R3, [R1+0x12b4] ;  /* 0x0012b40001037983 */ /* 0x000ea20000100800 */
[----:B------:R-:W-:-:S03]  /*103b0*/  @P1 IMAD.MOV.U32 R12, RZ, RZ, R151 ;  /* 0x000000ffff0c1224 */ /* 0x000fc600078e0097 */
[----:B------:R0:W-:Y:S04]  /*103c0*/  STL.64 [R1+0x1700], R150 ;  /* 0x0017009601007387 */ /* 0x0001e80000100a00 */
[----:B0-----:R-:W3:Y:S04]  /*103d0*/  LDL R150, [R1+0x12bc] ;  /* 0x0012bc0001967983 */ /* 0x001ee80000100800 */
[----:B------:R-:W4:Y:S04]  /*103e0*/  LDL R151, [R1+0x12b0] ;  /* 0x0012b00001977983 */ /* 0x000f280000100800 */
[----:B------:R0:W-:Y:S04]  /*103f0*/  STL.64 [R1+0x16f8], R148 ;  /* 0x0016f89401007387 */ /* 0x0001e80000100a00 */
[----:B0-----:R-:W2:Y:S04]  /*10400*/  LDL R148, [R1+0x12c4] ;  /* 0x0012c40001947983 */ /* 0x001ea80000100800 */
[----:B------:R-:W4:Y:S04]  /*10410*/  LDL R149, [R1+0x12b8] ;  /* 0x0012b80001957983 */ /* 0x000f280000100800 */
        /* <DEDUP_REMOVED lines=11> */
[----:B------:R-:W-:Y:S04]  /*104d0*/  STL.64 [R1+0x16d0], R138 ;  /* 0x0016d08a01007387 */ /* 0x000fe80000100a00 */
        /* <DEDUP_REMOVED lines=53> */
[----:B------:R0:W-:Y:S04]  /*10830*/  STL.64 [R1+0x1520], R30 ;  /* 0x0015201e01007387 */ /* 0x0001e80000100a00 */
[----:B------:R-:W-:Y:S04]  /*10840*/  STL.64 [R1+0x1518], R28 ;  /* 0x0015181c01007387 */ /* 0x000fe80000100a00 */
[----:B------:R1:W-:Y:S04]  /*10850*/  STL.64 [R1+0x1510], R26 ;  /* 0x0015101a01007387 */ /* 0x0003e80000100a00 */
[----:B------:R1:W-:Y:S04]  /*10860*/  STL.64 [R1+0x1508], R24 ;  /* 0x0015081801007387 */ /* 0x0003e80000100a00 */
[----:B0-----:R-:W4:Y:S04]  /*10870*/  LDL R30, [R1+0x12a8] ;  /* 0x0012a800011e7983 */ /* 0x001f280000100800 */
[----:B-1----:R-:W4:Y:S04]  /*10880*/  LDL R26, [R1+0x12ac] ;  /* 0x0012ac00011a7983 */ /* 0x002f280000100800 */
[----:B------:R-:W4:Y:S04]  /*10890*/  LDL R34, [R1+0x1230] ;  /* 0x0012300001227983 */ /* 0x000f280000100800 */
[----:B------:R-:W4:Y:S04]  /*108a0*/  LDL R33, [R1+0x1234] ;  /* 0x0012340001217983 */ /* 0x000f280000100800 */
[----:B------:R-:W4:Y:S04]  /*108b0*/  LDL R29, [R1+0x1228] ;  /* 0x00122800011d7983 */ /* 0x000f280000100800 */
[----:B------:R-:W4:Y:S01]  /*108c0*/  LDL R25, [R1+0x122c] ;  /* 0x00122c0001197983 */ /* 0x000f220000100800 */
[----:B------:R-:W-:-:S02]  /*108d0*/  PRMT R197, RZ, 0x7610, R197 ;  /* 0x00007610ffc57816 */ /* 0x000fc400000000c5 */
[----:B------:R-:W-:Y:S01]  /*108e0*/  ISETP.GT.AND P0, PT, R7, 0xe, PT ;  /* 0x0000000e0700780c */ /* 0x000fe20003f04270 */
[----:B------:R-:W4:Y:S04]  /*108f0*/  LDL R32, [R1+0x12a0] ;  /* 0x0012a00001207983 */ /* 0x000f280000100800 */
[----:B------:R-:W4:Y:S01]  /*10900*/  LDL R31, [R1+0x12a4] ;  /* 0x0012a400011f7983 */ /* 0x000f220000100800 */
[----:B------:R-:W-:-:S03]  /*10910*/  PRMT R198, RZ, 0x7610, R198 ;  /* 0x00007610ffc67816 */ /* 0x000fc600000000c6 */
[----:B------:R3:W4:Y:S04]  /*10920*/  @P1 LDG.E.U16 R197, desc[UR58][R12.64] ;  /* 0x0000003a0cc51981 */ /* 0x000728000c1e1500 */
[----:B------:R-:W4:Y:S04]  /*10930*/  LDL R28, [R1+0x1298] ;  /* 0x00129800011c7983 */ /* 0x000f280000100800 */
[----:B------:R-:W4:Y:S01]  /*10940*/  LDL R27, [R1+0x129c] ;  /* 0x00129c00011b7983 */ /* 0x000f220000100800 */
[----:B---3--:R-:W-:Y:S01]  /*10950*/  @P1 IMAD.MOV.U32 R12, RZ, RZ, R142 ;  /* 0x000000ffff0c1224 */ /* 0x008fe200078e008e */
[----:B------:R-:W-:-:S02]  /*10960*/  PRMT R202, RZ, 0x7610, R202 ;  /* 0x00007610ffca7816 */ /* 0x000fc400000000ca */
[----:B------:R-:W3:Y:S01]  /*10970*/  LDL R24, [R1+0x1290] ;  /* 0x0012900001187983 */ /* 0x000ee20000100800 */
[----:B------:R-:W-:Y:S02]  /*10980*/  PRMT R203, RZ, 0x7610, R203 ;  /* 0x00007610ffcb7816 */ /* 0x000fe400000000cb */
[----:B------:R-:W-:Y:S01]  /*10990*/  PRMT R241, RZ, 0x7610, R241 ;  /* 0x00007610fff17816 */ /* 0x000fe200000000f1 */
[----:B------:R-:W3:Y:S01]  /*109a0*/  LDL R36, [R1+0x1218] ;  /* 0x0012180001247983 */ /* 0x000ee20000100800 */
[----:B------:R-:W-:Y:S02]  /*109b0*/  PRMT R242, RZ, 0x7610, R242 ;  /* 0x00007610fff27816 */ /* 0x000fe400000000f2 */
[----:B------:R-:W-:Y:S01]  /*109c0*/  PRMT R17, RZ, 0x7610, R17 ;  /* 0x00007610ff117816 */ /* 0x000fe20000000011 */
[----:B------:R-:W3:Y:S01]  /*109d0*/  LDL R35, [R1+0x121c] ;  /* 0x00121c0001237983 */ /* 0x000ee20000100800 */
[----:B------:R-:W-:Y:S02]  /*109e0*/  PRMT R16, RZ, 0x7610, R16 ;  /* 0x00007610ff107816 */ /* 0x000fe40000000010 */
[----:B------:R-:W-:Y:S01]  /*109f0*/  PRMT R15, RZ, 0x7610, R15 ;  /* 0x00007610ff0f7816 */ /* 0x000fe2000000000f */
[----:B------:R-:W3:Y:S01]  /*10a00*/  LDL R38, [R1+0x1238] ;  /* 0x0012380001267983 */ /* 0x000ee20000100800 */
[----:B------:R-:W-:-:S02]  /*10a10*/  PRMT R14, RZ, 0x7610, R14 ;  /* 0x00007610ff0e7816 */ /* 0x000fc4000000000e */
[----:B------:R-:W-:Y:S01]  /*10a20*/  PRMT R153, RZ, 0x7610, R153 ;  /* 0x00007610ff997816 */ /* 0x000fe20000000099 */
[----:B------:R-:W3:Y:S01]  /*10a30*/  LDL R37, [R1+0x123c] ;  /* 0x00123c0001257983 */ /* 0x000ee20000100800 */
[----:B--2---:R-:W-:-:S05]  /*10a40*/  @P1 IMAD.MOV.U32 R13, RZ, RZ, R141 ;  /* 0x000000ffff0d1224 */ /* 0x004fca00078e008d */
[----:B------:R0:W2:Y:S01]  /*10a50*/  @P1 LDG.E.U16 R198, desc[UR58][R12.64] ;  /* 0x0000003a0cc61981 */ /* 0x0000a2000c1e1500 */
[----:B------:R-:W-:Y:S01]  /*10a60*/  ISETP.GT.AND P1, PT, R7, 0xf, PT ;  /* 0x0000000f0700780c */ /* 0x000fe20003f24270 */
[----:B0-----:R-:W-:Y:S02]  /*10a70*/  @P0 IMAD.MOV.U32 R12, RZ, RZ, R144 ;  /* 0x000000ffff0c0224 */ /* 0x001fe400078e0090 */
[----:B----4-:R-:W-:-:S05]  /*10a80*/  @P0 IMAD.MOV.U32 R13, RZ, RZ, R143 ;  /* 0x000000ffff0d0224 */ /* 0x010fca00078e008f */
[----:B------:R0:W4:Y:S02]  /*10a90*/  @P0 LDG.E.U16 R202, desc[UR58][R12.64] ;  /* 0x0000003a0cca0981 */ /* 0x000124000c1e1500 */
[----:B0-----:R-:W-:Y:S02]  /*10aa0*/  @P0 IMAD.MOV.U32 R12, RZ, RZ, R146 ;  /* 0x000000ffff0c0224 */ /* 0x001fe400078e0092 */
[----:B------:R-:W-:-:S05]  /*10ab0*/  @P0 IMAD.MOV.U32 R13, RZ, RZ, R145 ;  /* 0x000000ffff0d0224 */ /* 0x000fca00078e0091 */
[----:B------:R0:W4:Y:S01]  /*10ac0*/  @P0 LDG.E.U16 R203, desc[UR58][R12.64] ;  /* 0x0000003a0ccb0981 */ /* 0x000122000c1e1500 */
[----:B------:R-:W-:Y:S01]  /*10ad0*/  ISETP.GT.AND P0, PT, R7, 0x10, PT ;  /* 0x000000100700780c */ /* 0x000fe20003f04270 */
[----:B0-----:R-:W-:Y:S02]  /*10ae0*/  @P1 IMAD.MOV.U32 R12, RZ, RZ, R148 ;  /* 0x000000ffff0c1224 */ /* 0x001fe400078e0094 */
[----:B------:R-:W-:-:S05]  /*10af0*/  @P1 IMAD.MOV.U32 R13, RZ, RZ, R147 ;  /* 0x000000ffff0d1224 */ /* 0x000fca00078e0093 */
[----:B------:R0:W4:Y:S02]  /*10b00*/  @P1 LDG.E.U16 R241, desc[UR58][R12.64] ;  /* 0x0000003a0cf11981 */ /* 0x000124000c1e1500 */
[----:B0-----:R-:W-:Y:S02]  /*10b10*/  @P1 IMAD.MOV.U32 R12, RZ, RZ, R150 ;  /* 0x000000ffff0c1224 */ /* 0x001fe400078e0096 */
[----:B------:R-:W-:-:S05]  /*10b20*/  @P1 IMAD.MOV.U32 R13, RZ, RZ, R149 ;  /* 0x000000ffff0d1224 */ /* 0x000fca00078e0095 */
[----:B------:R0:W4:Y:S02]  /*10b30*/  @P1 LDG.E.U16 R242, desc[UR58][R12.64] ;  /* 0x0000003a0cf21981 */ /* 0x000124000c1e1500 */
[----:B0-----:R-:W-:Y:S02]  /*10b40*/  @P0 IMAD.MOV.U32 R12, RZ, RZ, R3 ;  /* 0x000000ffff0c0224 */ /* 0x001fe400078e0003 */
[----:B------:R-:W2:Y:S01]  /*10b50*/  LDL R3, [R1+0x1294] ;  /* 0x0012940001037983 */ /* 0x000ea20000100800 */
[----:B------:R-:W-:Y:S01]  /*10b60*/  @P0 IMAD.MOV.U32 R13, RZ, RZ, R151 ;  /* 0x000000ffff0d0224 */ /* 0x000fe200078e0097 */
[----:B------:R-:W-:-:S04]  /*10b70*/  ISETP.GT.AND P1, PT, R7, 0x18, PT ;  /* 0x000000180700780c */ /* 0x000fc80003f24270 */
[----:B------:R0:W4:Y:S01]  /*10b80*/  @P0 LDG.E.U16 R17, desc[UR58][R12.64] ;  /* 0x0000003a0c110981 */ /* 0x000122000c1e1500 */
[----:B------:R-:W-:Y:S01]  /*10b90*/  PRMT R152, RZ, 0x7610, R152 ;  /* 0x00007610ff987816 */ /* 0x000fe20000000098 */
[----:B0-----:R-:W-:Y:S02]  /*10ba0*/  @P0 IMAD.MOV.U32 R13, RZ, RZ, R30 ;  /* 0x000000ffff0d0224 */ /* 0x001fe400078e001e */
[----:B------:R-:W4:Y:S01]  /*10bb0*/  LDL R30, [R1+0x1288] ;  /* 0x00128800011e7983 */ /* 0x000f220000100800 */
[----:B------:R-:W-:-:S03]  /*10bc0*/  @P0 IMAD.MOV.U32 R12, RZ, RZ, R26 ;  /* 0x000000ffff0c0224 */ /* 0x000fc600078e001a */
[----:B------:R-:W4:Y:S04]  /*10bd0*/  LDL R26, [R1+0x128c] ;  /* 0x00128c00011a7983 */ /* 0x000f280000100800 */
[----:B------:R0:W4:Y:S01]  /*10be0*/  @P0 LDG.E.U16 R16, desc[UR58][R12.64] ;  /* 0x0000003a0c100981 */ /* 0x000122000c1e1500 */
[----:B------:R-:W-:Y:S01]  /*10bf0*/  ISETP.GT.AND P0, PT, R7, 0x11, PT ;  /* 0x000000110700780c */ /* 0x000fe20003f04270 */
[----:B0-----:R-:W-:Y:S02]  /*10c00*/  @P1 IMAD.MOV.U32 R12, RZ, RZ, R33 ;  /* 0x000000ffff0c1224 */ /* 0x001fe400078e0021 */
[----:B------:R-:W-:Y:S01]  /*10c10*/  @P1 IMAD.MOV.U32 R13, RZ, RZ, R34 ;  /* 0x000000ffff0d1224 */ /* 0x000fe200078e0022 */
[----:B------:R-:W4:Y:S04]  /*10c20*/  LDL R33, [R1+0x1284] ;  /* 0x0012840001217983 */ /* 0x000f280000100800 */
[----:B------:R-:W4:Y:S04]  /*10c30*/  LDL R34, [R1+0x1280] ;  /* 0x0012800001227983 */ /* 0x000f280000100800 */
[----:B------:R0:W4:Y:S02]  /*10c40*/  @P1 LDG.E.U16 R15, desc[UR58][R12.64] ;  /* 0x0000003a0c0f1981 */ /* 0x000124000c1e1500 */
[----:B0-----:R-:W-:-:S02]  /*10c50*/  @P1 IMAD.MOV.U32 R12, RZ, RZ, R25 ;  /* 0x000000ffff0c1224 */ /* 0x001fc400078e0019 */
[----:B------:R-:W-:Y:S01]  /*10c60*/  @P1 IMAD.MOV.U32 R13, RZ, RZ, R29 ;  /* 0x000000ffff0d1224 */ /* 0x000fe200078e001d */
[----:B------:R-:W4:Y:S04]  /*10c70*/  LDL R25, [R1+0x1224] ;  /* 0x0012240001197983 */ /* 0x000f280000100800 */
[----:B------:R-:W4:Y:S04]  /*10c80*/  LDL R29, [R1+0x1220] ;  /* 0x00122000011d7983 */ /* 0x000f280000100800 */
[----:B------:R0:W4:Y:S01]  /*10c90*/  @P1 LDG.E.U16 R14, desc[UR58][R12.64] ;  /* 0x0000003a0c0e1981 */ /* 0x000122000c1e1500 */
[----:B------:R-:W-:Y:S01]  /*10ca0*/  ISETP.GT.AND P1, PT, R7, 0x12, PT ;  /* 0x000000120700780c */ /* 0x000fe20003f24270 */
[----:B0-----:R-:W-:-:S02]  /*10cb0*/  @P0 IMAD.MOV.U32 R12, RZ, RZ, R31 ;  /* 0x000000ffff0c0224 */ /* 0x001fc400078e001f */
[----:B------:R-:W-:Y:S01]  /*10cc0*/  @P0 IMAD.MOV.U32 R13, RZ, RZ, R32 ;  /* 0x000000ffff0d0224 */ /* 0x000fe200078e0020 */
[----:B------:R-:W-:Y:S01]  /*10cd0*/  PRMT R157, RZ, 0x7610, R157 ;  /* 0x00007610ff9d7816 */ /* 0x000fe2000000009d */
[----:B------:R-:W4:Y:S04]  /*10ce0*/  LDL R31, [R1+0x126c] ;  /* 0x00126c00011f7983 */ /* 0x000f280000100800 */
[----:B------:R0:W4:Y:S01]  /*10cf0*/  @P0 LDG.E.U16 R153, desc[UR58][R12.64] ;  /* 0x0000003a0c990981 */ /* 0x000122000c1e1500 */
[----:B------:R-:W-:-:S03]  /*10d00*/  PRMT R156, RZ, 0x7610, R156 ;  /* 0x00007610ff9c7816 */ /* 0x000fc6000000009c */
[----:B------:R-:W4:Y:S01]  /*10d10*/  LDL R32, [R1+0x1268] ;  /* 0x0012680001207983 */ /* 0x000f220000100800 */
[----:B0-----:R-:W-:Y:S02]  /*10d20*/  @P0 IMAD.MOV.U32 R12, RZ, RZ, R27 ;  /* 0x000000ffff0c0224 */ /* 0x001fe400078e001b */
[----:B------:R-:W-:Y:S01]  /*10d30*/  @P0 IMAD.MOV.U32 R13, RZ, RZ, R28 ;  /* 0x000000ffff0d0224 */ /* 0x000fe200078e001c */
[----:B------:R-:W4:Y:S04]  /*10d40*/  LDL R27, [R1+0x127c] ;  /* 0x00127c00011b7983 */ /* 0x000f280000100800 */
[----:B------:R-:W4:Y:S04]  /*10d50*/  LDL R28, [R1+0x1278] ;  /* 0x00127800011c7983 */ /* 0x000f280000100800 */
[----:B------:R3:W4:Y:S02]  /*10d60*/  @P0 LDG.E.U16 R152, desc[UR58][R12.64] ;  /* 0x0000003a0c980981 */ /* 0x000724000c1e1500 */
[----:B---3--:R-:W-:-:S02]  /*10d70*/  @P1 IMAD.MOV.U32 R13, RZ, RZ, R24 ;  /* 0x000000ffff0d1224 */ /* 0x008fc400078e0018 */
[----:B------:R-:W3:Y:S01]  /*10d80*/  LDL R24, [R1+0x1270] ;  /* 0x0012700001187983 */ /* 0x000ee20000100800 */
[----:B--2---:R-:W-:-:S03]  /*10d90*/  @P1 IMAD.MOV.U32 R12, RZ, RZ, R3 ;  /* 0x000000ffff0c1224 */ /* 0x004fc600078e0003 */
[----:B------:R-:W2:Y:S01]  /*10da0*/  LDL R3, [R1+0x1274] ;  /* 0x0012740001037983 */ /* 0x000ea20000100800 */
[----:B------:R-:W-:-:S03]  /*10db0*/  ISETP.GT.AND P0, PT, R7, 0x13, PT ;  /* 0x000000130700780c */ /* 0x000fc60003f04270 */
[----:B------:R4:W2:Y:S01]  /*10dc0*/  @P1 LDG.E.U16 R157, desc[UR58][R12.64] ;  /* 0x0000003a0c9d1981 */ /* 0x0008a2000c1e1500 */
[----:B------:R-:W-:Y:S02]  /*10dd0*/  PRMT R163, RZ, 0x7610, R163 ;  /* 0x00007610ffa37816 */ /* 0x000fe400000000a3 */
[----:B------:R-:W-:Y:S02]  /*10de0*/  PRMT R21, RZ, 0x7610, R21 ;  /* 0x00007610ff157816 */ /* 0x000fe40000000015 */
[----:B------:R-:W-:Y:S02]  /*10df0*/  PRMT R20, RZ, 0x7610, R20 ;  /* 0x00007610ff147816 */ /* 0x000fe40000000014 */
[----:B------:R-:W-:Y:S01]  /*10e00*/  PRMT R158, RZ, 0x7610, R158 ;  /* 0x00007610ff9e7816 */ /* 0x000fe2000000009e */
[----:B----4-:R-:W-:Y:S02]  /*10e10*/  @P1 IMAD.MOV.U32 R13, RZ, RZ, R30 ;  /* 0x000000ffff0d1224 */ /* 0x010fe400078e001e */
[----:B------:R-:W4:Y:S01]  /*10e20*/  LDL R30, [R1+0x1260] ;  /* 0x00126000011e7983 */ /* 0x000f220000100800 */
[----:B------:R-:W-:-:S03]  /*10e30*/  @P1 IMAD.MOV.U32 R12, RZ, RZ, R26 ;  /* 0x000000ffff0c1224 */ /* 0x000fc600078e001a */
[----:B------:R-:W4:Y:S04]  /*10e40*/  LDL R26, [R1+0x1264] ;  /* 0x00126400011a7983 */ /* 0x000f280000100800 */
[----:B------:R0:W4:Y:S01]  /*10e50*/  @P1 LDG.E.U16 R156, desc[UR58][R12.64] ;  /* 0x0000003a0c9c1981 */ /* 0x000122000c1e1500 */
[----:B------:R-:W-:Y:S01]  /*10e60*/  ISETP.GT.AND P1, PT, R7, 0x19, PT ;  /* 0x000000190700780c */ /* 0x000fe20003f24270 */
[----:B0-----:R-:W-:Y:S02]  /*10e70*/  @P0 IMAD.MOV.U32 R12, RZ, RZ, R33 ;  /* 0x000000ffff0c0224 */ /* 0x001fe400078e0021 */
[----:B------:R-:W4:Y:S01]  /*10e80*/  LDL R33, [R1+0x125c] ;  /* 0x00125c0001217983 */ /* 0x000f220000100800 */
[----:B------:R-:W-:-:S03]  /*10e90*/  @P0 IMAD.MOV.U32 R13, RZ, RZ, R34 ;  /* 0x000000ffff0d0224 */ /* 0x000fc600078e0022 */
[----:B------:R-:W4:Y:S04]  /*10ea0*/  LDL R34, [R1+0x1258] ;  /* 0x0012580001227983 */ /* 0x000f280000100800 */
[----:B------:R0:W4:Y:S02]  /*10eb0*/  @P0 LDG.E.U16 R163, desc[UR58][R12.64] ;  /* 0x0000003a0ca30981 */ /* 0x000124000c1e1500 */
[----:B0-----:R-:W-:Y:S02]  /*10ec0*/  @P1 IMAD.MOV.U32 R12, RZ, RZ, R25 ;  /* 0x000000ffff0c1224 */ /* 0x001fe400078e0019 */
[----:B------:R-:W4:Y:S01]  /*10ed0*/  LDL R25, [R1+0x1254] ;  /* 0x0012540001197983 */ /* 0x000f220000100800 */
[----:B------:R-:W-:-:S03]  /*10ee0*/  @P1 IMAD.MOV.U32 R13, RZ, RZ, R29 ;  /* 0x000000ffff0d1224 */ /* 0x000fc600078e001d */
[----:B------:R-:W4:Y:S04]  /*10ef0*/  LDL R29, [R1+0x1250] ;  /* 0x00125000011d7983 */ /* 0x000f280000100800 */
[----:B------:R0:W4:Y:S02]  /*10f00*/  @P1 LDG.E.U16 R21, desc[UR58][R12.64] ;  /* 0x0000003a0c151981 */ /* 0x000124000c1e1500 */
[----:B0-----:R-:W-:Y:S02]  /*10f10*/  @P1 IMAD.MOV.U32 R12, RZ, RZ, R35 ;  /* 0x000000ffff0c1224 */ /* 0x001fe400078e0023 */
[----:B------:R-:W-:Y:S01]  /*10f20*/  @P1 IMAD.MOV.U32 R13, RZ, RZ, R36 ;  /* 0x000000ffff0d1224 */ /* 0x000fe200078e0024 */
[----:B------:R-:W-:Y:S01]  /*10f30*/  PRMT R165, RZ, 0x7610, R165 ;  /* 0x00007610ffa57816 */ /* 0x000fe200000000a5 */
[----:B------:R-:W4:Y:S04]  /*10f40*/  LDL R36, [R1+0x11e8] ;  /* 0x0011e80001247983 */ /* 0x000f280000100800 */
[----:B------:R0:W4:Y:S01]  /*10f50*/  @P1 LDG.E.U16 R20, desc[UR58][R12.64] ;  /* 0x0000003a0c141981 */ /* 0x000122000c1e1500 */
[----:B------:R-:W-:-:S02]  /*10f60*/  ISETP.GT.AND P1, PT, R7, 0x14, PT ;  /* 0x000000140700780c */ /* 0x000fc40003f24270 */
[----:B------:R-:W-:Y:S01]  /*10f70*/  PRMT R164, RZ, 0x7610, R164 ;  /* 0x00007610ffa47816 */ /* 0x000fe200000000a4 */
[----:B------:R-:W4:Y:S01]  /*10f80*/  LDL R35, [R1+0x11ec] ;  /* 0x0011ec0001237983 */ /* 0x000f220000100800 */
[----:B0-----:R-:W-:-:S03]  /*10f90*/  @P0 IMAD.MOV.U32 R12, RZ, RZ, R27 ;  /* 0x000000ffff0c0224 */ /* 0x001fc600078e001b */
[----:B------:R-:W4:Y:S01]  /*10fa0*/  LDL R27, [R1+0x1214] ;  /* 0x00121400011b7983 */ /* 0x000f220000100800 */
[----:B------:R-:W-:-:S03]  /*10fb0*/  @P0 IMAD.MOV.U32 R13, RZ, RZ, R28 ;  /* 0x000000ffff0d0224 */ /* 0x000fc600078e001c */
[----:B------:R-:W4:Y:S04]  /*10fc0*/  LDL R28, [R1+0x1210] ;  /* 0x00121000011c7983 */ /* 0x000f280000100800 */
[----:B------:R3:W4:Y:S02]  /*10fd0*/  @P0 LDG.E.U16 R158, desc[UR58][R12.64] ;  /* 0x0000003a0c9e0981 */ /* 0x000724000c1e1500 */
[----:B---3--:R-:W-:Y:S02]  /*10fe0*/  @P1 IMAD.MOV.U32 R13, RZ, RZ, R24 ;  /* 0x000000ffff0d1224 */ /* 0x008fe400078e0018 */
[----:B------:R-:W3:Y:S01]  /*10ff0*/  LDL R24, [R1+0x1208] ;  /* 0x0012080001187983 */ /* 0x000ee20000100800 */
[----:B--2---:R-:W-:-:S03]  /*11000*/  @P1 IMAD.MOV.U32 R12, RZ, RZ, R3 ;  /* 0x000000ffff0c1224 */ /* 0x004fc600078e0003 */
[----:B------:R-:W2:Y:S01]  /*11010*/  LDL R3, [R1+0x120c] ;  /* 0x00120c0001037983 */ /* 0x000ea20000100800 */
[----:B------:R-:W-:-:S03]  /*11020*/  ISETP.GT.AND P0, PT, R7, 0x15, PT ;  /* 0x000000150700780c */ /* 0x000fc60003f04270 */
[----:B------:R0:W2:Y:S02]  /*11030*/  @P1 LDG.E.U16 R165, desc[UR58][R12.64] ;  /* 0x0000003a0ca51981 */ /* 0x0000a4000c1e1500 */
[----:B0-----:R-:W-:Y:S02]  /*11040*/  @P1 IMAD.MOV.U32 R12, RZ, RZ, R31 ;  /* 0x000000ffff0c1224 */ /* 0x001fe400078e001f */
[----:B------:R-:W2:Y:S01]  /*11050*/  LDL R31, [R1+0x124c] ;  /* 0x00124c00011f7983 */ /* 0x000ea20000100800 */
[----:B------:R-:W-:-:S03]  /*11060*/  @P1 IMAD.MOV.U32 R13, RZ, RZ, R32 ;  /* 0x000000ffff0d1224 */ /* 0x000fc600078e0020 */
[----:B------:R-:W2:Y:S01]  /*11070*/  LDL R32, [R1+0x1248] ;  /* 0x0012480001207983 */ /* 0x000ea20000100800 */
[----:B------:R-:W-:-:S03]  /*11080*/  PRMT R171, RZ, 0x7610, R171 ;  /* 0x00007610ffab7816 */ /* 0x000fc600000000ab */
[----:B------:R4:W2:Y:S01]  /*11090*/  @P1 LDG.E.U16 R164, desc[UR58][R12.64] ;  /* 0x0000003a0ca41981 */ /* 0x0008a2000c1e1500 */
[----:B------:R-:W-:Y:S02]  /*110a0*/  ISETP.GT.AND P1, PT, R7, 0x16, PT ;  /* 0x000000160700780c */ /* 0x000fe40003f24270 */
[----:B------:R-:W-:Y:S02]  /*110b0*/  PRMT R170, RZ, 0x7610, R170 ;  /* 0x00007610ffaa7816 */ /* 0x000fe400000000aa */
[----:B------:R-:W-:Y:S02]  /*110c0*/  PRMT R182, RZ, 0x7610, R182 ;  /* 0x00007610ffb67816 */ /* 0x000fe400000000b6 */
[----:B------:R-:W-:Y:S01]  /*110d0*/  PRMT R19, RZ, 0x7610, R19 ;  /* 0x00007610ff137816 */ /* 0x000fe20000000013 */
[----:B----4-:R-:W-:Y:S02]  /*110e0*/  @P0 IMAD.MOV.U32 R13, RZ, RZ, R30 ;  /* 0x000000ffff0d0224 */ /* 0x010fe400078e001e */
[----:B------:R-:W4:Y:S01]  /*110f0*/  LDL R30, [R1+0x1240] ;  /* 0x00124000011e7983 */ /* 0x000f220000100800 */
[----:B------:R-:W-:-:S03]  /*11100*/  @P0 IMAD.MOV.U32 R12, RZ, RZ, R26 ;  /* 0x000000ffff0c0224 */ /* 0x000fc600078e001a */
[----:B------:R-:W4:Y:S04]  /*11110*/  LDL R26, [R1+0x1244] ;  /* 0x00124400011a7983 */ /* 0x000f280000100800 */
[----:B------:R0:W4:Y:S02]  /*11120*/  @P0 LDG.E.U16 R171, desc[UR58][R12.64] ;  /* 0x0000003a0cab0981 */ /* 0x000124000c1e1500 */
[----:B0-----:R-:W-:Y:S01]  /*11130*/  @P0 IMAD.MOV.U32 R12, RZ, RZ, R33 ;  /* 0x000000ffff0c0224 */ /* 0x001fe200078e0021 */
[----:B------:R-:W-:Y:S01]  /*11140*/  PRMT R18, RZ, 0x7610, R18 ;  /* 0x00007610ff127816 */ /* 0x000fe20000000012 */
        /* <DEDUP_REMOVED lines=15> */
[----:B---3--:R-:W-:Y:S02]  /*11240*/  @P0 IMAD.MOV.U32 R13, RZ, RZ, R24 ;  /* 0x000000ffff0d0224 */ /* 0x008fe400078e0018 */
[----:B------:R-:W3:Y:S01]  /*11250*/  LDL R24, [R1+0x11f0] ;  /* 0x0011f00001187983 */ /* 0x000ee20000100800 */
[----:B--2---:R-:W-:-:S03]  /*11260*/  @P0 IMAD.MOV.U32 R12, RZ, RZ, R3 ;  /* 0x000000ffff0c0224 */ /* 0x004fc600078e0003 */
[----:B------:R-:W2:Y:S04]  /*11270*/  LDL R3, [R1+0x11f4] ;  /* 0x0011f40001037983 */ /* 0x000ea80000100800 */
[----:B------:R0:W2:Y:S01]  /*11280*/  @P0 LDG.E.U16 R18, desc[UR58][R12.64] ;  /* 0x0000003a0c120981 */ /* 0x0000a2000c1e1500 */
[----:B------:R-:W-:Y:S02]  /*11290*/  ISETP.GT.AND P0, PT, R7, 0x17, PT ;  /* 0x000000170700780c */ /* 0x000fe40003f04270 */
[----:B------:R-:W-:Y:S01]  /*112a0*/  PRMT R180, RZ, 0x7610, R180 ;  /* 0x00007610ffb47816 */ /* 0x000fe200000000b4 */
        /* <DEDUP_REMOVED lines=15> */
[----:B0-----:R-:W-:Y:S02]  /*113a0*/  @P0 IMAD.MOV.U32 R12, RZ, RZ, R37 ;  /* 0x000000ffff0c0224 */ /* 0x001fe400078e0025 */
[----:B------:R-:W-:-:S05]  /*113b0*/  @P0 IMAD.MOV.U32 R13, RZ, RZ, R38 ;  /* 0x000000ffff0d0224 */ /* 0x000fca00078e0026 */
        /* <DEDUP_REMOVED lines=16> */
[----:B------:R-:W-:Y:S02]  /*114c0*/  PRMT R155, RZ, 0x7610, R155 ;  /* 0x00007610ff9b7816 */ /* 0x000fe4000000009b */
[C---:B------:R-:W-:Y:S02]  /*114d0*/  ISETP.GT.AND P1, PT, R7.reuse, 0x1d, PT ;  /* 0x0000001d0700780c */ /* 0x040fe40003f24270 */
[----:B------:R-:W-:Y:S02]  /*114e0*/  PRMT R154, RZ, 0x7610, R154 ;  /* 0x00007610ff9a7816 */ /* 0x000fe4000000009a */
[----:B------:R0:W2:Y:S01]  /*114f0*/  @P0 LDG.E.U16 R155, desc[UR58][R12.64] ;  /* 0x0000003a0c9b0981 */ /* 0x0000a2000c1e1500 */
[----:B------:R-:W-:Y:S01]  /*11500*/  PRMT R162, RZ, 0x7610, R162 ;  /* 0x00007610ffa27816 */ /* 0x000fe200000000a2 */
[----:B0-----:R-:W-:Y:S02]  /*11510*/  @P0 IMAD.MOV.U32 R12, RZ, RZ, R35 ;  /* 0x000000ffff0c0224 */ /* 0x001fe400078e0023 */
[----:B------:R-:W-:Y:S01]  /*11520*/  @P0 IMAD.MOV.U32 R13, RZ, RZ, R36 ;  /* 0x000000ffff0d0224 */ /* 0x000fe200078e0024 */
[----:B------:R-:W-:Y:S01]  /*11530*/  PRMT R161, RZ, 0x7610, R161 ;  /* 0x00007610ffa17816 */ /* 0x000fe200000000a1 */
[----:B------:R-:W2:Y:S04]  /*11540*/  LDL R35, [R1+0x13b4] ;  /* 0x0013b40001237983 */ /* 0x000ea80000100800 */
[----:B------:R0:W2:Y:S01]  /*11550*/  @P0 LDG.E.U16 R154, desc[UR58][R12.64] ;  /* 0x0000003a0c9a0981 */ /* 0x0000a2000c1e1500 */
[----:B------:R-:W-:-:S02]  /*11560*/  ISETP.GT.AND P0, PT, R7, 0x1e, PT ;  /* 0x0000001e0700780c */ /* 0x000fc40003f04270 */
[----:B------:R-:W-:Y:S01]  /*11570*/  PRMT R169, RZ, 0x7610, R169 ;  /* 0x00007610ffa97816 */ /* 0x000fe200000000a9 */
[----:B------:R-:W2:Y:S01]  /*11580*/  LDL R36, [R1+0x11b0] ;  /* 0x0011b00001247983 */ /* 0x000ea20000100800 */
[----:B0-----:R-:W-:Y:S02]  /*11590*/  @P1 IMAD.MOV.U32 R12, RZ, RZ, R33 ;  /* 0x000000ffff0c1224 */ /* 0x001fe400078e0021 */
[----:B------:R-:W-:Y:S01]  /*115a0*/  @P1 IMAD.MOV.U32 R13, RZ, RZ, R34 ;  /* 0x000000ffff0d1224 */ /* 0x000fe200078e0022 */
[----:B------:R-:W-:Y:S01]  /*115b0*/  PRMT R168, RZ, 0x7610, R168 ;  /* 0x00007610ffa87816 */ /* 0x000fe200000000a8 */
[----:B------:R-:W2:Y:S04]  /*115c0*/  LDL R34, [R1+0x13d0] ;  /* 0x0013d00001227983 */ /* 0x000ea80000100800 */
[----:B------:R0:W2:Y:S04]  /*115d0*/  @P1 LDG.E.U16 R162, desc[UR58][R12.64] ;  /* 0x0000003a0ca21981 */ /* 0x0000a8000c1e1500 */
[----:B------:R-:W2:Y:S01]  /*115e0*/  LDL R33, [R1+0x13c0] ;  /* 0x0013c00001217983 */ /* 0x000ea20000100800 */
[----:B0-----:R-:W-:-:S02]  /*115f0*/  @P1 IMAD.MOV.U32 R12, RZ, RZ, R31 ;  /* 0x000000ffff0c1224 */ /* 0x001fc400078e001f */
[----:B------:R-:W0:Y:S01]  /*11600*/  S2R R31, SR_TID.X ;  /* 0x00000000001f7919 */ /* 0x000e220000002100 */
[----:B------:R-:W-:Y:S01]  /*11610*/  @P1 IMAD.MOV.U32 R13, RZ, RZ, R32 ;  /* 0x000000ffff0d1224 */ /* 0x000fe200078e0020 */
[----:B------:R-:W-:Y:S01]  /*11620*/  PRMT R176, RZ, 0x7610, R176 ;  /* 0x00007610ffb07816 */ /* 0x000fe200000000b0 */
[----:B------:R-:W2:Y:S04]  /*11630*/  LDL R32, [R1+0x1184] ;  /* 0x0011840001207983 */ /* 0x000ea80000100800 */
[----:B------:R4:W2:Y:S01]  /*11640*/  @P1 LDG.E.U16 R161, desc[UR58][R12.64] ;  /* 0x0000003a0ca11981 */ /* 0x0008a2000c1e1500 */
[----:B------:R-:W-:Y:S02]  /*11650*/  ISETP.GT.AND P1, PT, R7, 0x1f, PT ;  /* 0x0000001f0700780c */ /* 0x000fe40003f24270 */
[----:B0-----:R-:W-:Y:S01]  /*11660*/  LOP3.LUT R31, R31, 0x1f, RZ, 0xc0, !PT ;  /* 0x0000001f1f1f7812 */ /* 0x001fe200078ec0ff */
[----:B----4-:R-:W-:-:S02]  /*11670*/  @P0 IMAD.MOV.U32 R13, RZ, RZ, R30 ;  /* 0x000000ffff0d0224 */ /* 0x010fc400078e001e */
        /* <DEDUP_REMOVED lines=8> */
[----:B------:R0:W4:Y:S01]  /*11700*/  @P0 LDG.E.U16 R168, desc[UR58][R12.64] ;  /* 0x0000003a0ca80981 */ /* 0x000122000c1e1500 */
[----:B------:R-:W-:-:S03]  /*11710*/  ISETP.GE.AND P0, PT, R31, R7, PT ;  /* 0x000000071f00720c */ /* 0x000fc60003f06270 */
        /* <DEDUP_REMOVED lines=10> */
[----:B------:R-:W-:-:S06]  /*117c0*/  PRMT R178, RZ, 0x7610, R178 ;  /* 0x00007610ffb27816 */ /* 0x000fcc00000000b2 */
[----:B------:R0:W2:Y:S01]  /*117d0*/  @P1 LDG.E.U16 R178, desc[UR58][R12.64] ;  /* 0x0000003a0cb21981 */ /* 0x0000a2000c1e1500 */
[----:B------:R-:W-:Y:S01]  /*117e0*/  BAR.SYNC.DEFER_BLOCKING 0x0 ;  /* 0x0000000000007b1d */ /* 0x000fe20000010000 */
[----:B------:R-:W-:Y:S01]  /*117f0*/  PRMT R245, RZ, 0x7610, R245 ;  /* 0x00007610fff57816 */ /* 0x000fe200000000f5 */
[----:B0-----:R-:W-:Y:S02]  /*11800*/  @!P0 IMAD.MOV.U32 R12, RZ, RZ, R249 ;  /* 0x000000ffff0c8224 */ /* 0x001fe400078e00f9 */
[----:B------:R-:W-:Y:S02]  /*11810*/  @!P0 IMAD.MOV.U32 R13, RZ, RZ, R248 ;  /* 0x000000ffff0d8224 */ /* 0x000fe400078e00f8 */
[----:B------:R-:W-:Y:S01]  /*11820*/  STL [R1+0x1410], R249 ;  /* 0x001410f901007387 */ /* 0x000fe20000100800 */
[----:B------:R-:W-:-:S03]  /*11830*/  PRMT R7, RZ, 0x7610, R7 ;  /* 0x00007610ff077816 */ /* 0x000fc60000000007 */
[----:B------:R-:W-:Y:S01]  /*11840*/  STL [R1+0x140c], R248 ;  /* 0x00140cf801007387 */ /* 0x000fe20000100800 */
[----:B------:R-:W-:-:S03]  /*11850*/  PRMT R177, RZ, 0x7610, R177 ;  /* 0x00007610ffb17816 */ /* 0x000fc600000000b1 */
[----:B------:R4:W2:Y:S01]  /*11860*/  @!P0 LDG.E.U16 R245, desc[UR58][R12.64] ;  /* 0x0000003a0cf58981 */ /* 0x0008a2000c1e1500 */
[----:B------:R-:W-:Y:S02]  /*11870*/  PRMT R179, RZ, 0x7610, R179 ;  /* 0x00007610ffb37816 */ /* 0x000fe400000000b3 */
[----:B------:R-:W-:Y:S02]  /*11880*/  PRMT R181, RZ, 0x7610, R181 ;  /* 0x00007610ffb57816 */ /* 0x000fe400000000b5 */
[----:B------:R-:W-:Y:S02]  /*11890*/  PRMT R185, RZ, 0x7610, R185 ;  /* 0x00007610ffb97816 */ /* 0x000fe400000000b9 */
[----:B------:R-:W-:Y:S01]  /*118a0*/  PRMT R186, RZ, 0x7610, R186 ;  /* 0x00007610ffba7816 */ /* 0x000fe200000000ba */
[----:B----4-:R-:W-:Y:S02]  /*118b0*/  @!P0 IMAD.MOV.U32 R13, RZ, RZ, R30 ;  /* 0x000000ffff0d8224 */ /* 0x010fe400078e001e */
[----:B------:R-:W4:Y:S01]  /*118c0*/  LDL R30, [R1+0x1174] ;  /* 0x00117400011e7983 */ /* 0x000f220000100800 */
[----:B------:R-:W-:-:S03]  /*118d0*/  @!P0 IMAD.MOV.U32 R12, RZ, RZ, R26 ;  /* 0x000000ffff0c8224 */ /* 0x000fc600078e001a */
[----:B------:R-:W4:Y:S04]  /*118e0*/  LDL R26, [R1+0x1178] ;  /* 0x00117800011a7983 */ /* 0x000f280000100800 */
[----:B------:R0:W4:Y:S02]  /*118f0*/  @!P0 LDG.E.U16 R7, desc[UR58][R12.64] ;  /* 0x0000003a0c078981 */ /* 0x000124000c1e1500 */
[----:B0-----:R-:W-:Y:S02]  /*11900*/  @!P0 IMAD.MOV.U32 R12, RZ, RZ, R34 ;  /* 0x000000ffff0c8224 */ /* 0x001fe400078e0022 */
[----:B------:R-:W-:Y:S01]  /*11910*/  @!P0 IMAD.MOV.U32 R13, RZ, RZ, R35 ;  /* 0x000000ffff0d8224 */ /* 0x000fe200078e0023 */
[----:B------:R-:W4:Y:S04]  /*11920*/  LDL R34, [R1+0x1168] ;  /* 0x0011680001227983 */ /* 0x000f280000100800 */
[----:B------:R-:W4:Y:S04]  /*11930*/  LDL R35, [R1+0x1164] ;  /* 0x0011640001237983 */ /* 0x000f280000100800 */
[----:B------:R0:W4:Y:S02]  /*11940*/  @!P0 LDG.E.U16 R177, desc[UR58][R12.64] ;  /* 0x0000003a0cb18981 */ /* 0x000124000c1e1500 */
[----:B0-----:R-:W-:-:S02]  /*11950*/  @!P0 IMAD.MOV.U32 R12, RZ, RZ, R25 ;  /* 0x000000ffff0c8224 */ /* 0x001fc400078e0019 */
[----:B------:R-:W4:Y:S01]  /*11960*/  LDL R25, [R1+0x1158] ;  /* 0x0011580001197983 */ /* 0x000f220000100800 */
[----:B------:R-:W-:-:S03]  /*11970*/  @!P0 IMAD.MOV.U32 R13, RZ, RZ, R29 ;  /* 0x000000ffff0d8224 */ /* 0x000fc600078e001d */
[----:B------:R-:W4:Y:S04]  /*11980*/  LDL R29, [R1+0x1154] ;  /* 0x00115400011d7983 */ /* 0x000f280000100800 */
[----:B------:R0:W4:Y:S02]  /*11990*/  @!P0 LDG.E.U16 R179, desc[UR58][R12.64] ;  /* 0x0000003a0cb38981 */ /* 0x000124000c1e1500 */
[----:B0-----:R-:W-:Y:S02]  /*119a0*/  @!P0 IMAD.MOV.U32 R12, RZ, RZ, R33 ;  /* 0x000000ffff0c8224 */ /* 0x001fe400078e0021 */
[----:B------:R-:W-:Y:S01]  /*119b0*/  @!P0 IMAD.MOV.U32 R13, RZ, RZ, R36 ;  /* 0x000000ffff0d8224 */ /* 0x000fe200078e0024 */
[----:B------:R-:W-:Y:S01]  /*119c0*/  PRMT R190, RZ, 0x7610, R190 ;  /* 0x00007610ffbe7816 */ /* 0x000fe200000000be */
[----:B------:R-:W4:Y:S04]  /*119d0*/  LDL R33, [R1+0x1114] ;  /* 0x0011140001217983 */ /* 0x000f280000100800 */
[----:B------:R0:W4:Y:S01]  /*119e0*/  @!P0 LDG.E.U16 R181, desc[UR58][R12.64] ;  /* 0x0000003a0cb58981 */ /* 0x000122000c1e1500 */
[----:B------:R-:W-:-:S02]  /*119f0*/  PRMT R189, RZ, 0x7610, R189 ;  /* 0x00007610ffbd7816 */ /* 0x000fc400000000bd */
[----:B------:R-:W-:Y:S01]  /*11a00*/  PRMT R212, RZ, 0x7610, R212 ;  /* 0x00007610ffd47816 */ /* 0x000fe200000000d4 */
[----:B------:R-:W4:Y:S01]  /*11a10*/  LDL R36, [R1+0x10c4] ;  /* 0x0010c40001247983 */ /* 0x000f220000100800 */
[----:B0-----:R-:W-:Y:S02]  /*11a20*/  @!P0 IMAD.MOV.U32 R13, RZ, RZ, R31 ;  /* 0x000000ffff0d8224 */ /* 0x001fe400078e001f */
[----:B------:R-:W-:Y:S01]  /*11a30*/  @!P0 IMAD.MOV.U32 R12, RZ, RZ, R27 ;  /* 0x000000ffff0c8224 */ /* 0x000fe200078e001b */
[----:B------:R-:W4:Y:S04]  /*11a40*/  LDL R31, [R1+0x1144] ;  /* 0x00114400011f7983 */ /* 0x000f280000100800 */
[----:B------:R-:W4:Y:S04]  /*11a50*/  LDL R27, [R1+0x1148] ;  /* 0x00114800011b7983 */ /* 0x000f280000100800 */
[----:B------:R3:W4:Y:S02]  /*11a60*/  @!P0 LDG.E.U16 R185, desc[UR58][R12.64] ;  /* 0x0000003a0cb98981 */ /* 0x000724000c1e1500 */
[----:B---3--:R-:W-:-:S02]  /*11a70*/  @!P0 IMAD.MOV.U32 R13, RZ, RZ, R24 ;  /* 0x000000ffff0d8224 */ /* 0x008fc400078e0018 */
[----:B------:R-:W3:Y:S01]  /*11a80*/  LDL R24, [R1+0x1134] ;  /* 0x0011340001187983 */ /* 0x000ee20000100800 */
[----:B--2---:R-:W-:-:S03]  /*11a90*/  @!P0 IMAD.MOV.U32 R12, RZ, RZ, R3 ;  /* 0x000000ffff0c8224 */ /* 0x004fc600078e0003 */
[----:B------:R-:W2:Y:S04]  /*11aa0*/  LDL R3, [R1+0x1138] ;  /* 0x0011380001037983 */ /* 0x000ea80000100800 */
[----:B------:R0:W2:Y:S02]  /*11ab0*/  @!P0 LDG.E.U16 R186, desc[UR58][R12.64] ;  /* 0x0000003a0cba8981 */ /* 0x0000a4000c1e1500 */
[----:B0-----:R-:W-:Y:S02]  /*11ac0*/  @!P0 IMAD.MOV.U32 R12, RZ, RZ, R28 ;  /* 0x000000ffff0c8224 */ /* 0x001fe400078e001c */
[----:B------:R-:W-:Y:S01]  /*11ad0*/  @!P0 IMAD.MOV.U32 R13, RZ, RZ, R32 ;  /* 0x000000ffff0d8224 */ /* 0x000fe200078e0020 */
[----:B------:R-:W2:Y:S04]  /*11ae0*/  LDL R28, [R1+0x1128] ;  /* 0x00112800011c7983 */ /* 0x000ea80000100800 */
[----:B------:R-:W2:Y:S04]  /*11af0*/  LDL R32, [R1+0x1124] ;  /* 0x0011240001207983 */ /* 0x000ea80000100800 */
[----:B------:R4:W2:Y:S01]  /*11b00*/  @!P0 LDG.E.U16 R190, desc[UR58][R12.64] ;  /* 0x0000003a0cbe8981 */ /* 0x0008a2000c1e1500 */
[----:B------:R-:W-:-:S02]  /*11b10*/  PRMT R211, RZ, 0x7610, R211 ;  /* 0x00007610ffd37816 */ /* 0x000fc400000000d3 */
[----:B------:R-:W-:Y:S02]  /*11b20*/  PRMT R210, RZ, 0x7610, R210 ;  /* 0x00007610ffd27816 */ /* 0x000fe400000000d2 */
[----:B------:R-:W-:Y:S01]  /*11b30*/  PRMT R209, RZ, 0x7610, R209 ;  /* 0x00007610ffd17816 */ /* 0x000fe200000000d1 */
[----:B----4-:R-:W-:Y:S02]  /*11b40*/  @!P0 IMAD.MOV.U32 R13, RZ, RZ, R30 ;  /* 0x000000ffff0d8224 */ /* 0x010fe400078e001e */
[----:B------:R-:W4:Y:S01]  /*11b50*/  LDL R30, [R1+0x1118] ;  /* 0x00111800011e7983 */ /* 0x000f220000100800 */
[----:B------:R-:W-:Y:S01]  /*11b60*/  @!P0 IMAD.MOV.U32 R12, RZ, RZ, R26 ;  /* 0x000000ffff0c8224 */ /* 0x000fe200078e001a */
[----:B------:R-:W-:Y:S02]  /*11b70*/  PRMT R208, RZ, 0x7610, R208 ;  /* 0x00007610ffd07816 */ /* 0x000fe400000000d0 */
[----:B------:R-:W4:Y:S04]  /*11b80*/  LDL R26, [R1+0x13fc] ;  /* 0x0013fc00011a7983 */ /* 0x000f280000100800 */
[----:B------:R0:W4:Y:S02]  /*11b90*/  @!P0 LDG.E.U16 R189, desc[UR58][R12.64] ;  /* 0x0000003a0cbd8981 */ /* 0x000124000c1e1500 */
[----:B0-----:R-:W-:Y:S01]  /*11ba0*/  @!P0 IMAD.MOV.U32 R12, RZ, RZ, R34 ;  /* 0x000000ffff0c8224 */ /* 0x001fe200078e0022 */
[----:B------:R-:W-:Y:S01]  /*11bb0*/  PRMT R207, RZ, 0x7610, R207 ;  /* 0x00007610ffcf7816 */ /* 0x000fe200000000cf */
[----:B------:R-:W4:Y:S01]  /*11bc0*/  LDL R34, [R1+0x10b4] ;  /* 0x0010b40001227983 */ /* 0x000f220000100800 */
[----:B------:R-:W-:-:S03]  /*11bd0*/  @!P0 IMAD.MOV.U32 R13, RZ, RZ, R35 ;  /* 0x000000ffff0d8224 */ /* 0x000fc600078e0023 */
[----:B------:R-:W4:Y:S04]  /*11be0*/  LDL R35, [R1+0x10c8] ;  /* 0x0010c80001237983 */ /* 0x000f280000100800 */
[----:B------:R0:W4:Y:S02]  /*11bf0*/  @!P0 LDG.E.U16 R212, desc[UR58][R12.64] ;  /* 0x0000003a0cd48981 */ /* 0x000124000c1e1500 */
[----:B0-----:R-:W-:Y:S02]  /*11c00*/  @!P0 IMAD.MOV.U32 R12, RZ, RZ, R25 ;  /* 0x000000ffff0c8224 */ /* 0x001fe400078e0019 */
        /* <DEDUP_REMOVED lines=9> */
[----:B---3--:R-:W-:Y:S02]  /*11ca0*/  @!P0 IMAD.MOV.U32 R13, RZ, RZ, R24 ;  /* 0x000000ffff0d8224 */ /* 0x008fe400078e0018 */
[----:B------:R-:W3:Y:S01]  /*11cb0*/  LDL R24, [R1+0x10e4] ;  /* 0x0010e40001187983 */ /* 0x000ee20000100800 */
[----:B--2---:R-:W-:-:S03]  /*11cc0*/  @!P0 IMAD.MOV.U32 R12, RZ, RZ, R3 ;  /* 0x000000ffff0c8224 */ /* 0x004fc600078e0003 */
[----:B------:R-:W2:Y:S04]  /*11cd0*/  LDL R3, [R1+0x10e8] ;  /* 0x0010e80001037983 */ /* 0x000ea80000100800 */
[----:B------:R0:W2:Y:S02]  /*11ce0*/  @!P0 LDG.E.U16 R209, desc[UR58][R12.64] ;  /* 0x0000003a0cd18981 */ /* 0x0000a4000c1e1500 */
[----:B0-----:R-:W-:Y:S02]  /*11cf0*/  @!P0 IMAD.MOV.U32 R12, RZ, RZ, R28 ;  /* 0x000000ffff0c8224 */ /* 0x001fe400078e001c */
[----:B------:R-:W2:Y:S01]  /*11d00*/  LDL R28, [R1+0x10d8] ;  /* 0x0010d800011c7983 */ /* 0x000ea20000100800 */
[----:B------:R-:W-:-:S03]  /*11d10*/  @!P0 IMAD.MOV.U32 R13, RZ, RZ, R32 ;  /* 0x000000ffff0d8224 */ /* 0x000fc600078e0020 */
[----:B------:R-:W2:Y:S04]  /*11d20*/  LDL R32, [R1+0x10d4] ;  /* 0x0010d40001207983 */ /* 0x000ea80000100800 */
[----:B------:R0:W2:Y:S02]  /*11d30*/  @!P0 LDG.E.U16 R208, desc[UR58][R12.64] ;  /* 0x0000003a0cd08981 */ /* 0x0000a4000c1e1500 */
[----:B0-----:R-:W-:Y:S01]  /*11d40*/  @!P0 IMAD.MOV.U32 R13, RZ, RZ, R33 ;  /* 0x000000ffff0d8224 */ /* 0x001fe200078e0021 */
[----:B------:R-:W-:Y:S01]  /*11d50*/  PRMT R206, RZ, 0x7610, R206 ;  /* 0x00007610ffce7816 */ /* 0x000fe200000000ce */
[----:B------:R0:W-:Y:S02]  /*11d60*/  STS.U16 [R6+UR4+0x8000], R175 ;  /* 0x008000af06007988 */ /* 0x0001e40008000404 */
[----:B0-----:R-:W-:-:S02]  /*11d70*/  PRMT R175, RZ, 0x7610, R175 ;  /* 0x00007610ffaf7816 */ /* 0x001fc400000000af */
[----:B------:R0:W-:Y:S02]  /*11d80*/  STS.U16 [R6+UR4+0xa000], R174 ;  /* 0x00a000ae06007988 */ /* 0x0001e40008000404 */
[----:B0-----:R-:W-:Y:S02]  /*11d90*/  PRMT R174, RZ, 0x7610, R174 ;  /* 0x00007610ffae7816 */ /* 0x001fe400000000ae */
[----:B------:R-:W-:Y:S04]  /*11da0*/  STS.U16 [R6+UR4+0x8400], R160 ;  /* 0x008400a006007988 */ /* 0x000fe80008000404 */
[----:B------:R-:W-:Y:S04]  /*11db0*/  STS.U16 [R6+UR4+0xa400], R159 ;  /* 0x00a4009f06007988 */ /* 0x000fe80008000404 */
[----:B------:R-:W-:Y:S04]  /*11dc0*/  STS.U16 [R6+UR4+0x8800], R17 ;  /* 0x0088001106007988 */ /* 0x000fe80008000404 */
[----:B------:R-:W-:Y:S04]  /*11dd0*/  STS.U16 [R6+UR4+0xa800], R16 ;  /* 0x00a8001006007988 */ /* 0x000fe80008000404 */
[----:B------:R-:W-:Y:S04]  /*11de0*/  STS.U16 [R6+UR4+0x8c00], R15 ;  /* 0x008c000f06007988 */ /* 0x000fe80008000404 */
[----:B------:R-:W-:Y:S01]  /*11df0*/  STS.U16 [R6+UR4+0xac00], R14 ;  /* 0x00ac000e06007988 */ /* 0x000fe20008000404 */
[----:B----4-:R-:W-:-:S03]  /*11e00*/  @!P0 IMAD.MOV.U32 R12, RZ, RZ, R30 ;  /* 0x000000ffff0c8224 */ /* 0x010fc600078e001e */
[----:B------:R-:W4:Y:S04]  /*11e10*/  LDL R30, [R1+0x10b8] ;  /* 0x0010b800011e7983 */ /* 0x000f280000100800 */
[----:B------:R0:W4:Y:S04]  /*11e20*/  @!P0 LDG.E.U16 R207, desc[UR58][R12.64] ;  /* 0x0000003a0ccf8981 */ /* 0x000128000c1e1500 */
[----:B------:R1:W-:Y:S04]  /*11e30*/  STL [R1+0x1414], R6 ;  /* 0x0014140601007387 */ /* 0x0003e80000100800 */
[----:B------:R-:W4:Y:S04]  /*11e40*/  LDL R33, [R1+0x1094] ;  /* 0x0010940001217983 */ /* 0x000f280000100800 */
[----:B-1----:R-:W4:Y:S01]  /*11e50*/  LDL R6, [R1+0x1068] ;  /* 0x0010680001067983 */ /* 0x002f220000100800 */
[----:B0-----:R-:W-:-:S03]  /*11e60*/  @!P0 IMAD.MOV.U32 R12, RZ, RZ, R25 ;  /* 0x000000ffff0c8224 */ /* 0x001fc600078e0019 */
[----:B------:R-:W4:Y:S01]  /*11e70*/  LDL R25, [R1+0x10a8] ;  /* 0x0010a80001197983 */ /* 0x000f220000100800 */
[----:B------:R-:W-:-:S03]  /*11e80*/  @!P0 IMAD.MOV.U32 R13, RZ, RZ, R29 ;  /* 0x000000ffff0d8224 */ /* 0x000fc600078e001d */
[----:B------:R-:W4:Y:S04]  /*11e90*/  LDL R29, [R1+0x10a4] ;  /* 0x0010a400011d7983 */ /* 0x000f280000100800 */
[----:B------:R0:W4:Y:S02]  /*11ea0*/  @!P0 LDG.E.U16 R206, desc[UR58][R12.64] ;  /* 0x0000003a0cce8981 */ /* 0x000124000c1e1500 */
[----:B0-----:R-:W-:Y:S01]  /*11eb0*/  @!P0 IMAD.MOV.U32 R13, RZ, RZ, R31 ;  /* 0x000000ffff0d8224 */ /* 0x001fe200078e001f */
[----:B------:R-:W-:Y:S02]  /*11ec0*/  PRMT R160, RZ, 0x7610, R160 ;  /* 0x00007610ffa07816 */ /* 0x000fe400000000a0 */
[----:B------:R-:W-:Y:S01]  /*11ed0*/  PRMT R159, RZ, 0x7610, R159 ;  /* 0x00007610ff9f7816 */ /* 0x000fe2000000009f */
[----:B------:R-:W-:Y:S01]  /*11ee0*/  @!P0 IMAD.MOV.U32 R12, RZ, RZ, R27 ;  /* 0x000000ffff0c8224 */ /* 0x000fe200078e001b */
[----:B------:R-:W-:Y:S01]  /*11ef0*/  PRMT R17, RZ, 0x7610, R17 ;  /* 0x00007610ff117816 */ /* 0x000fe20000000011 */
[----:B------:R-:W4:Y:S04]  /*11f00*/  LDL R27, [R1+0x1098] ;  /* 0x00109800011b7983 */ /* 0x000f280000100800 */
[----:B------:R3:W4:Y:S01]  /*11f10*/  @!P0 LDG.E.U16 R175, desc[UR58][R12.64] ;  /* 0x0000003a0caf8981 */ /* 0x000722000c1e1500 */
[----:B------:R-:W-:-:S03]  /*11f20*/  PRMT R16, RZ, 0x7610, R16 ;  /* 0x00007610ff107816 */ /* 0x000fc60000000010 */
[----:B------:R-:W-:Y:S01]  /*11f30*/  STS.U16 [R26+UR4+0x8080], R188 ;  /* 0x008080bc1a007988 */ /* 0x000fe20008000404 */
[----:B------:R-:W-:Y:S02]  /*11f40*/  PRMT R15, RZ, 0x7610, R15 ;  /* 0x00007610ff0f7816 */ /* 0x000fe4000000000f */
[----:B------:R-:W-:Y:S01]  /*11f50*/  PRMT R14, RZ, 0x7610, R14 ;  /* 0x00007610ff0e7816 */ /* 0x000fe2000000000e */
[----:B------:R-:W4:Y:S01]  /*11f60*/  LDL R31, [R1+0x13f8] ;  /* 0x0013f800011f7983 */ /* 0x000f220000100800 */
[----:B---3--:R-:W-:-:S03]  /*11f70*/  @!P0 IMAD.MOV.U32 R13, RZ, RZ, R24 ;  /* 0x000000ffff0d8224 */ /* 0x008fc600078e0018 */
        /* <DEDUP_REMOVED lines=9> */
[----:B0-----:R-:W-:Y:S02]  /*12010*/  @!P0 IMAD.MOV.U32 R12, RZ, RZ, R35 ;  /* 0x000000ffff0c8224 */ /* 0x001fe400078e0023 */
[----:B------:R-:W-:Y:S01]  /*12020*/  @!P0 IMAD.MOV.U32 R13, RZ, RZ, R36 ;  /* 0x000000ffff0d8224 */ /* 0x000fe200078e0024 */
[----:B------:R-:W-:Y:S04]  /*12030*/  STS.U16 [R26+UR4+0xa080], R187 ;  /* 0x00a080bb1a007988 */ /* 0x000fe80008000404 */
[----:B------:R0:W2:Y:S04]  /*12040*/  @!P0 LDG.E.U16 R159, desc[UR58][R12.64] ;  /* 0x0000003a0c9f8981 */ /* 0x0000a8000c1e1500 */
[----:B------:R-:W2:Y:S01]  /*12050*/  LDL R35, [R1+0x1044] ;  /* 0x0010440001237983 */ /* 0x000ea20000100800 */
[----:B0-----:R-:W-:-:S03]  /*12060*/  @!P0 IMAD.MOV.U32 R13, RZ, RZ, R34 ;  /* 0x000000ffff0d8224 */ /* 0x001fc600078e0022 */
[----:B------:R-:W-:Y:S04]  /*12070*/  STS.U16 [R26+UR4+0x8480], R167 ;  /* 0x008480a71a007988 */ /* 0x000fe80008000404 */
[----:B------:R-:W2:Y:S04]  /*12080*/  LDL R34, [R1+0x1048] ;  /* 0x0010480001227983 */ /* 0x000ea80000100800 */
[----:B------:R-:W-:Y:S04]  /*12090*/  STS.U16 [R26+UR4+0xa480], R166 ;  /* 0x00a480a61a007988 */ /* 0x000fe80008000404 */
[----:B------:R-:W-:Y:S04]  /*120a0*/  STS.U16 [R26+UR4+0x8880], R153 ;  /* 0x008880991a007988 */ /* 0x000fe80008000404 */
[----:B------:R-:W-:Y:S04]  /*120b0*/  STS.U16 [R26+UR4+0xa880], R152 ;  /* 0x00a880981a007988 */ /* 0x000fe80008000404 */
[----:B------:R-:W-:Y:S04]  /*120c0*/  STS.U16 [R26+UR4+0x8c80], R21 ;  /* 0x008c80151a007988 */ /* 0x000fe80008000404 */
[----:B------:R0:W-:Y:S04]  /*120d0*/  STS.U16 [R26+UR4+0xac80], R20 ;  /* 0x00ac80141a007988 */ /* 0x0001e80008000404 */
[----:B0-----:R-:W2:Y:S01]  /*120e0*/  LDL R26, [R1+0x1038] ;  /* 0x00103800011a7983 */ /* 0x001ea20000100800 */
[----:B------:R-:W-:Y:S01]  /*120f0*/  PRMT R20, RZ, 0x7610, R20 ;  /* 0x00007610ff147816 */ /* 0x000fe20000000014 */
[----:B----4-:R-:W-:-:S02]  /*12100*/  @!P0 IMAD.MOV.U32 R12, RZ, RZ, R30 ;  /* 0x000000ffff0c8224 */ /* 0x010fc400078e001e */
        /* <DEDUP_REMOVED lines=17> */
[----:B0-----:R-:W-:Y:S01]  /*12220*/  @!P0 IMAD.MOV.U32 R12, RZ, RZ, R28 ;  /* 0x000000ffff0c8224 */ /* 0x001fe200078e001c */
[----:B------:R-:W-:Y:S02]  /*12230*/  PRMT R167, RZ, 0x7610, R167 ;  /* 0x00007610ffa77816 */ /* 0x000fe400000000a7 */
[----:B------:R-:W-:Y:S01]  /*12240*/  PRMT R166, RZ, 0x7610, R166 ;  /* 0x00007610ffa67816 */ /* 0x000fe200000000a6 */
[----:B------:R-:W-:Y:S01]  /*12250*/  @!P0 IMAD.MOV.U32 R13, RZ, RZ, R32 ;  /* 0x000000ffff0d8224 */ /* 0x000fe200078e0020 */
[----:B------:R-:W-:Y:S01]  /*12260*/  PRMT R153, RZ, 0x7610, R153 ;  /* 0x00007610ff997816 */ /* 0x000fe20000000099 */
[----:B------:R-:W2:Y:S04]  /*12270*/  LDL R32, [R1+0x1018] ;  /* 0x0010180001207983 */ /* 0x000ea80000100800 */
[----:B------:R0:W2:Y:S01]  /*12280*/  @!P0 LDG.E.U16 R20, desc[UR58][R12.64] ;  /* 0x0000003a0c148981 */ /* 0x0000a2000c1e1500 */
[----:B------:R-:W-:-:S02]  /*12290*/  PRMT R152, RZ, 0x7610, R152 ;  /* 0x00007610ff987816 */ /* 0x000fc40000000098 */
[----:B------:R-:W-:Y:S01]  /*122a0*/  PRMT R21, RZ, 0x7610, R21 ;  /* 0x00007610ff157816 */ /* 0x000fe20000000015 */
[----:B------:R-:W-:Y:S04]  /*122b0*/  STS.U16 [R31+UR4+0x8100], R191 ;  /* 0x008100bf1f007988 */ /* 0x000fe80008000404 */
[----:B------:R-:W2:Y:S01]  /*122c0*/  LDL R28, [R1+0x13f4] ;  /* 0x0013f400011c7983 */ /* 0x000ea20000100800 */
[----:B0-----:R-:W-:-:S03]  /*122d0*/  @!P0 IMAD.MOV.U32 R12, RZ, RZ, R6 ;  /* 0x000000ffff0c8224 */ /* 0x001fc600078e0006 */
[----:B------:R-:W2:Y:S04]  /*122e0*/  LDL R6, [R1+0x1008] ;  /* 0x0010080001067983 */ /* 0x000ea80000100800 */
[----:B------:R-:W-:Y:S04]  /*122f0*/  STS.U16 [R31+UR4+0xa100], R192 ;  /* 0x00a100c01f007988 */ /* 0x000fe80008000404 */
[----:B------:R-:W-:Y:S04]  /*12300*/  STS.U16 [R31+UR4+0x8500], R173 ;  /* 0x008500ad1f007988 */ /* 0x000fe80008000404 */
[----:B------:R-:W-:Y:S04]  /*12310*/  STS.U16 [R31+UR4+0xa500], R172 ;  /* 0x00a500ac1f007988 */ /* 0x000fe80008000404 */
[----:B------:R-:W-:Y:S04]  /*12320*/  STS.U16 [R31+UR4+0x8900], R157 ;  /* 0x0089009d1f007988 */ /* 0x000fe80008000404 */
[----:B------:R-:W-:Y:S04]  /*12330*/  STS.U16 [R31+UR4+0xa900], R156 ;  /* 0x00a9009c1f007988 */ /* 0x000fe80008000404 */
[----:B------:R0:W-:Y:S02]  /*12340*/  STS.U16 [R31+UR4+0x8d00], R19 ;  /* 0x008d00131f007988 */ /* 0x0001e40008000404 */
[----:B0-----:R-:W-:Y:S01]  /*12350*/  PRMT R19, RZ, 0x7610, R19 ;  /* 0x00007610ff137816 */ /* 0x001fe20000000013 */
        /* <DEDUP_REMOVED lines=9> */
[----:B------:R-:W-:Y:S01]  /*123f0*/  @!P0 IMAD.MOV.U32 R13, RZ, RZ, R35 ;  /* 0x000000ffff0d8224 */ /* 0x000fe200078e0023 */
[----:B------:R0:W-:Y:S04]  /*12400*/  STS.U16 [R31+UR4+0xad00], R18 ;  /* 0x00ad00121f007988 */ /* 0x0001e80008000404 */
[----:B------:R1:W4:Y:S04]  /*12410*/  @!P0 LDG.E.U16 R153, desc[UR58][R12.64] ;  /* 0x0000003a0c998981 */ /* 0x000328000c1e1500 */
[----:B------:R-:W4:Y:S04]  /*12420*/  LDL R35, [R1+0xfa4] ;  /* 0x000fa40001237983 */ /* 0x000f280000100800 */
[----:B0-----:R-:W4:Y:S01]  /*12430*/  LDL R31, [R1+0xfb4] ;  /* 0x000fb400011f7983 */ /* 0x001f220000100800 */
[----:B-1----:R-:W-:-:S03]  /*12440*/  @!P0 IMAD.MOV.U32 R12, RZ, RZ, R26 ;  /* 0x000000ffff0c8224 */ /* 0x002fc600078e001a */
[----:B------:R-:W4:Y:S01]  /*12450*/  LDL R26, [R1+0xfe8] ;  /* 0x000fe800011a7983 */ /* 0x000f220000100800 */
[----:B------:R-:W-:-:S03]  /*12460*/  @!P0 IMAD.MOV.U32 R13, RZ, RZ, R27 ;  /* 0x000000ffff0d8224 */ /* 0x000fc600078e001b */
        /* <DEDUP_REMOVED lines=14> */
[----:B------:R-:W2:Y:S01]  /*12550*/  LDL R6, [R1+0xfb8] ;  /* 0x000fb80001067983 */ /* 0x000ea20000100800 */
[----:B------:R-:W-:Y:S02]  /*12560*/  PRMT R18, RZ, 0x7610, R18 ;  /* 0x00007610ff127816 */ /* 0x000fe40000000012 */
[----:B------:R-:W-:-:S02]  /*12570*/  PRMT R156, RZ, 0x7610, R156 ;  /* 0x00007610ff9c7816 */ /* 0x000fc4000000009c */
[----:B------:R-:W-:Y:S02]  /*12580*/  PRMT R218, RZ, 0x7610, R218 ;  /* 0x00007610ffda7816 */ /* 0x000fe400000000da */
[----:B------:R-:W-:Y:S02]  /*12590*/  PRMT R217, RZ, 0x7610, R217 ;  /* 0x00007610ffd97816 */ /* 0x000fe400000000d9 */
[----:B------:R-:W-:Y:S01]  /*125a0*/  PRMT R216, RZ, 0x7610, R216 ;  /* 0x00007610ffd87816 */ /* 0x000fe200000000d8 */
[----:B----4-:R-:W-:Y:S02]  /*125b0*/  @!P0 IMAD.MOV.U32 R13, RZ, RZ, R30 ;  /* 0x000000ffff0d8224 */ /* 0x010fe400078e001e */
[----:B------:R-:W4:Y:S04]  /*125c0*/  LDL R30, [R1+0xf94] ;  /* 0x000f9400011e7983 */ /* 0x000f280000100800 */
[----:B------:R0:W4:Y:S02]  /*125d0*/  @!P0 LDG.E.U16 R18, desc[UR58][R12.64] ;  /* 0x0000003a0c128981 */ /* 0x000124000c1e1500 */
[----:B0-----:R-:W-:Y:S01]  /*125e0*/  @!P0 IMAD.MOV.U32 R12, RZ, RZ, R25 ;  /* 0x000000ffff0c8224 */ /* 0x001fe200078e0019 */
[----:B------:R-:W-:Y:S01]  /*125f0*/  PRMT R215, RZ, 0x7610, R215 ;  /* 0x00007610ffd77816 */ /* 0x000fe200000000d7 */
[----:B------:R-:W-:Y:S01]  /*12600*/  STS.U16 [R28+UR4+0x8180], R195 ;  /* 0x008180c31c007988 */ /* 0x000fe20008000404 */
[----:B------:R-:W-:-:S03]  /*12610*/  @!P0 IMAD.MOV.U32 R13, RZ, RZ, R29 ;  /* 0x000000ffff0d8224 */ /* 0x000fc600078e001d */
[----:B------:R-:W4:Y:S04]  /*12620*/  LDL R29, [R1+0xf98] ;  /* 0x000f9800011d7983 */ /* 0x000f280000100800 */
[----:B------:R0:W4:Y:S01]  /*12630*/  @!P0 LDG.E.U16 R156, desc[UR58][R12.64] ;  /* 0x0000003a0c9c8981 */ /* 0x000122000c1e1500 */
[----:B------:R-:W-:Y:S02]  /*12640*/  PRMT R157, RZ, 0x7610, R157 ;  /* 0x00007610ff9d7816 */ /* 0x000fe4000000009d */
[----:B------:R-:W-:Y:S01]  /*12650*/  PRMT R219, RZ, 0x7610, R219 ;  /* 0x00007610ffdb7816 */ /* 0x000fe200000000db */
[----:B------:R-:W4:Y:S01]  /*12660*/  LDL R25, [R1+0x13f0] ;  /* 0x0013f00001197983 */ /* 0x000f220000100800 */
[----:B0-----:R-:W-:-:S03]  /*12670*/  @!P0 IMAD.MOV.U32 R12, RZ, RZ, R26 ;  /* 0x000000ffff0c8224 */ /* 0x001fc600078e001a */
        /* <DEDUP_REMOVED lines=16> */
[----:B------:R-:W-:-:S03]  /*12780*/  @!P0 IMAD.MOV.U32 R13, RZ, RZ, R31 ;  /* 0x000000ffff0d8224 */ /* 0x000fc600078e001f */
[----:B------:R-:W-:Y:S04]  /*12790*/  STS.U16 [R28+UR4+0xa180], R196 ;  /* 0x00a180c41c007988 */ /* 0x000fe80008000404 */
[----:B------:R0:W2:Y:S04]  /*127a0*/  @!P0 LDG.E.U16 R215, desc[UR58][R12.64] ;  /* 0x0000003a0cd78981 */ /* 0x0000a8000c1e1500 */
[----:B------:R-:W-:Y:S04]  /*127b0*/  STS.U16 [R28+UR4+0x8580], R184 ;  /* 0x008580b81c007988 */ /* 0x000fe80008000404 */
[----:B------:R-:W-:Y:S01]  /*127c0*/  STS.U16 [R28+UR4+0xa580], R183 ;  /* 0x00a580b71c007988 */ /* 0x000fe20008000404 */
[----:B0-----:R-:W-:-:S02]  /*127d0*/  @!P0 IMAD.MOV.U32 R12, RZ, RZ, R34 ;  /* 0x000000ffff0c8224 */ /* 0x001fc400078e0022 */
[----:B------:R-:W-:Y:S01]  /*127e0*/  @!P0 IMAD.MOV.U32 R13, RZ, RZ, R35 ;  /* 0x000000ffff0d8224 */ /* 0x000fe200078e0023 */
[----:B------:R-:W2:Y:S04]  /*127f0*/  LDL R31, [R1+0xf54] ;  /* 0x000f5400011f7983 */ /* 0x000ea80000100800 */
[----:B------:R-:W-:Y:S04]  /*12800*/  STS.U16 [R28+UR4+0x8980], R163 ;  /* 0x008980a31c007988 */ /* 0x000fe80008000404 */
[----:B------:R-:W-:Y:S04]  /*12810*/  STS.U16 [R28+UR4+0xa980], R158 ;  /* 0x00a9809e1c007988 */ /* 0x000fe80008000404 */
[----:B------:R0:W-:Y:S04]  /*12820*/  STS.U16 [R28+UR4+0x8d80], R23 ;  /* 0x008d80171c007988 */ /* 0x0001e80008000404 */
[----:B------:R4:W2:Y:S01]  /*12830*/  @!P0 LDG.E.U16 R157, desc[UR58][R12.64] ;  /* 0x0000003a0c9d8981 */ /* 0x0008a2000c1e1500 */
[----:B------:R-:W-:-:S03]  /*12840*/  PRMT R227, RZ, 0x7610, R227 ;  /* 0x00007610ffe37816 */ /* 0x000fc600000000e3 */
[----:B------:R-:W2:Y:S01]  /*12850*/  LDL R34, [R1+0xf14] ;  /* 0x000f140001227983 */ /* 0x000ea20000100800 */
[----:B0-----:R-:W-:-:S03]  /*12860*/  PRMT R23, RZ, 0x7610, R23 ;  /* 0x00007610ff177816 */ /* 0x001fc60000000017 */
[----:B------:R0:W-:Y:S02]  /*12870*/  STS.U16 [R28+UR4+0xad80], R22 ;  /* 0x00ad80161c007988 */ /* 0x0001e40008000404 */
[----:B0-----:R-:W-:Y:S02]  /*12880*/  PRMT R22, RZ, 0x7610, R22 ;  /* 0x00007610ff167816 */ /* 0x001fe40000000016 */
[----:B------:R-:W2:Y:S01]  /*12890*/  LDL R28, [R1+0xf34] ;  /* 0x000f3400011c7983 */ /* 0x000ea20000100800 */
[----:B------:R-:W-:Y:S02]  /*128a0*/  IMAD.MOV.U32 R151, RZ, RZ, R246 ;  /* 0x000000ffff977224 */ /* 0x000fe400078e00f6 */
[----:B------:R-:W-:Y:S02]  /*128b0*/  IMAD.MOV.U32 R246, RZ, RZ, R5 ;  /* 0x000000fffff67224 */ /* 0x000fe400078e0005 */
[----:B------:R-:W2:Y:S01]  /*128c0*/  LDL R5, [R1+0xef8] ;  /* 0x000ef80001057983 */ /* 0x000ea20000100800 */
[----:B----4-:R-:W-:-:S03]  /*128d0*/  @!P0 IMAD.MOV.U32 R13, RZ, RZ, R30 ;  /* 0x000000ffff0d8224 */ /* 0x010fc600078e001e */
        /* <DEDUP_REMOVED lines=11> */
[----:B--2---:R-:W-:Y:S01]  /*12990*/  @!P0 IMAD.MOV.U32 R12, RZ, RZ, R3 ;  /* 0x000000ffff0c8224 */ /* 0x004fe200078e0003 */
[----:B------:R-:W-:-:S02]  /*129a0*/  PRMT R226, RZ, 0x7610, R226 ;  /* 0x00007610ffe27816 */ /* 0x000fc400000000e2 */
[----:B------:R-:W-:Y:S02]  /*129b0*/  PRMT R225, RZ, 0x7610, R225 ;  /* 0x00007610ffe17816 */ /* 0x000fe400000000e1 */
[----:B------:R-:W-:Y:S01]  /*129c0*/  PRMT R224, RZ, 0x7610, R224 ;  /* 0x00007610ffe07816 */ /* 0x000fe200000000e0 */
[----:B------:R0:W2:Y:S01]  /*129d0*/  @!P0 LDG.E.U16 R219, desc[UR58][R12.64] ;  /* 0x0000003a0cdb8981 */ /* 0x0000a2000c1e1500 */
[----:B------:R-:W-:Y:S02]  /*129e0*/  PRMT R223, RZ, 0x7610, R223 ;  /* 0x00007610ffdf7816 */ /* 0x000fe400000000df */
[----:B------:R-:W-:Y:S01]  /*129f0*/  PRMT R222, RZ, 0x7610, R222 ;  /* 0x00007610ffde7816 */ /* 0x000fe200000000de */
[----:B------:R-:W-:Y:S01]  /*12a00*/  STS.U16 [R25+UR4+0x8200], R200 ;  /* 0x008200c819007988 */ /* 0x000fe20008000404 */
[----:B------:R-:W-:-:S03]  /*12a10*/  PRMT R221, RZ, 0x7610, R221 ;  /* 0x00007610ffdd7816 */ /* 0x000fc600000000dd */
[----:B------:R-:W2:Y:S01]  /*12a20*/  LDL R3, [R1+0x13ec] ;  /* 0x0013ec0001037983 */ /* 0x000ea20000100800 */
[----:B0-----:R-:W-:-:S03]  /*12a30*/  @!P0 IMAD.MOV.U32 R13, RZ, RZ, R33 ;  /* 0x000000ffff0d8224 */ /* 0x001fc600078e0021 */
[----:B------:R-:W2:Y:S01]  /*12a40*/  LDL R33, [R1+0xf18] ;  /* 0x000f180001217983 */ /* 0x000ea20000100800 */
[----:B------:R-:W-:-:S03]  /*12a50*/  @!P0 IMAD.MOV.U32 R12, RZ, RZ, R32 ;  /* 0x000000ffff0c8224 */ /* 0x000fc600078e0020 */
[----:B------:R-:W2:Y:S04]  /*12a60*/  LDL R32, [R1+0xf04] ;  /* 0x000f040001207983 */ /* 0x000ea80000100800 */
[----:B------:R0:W2:Y:S02]  /*12a70*/  @!P0 LDG.E.U16 R227, desc[UR58][R12.64] ;  /* 0x0000003a0ce38981 */ /* 0x0000a4000c1e1500 */
[----:B0-----:R-:W-:Y:S02]  /*12a80*/  @!P0 IMAD.MOV.U32 R12, RZ, RZ, R6 ;  /* 0x000000ffff0c8224 */ /* 0x001fe400078e0006 */
[----:B------:R-:W2:Y:S01]  /*12a90*/  LDL R6, [R1+0xf08] ;  /* 0x000f080001067983 */ /* 0x000ea20000100800 */
[----:B------:R-:W-:-:S03]  /*12aa0*/  @!P0 IMAD.MOV.U32 R13, RZ, RZ, R31 ;  /* 0x000000ffff0d8224 */ /* 0x000fc600078e001f */
[----:B------:R-:W2:Y:S04]  /*12ab0*/  LDL R31, [R1+0xef4] ;  /* 0x000ef400011f7983 */ /* 0x000ea80000100800 */
[----:B------:R4:W2:Y:S04]  /*12ac0*/  @!P0 LDG.E.U16 R226, desc[UR58][R12.64] ;  /* 0x0000003a0ce28981 */ /* 0x0008a8000c1e1500 */
[----:B------:R-:W-:Y:S04]  /*12ad0*/  STS.U16 [R25+UR4+0xa200], R201 ;  /* 0x00a200c919007988 */ /* 0x000fe80008000404 */
[----:B------:R-:W-:Y:S04]  /*12ae0*/  STS.U16 [R25+UR4+0x8600], R194 ;  /* 0x008600c219007988 */ /* 0x000fe80008000404 */
[----:B------:R-:W-:Y:S04]  /*12af0*/  STS.U16 [R25+UR4+0xa600], R193 ;  /* 0x00a600c119007988 */ /* 0x000fe80008000404 */
[----:B------:R-:W-:Y:S04]  /*12b00*/  STS.U16 [R25+UR4+0x8a00], R165 ;  /* 0x008a00a519007988 */ /* 0x000fe80008000404 */
[----:B------:R-:W-:Y:S04]  /*12b10*/  STS.U16 [R25+UR4+0xaa00], R164 ;  /* 0x00aa00a419007988 */ /* 0x000fe80008000404 */
[----:B------:R-:W-:Y:S04]  /*12b20*/  STS.U16 [R25+UR4+0x8e00], R155 ;  /* 0x008e009b19007988 */ /* 0x000fe80008000404 */
[----:B------:R0:W-:Y:S04]  /*12b30*/  STS.U16 [R25+UR4+0xae00], R154 ;  /* 0x00ae009a19007988 */ /* 0x0001e80008000404 */
[----:B0-----:R-:W2:Y:S01]  /*12b40*/  LDL R25, [R1+0xeb8] ;  /* 0x000eb80001197983 */ /* 0x001ea20000100800 */
        /* <DEDUP_REMOVED lines=12> */
[----:B------:R-:W-:-:S03]  /*12c10*/  @!P0 IMAD.MOV.U32 R13, RZ, RZ, R26 ;  /* 0x000000ffff0d8224 */ /* 0x000fc600078e001a */
[----:B------:R-:W3:Y:S04]  /*12c20*/  LDL R26, [R1+0xec4] ;  /* 0x000ec400011a7983 */ /* 0x000ee80000100800 */
[----:B------:R0:W3:Y:S02]  /*12c30*/  @!P0 LDG.E.U16 R223, desc[UR58][R12.64] ;  /* 0x0000003a0cdf8981 */ /* 0x0000e4000c1e1500 */
[----:B0-----:R-:W-:Y:S02]  /*12c40*/  @!P0 IMAD.MOV.U32 R13, RZ, RZ, R34 ;  /* 0x000000ffff0d8224 */ /* 0x001fe400078e0022 */
[----:B--2---:R-:W-:-:S05]  /*12c50*/  @!P0 IMAD.MOV.U32 R12, RZ, RZ, R33 ;  /* 0x000000ffff0c8224 */ /* 0x004fca00078e0021 */
[----:B------:R0:W2:Y:S02]  /*12c60*/  @!P0 LDG.E.U16 R222, desc[UR58][R12.64] ;  /* 0x0000003a0cde8981 */ /* 0x0000a4000c1e1500 */
[----:B0-----:R-:W-:Y:S02]  /*12c70*/  @!P0 IMAD.MOV.U32 R13, RZ, RZ, R32 ;  /* 0x000000ffff0d8224 */ /* 0x001fe400078e0020 */
[----:B------:R-:W-:Y:S02]  /*12c80*/  @!P0 IMAD.MOV.U32 R12, RZ, RZ, R6 ;  /* 0x000000ffff0c8224 */ /* 0x000fe400078e0006 */
[----:B------:R-:W2:Y:S04]  /*12c90*/  LDL R6, [R1+0xea8] ;  /* 0x000ea80001067983 */ /* 0x000ea80000100800 */
[----:B------:R0:W2:Y:S02]  /*12ca0*/  @!P0 LDG.E.U16 R221, desc[UR58][R12.64] ;  /* 0x0000003a0cdd8981 */ /* 0x0000a4000c1e1500 */
[----:B0-----:R-:W-:-:S02]  /*12cb0*/  @!P0 IMAD.MOV.U32 R12, RZ, RZ, R5 ;  /* 0x000000ffff0c8224 */ /* 0x001fc400078e0005 */
[----:B------:R-:W2:Y:S04]  /*12cc0*/  LDL R5, [R1+0xe98] ;  /* 0x000e980001057983 */ /* 0x000ea80000100800 */
[----:B------:R-:W2:Y:S04]  /*12cd0*/  LDL.LU R33, [R1+0xeb4] ;  /* 0x000eb40001217983 */ /* 0x000ea80000300800 */
[----:B------:R-:W2:Y:S01]  /*12ce0*/  LDL.LU R38, [R1+0xea4] ;  /* 0x000ea40001267983 */ /* 0x000ea20000300800 */
[----:B------:R-:W-:Y:S01]  /*12cf0*/  PRMT R228, RZ, 0x7610, R228 ;  /* 0x00007610ffe47816 */ /* 0x000fe200000000e4 */
[----:B------:R-:W-:Y:S01]  /*12d00*/  @!P0 IMAD.MOV.U32 R13, RZ, RZ, R31 ;  /* 0x000000ffff0d8224 */ /* 0x000fe200078e001f */
[----:B------:R-:W-:-:S04]  /*12d10*/  PRMT R230, RZ, 0x7610, R230 ;  /* 0x00007610ffe67816 */ /* 0x000fc800000000e6 */
[----:B------:R4:W2:Y:S01]  /*12d20*/  @!P0 LDG.E.U16 R228, desc[UR58][R12.64] ;  /* 0x0000003a0ce48981 */ /* 0x0008a2000c1e1500 */
[----:B------:R-:W-:Y:S02]  /*12d30*/  PRMT R231, RZ, 0x7610, R231 ;  /* 0x00007610ffe77816 */ /* 0x000fe400000000e7 */
[----:B------:R-:W-:Y:S02]  /*12d40*/  PRMT R237, RZ, 0x7610, R237 ;  /* 0x00007610ffed7816 */ /* 0x000fe400000000ed */
[----:B------:R-:W-:Y:S01]  /*12d50*/  PRMT R236, RZ, 0x7610, R236 ;  /* 0x00007610ffec7816 */ /* 0x000fe200000000ec */
[----:B------:R-:W-:Y:S01]  /*12d60*/  STS.U16 [R3+UR4+0x8280], R204 ;  /* 0x008280cc03007988 */ /* 0x000fe20008000404 */
[----:B------:R-:W-:-:S03]  /*12d70*/  PRMT R235, RZ, 0x7610, R235 ;  /* 0x00007610ffeb7816 */ /* 0x000fc600000000eb */
[----:B------:R-:W-:Y:S04]  /*12d80*/  STS.U16 [R3+UR4+0xa280], R205 ;  /* 0x00a280cd03007988 */ /* 0x000fe80008000404 */
[----:B------:R-:W-:Y:S04]  /*12d90*/  STS.U16 [R3+UR4+0x8680], R197 ;  /* 0x008680c503007988 */ /* 0x000fe80008000404 */
[----:B------:R-:W-:Y:S01]  /*12da0*/  STS.U16 [R3+UR4+0xa680], R198 ;  /* 0x00a680c603007988 */ /* 0x000fe20008000404 */
[----:B----4-:R-:W-:Y:S02]  /*12db0*/  @!P0 IMAD.MOV.U32 R13, RZ, RZ, R30 ;  /* 0x000000ffff0d8224 */ /* 0x010fe400078e001e */
[----:B------:R-:W-:-:S05]  /*12dc0*/  @!P0 IMAD.MOV.U32 R12, RZ, RZ, R29 ;  /* 0x000000ffff0c8224 */ /* 0x000fca00078e001d */
[----:B------:R0:W4:Y:S02]  /*12dd0*/  @!P0 LDG.E.U16 R230, desc[UR58][R12.64] ;  /* 0x0000003a0ce68981 */ /* 0x000124000c1e1500 */
[----:B0-----:R-:W-:Y:S02]  /*12de0*/  @!P0 IMAD.MOV.U32 R13, RZ, RZ, R28 ;  /* 0x000000ffff0d8224 */ /* 0x001fe400078e001c */
[----:B------:R-:W4:Y:S04]  /*12df0*/  LDL R28, [R1+0x13e8] ;  /* 0x0013e800011c7983 */ /* 0x000f280000100800 */
[----:B------:R-:W4:Y:S04]  /*12e00*/  LDL.LU R36, [R1+0xe94] ;  /* 0x000e940001247983 */ /* 0x000f280000300800 */
[----:B------:R-:W4:Y:S01]  /*12e10*/  LDL R29, [R1+0xe68] ;  /* 0x000e6800011d7983 */ /* 0x000f220000100800 */
[----:B------:R-:W-:-:S05]  /*12e20*/  @!P0 IMAD.MOV.U32 R12, RZ, RZ, R27 ;  /* 0x000000ffff0c8224 */ /* 0x000fca00078e001b */
[----:B------:R3:W4:Y:S02]  /*12e30*/  @!P0 LDG.E.U16 R231, desc[UR58][R12.64] ;  /* 0x0000003a0ce78981 */ /* 0x000724000c1e1500 */
[----:B---3--:R-:W-:Y:S02]  /*12e40*/  @!P0 IMAD.MOV.U32 R12, RZ, RZ, R24 ;  /* 0x000000ffff0c8224 */ /* 0x008fe400078e0018 */
[----:B------:R-:W3:Y:S04]  /*12e50*/  LDL R24, [R1+0xe78] ;  /* 0x000e780001187983 */ /* 0x000ee80000100800 */
[----:B------:R-:W3:Y:S04]  /*12e60*/  LDL.LU R31, [R1+0xe84] ;  /* 0x000e8400011f7983 */ /* 0x000ee80000300800 */
[----:B------:R-:W3:Y:S01]  /*12e70*/  LDL.LU R44, [R1+0xe88] ;  /* 0x000e8800012c7983 */ /* 0x000ee20000300800 */
[----:B------:R-:W-:-:S03]  /*12e80*/  @!P0 IMAD.MOV.U32 R13, RZ, RZ, R26 ;  /* 0x000000ffff0d8224 */ /* 0x000fc600078e001a */
[----:B------:R-:W3:Y:S04]  /*12e90*/  LDL.LU R26, [R1+0xe74] ;  /* 0x000e7400011a7983 */ /* 0x000ee80000300800 */
[----:B------:R0:W3:Y:S02]  /*12ea0*/  @!P0 LDG.E.U16 R237, desc[UR58][R12.64] ;  /* 0x0000003a0ced8981 */ /* 0x0000e4000c1e1500 */
[----:B0-----:R-:W-:Y:S02]  /*12eb0*/  @!P0 IMAD.MOV.U32 R12, RZ, RZ, R25 ;  /* 0x000000ffff0c8224 */ /* 0x001fe400078e0019 */
[----:B------:R-:W3:Y:S04]  /*12ec0*/  LDL.LU R25, [R1+0xe64] ;  /* 0x000e640001197983 */ /* 0x000ee80000300800 */
[----:B------:R-:W3:Y:S04]  /*12ed0*/  LDL.LU R41, [R1+0xe54] ;  /* 0x000e540001297983 */ /* 0x000ee80000300800 */
[----:B------:R-:W-:Y:S04]  /*12ee0*/  STS.U16 [R3+UR4+0x8a80], R171 ;  /* 0x008a80ab03007988 */ /* 0x000fe80008000404 */
[----:B------:R-:W3:Y:S04]  /*12ef0*/  LDL.LU R30, [R1+0xe58] ;  /* 0x000e5800011e7983 */ /* 0x000ee80000300800 */
[----:B------:R-:W-:Y:S04]  /*12f00*/  STS.U16 [R3+UR4+0xaa80], R170 ;  /* 0x00aa80aa03007988 */ /* 0x000fe80008000404 */
[----:B------:R-:W3:Y:S04]  /*12f10*/  LDL.LU R27, [R1+0xe48] ;  /* 0x000e4800011b7983 */ /* 0x000ee80000300800 */
[----:B------:R-:W-:Y:S04]  /*12f20*/  STS.U16 [R3+UR4+0x8e80], R162 ;  /* 0x008e80a203007988 */ /* 0x000fe80008000404 */
[----:B------:R0:W-:Y:S01]  /*12f30*/  STS.U16 [R3+UR4+0xae80], R161 ;  /* 0x00ae80a103007988 */ /* 0x0001e20008000404 */
[----:B--2---:R-:W-:-:S05]  /*12f40*/  @!P0 IMAD.MOV.U32 R13, RZ, RZ, R33 ;  /* 0x000000ffff0d8224 */ /* 0x004fca00078e0021 */
[----:B------:R1:W2:Y:S02]  /*12f50*/  @!P0 LDG.E.U16 R236, desc[UR58][R12.64] ;  /* 0x0000003a0cec8981 */ /* 0x0002a4000c1e1500 */
[----:B-1----:R-:W-:Y:S02]  /*12f60*/  @!P0 IMAD.MOV.U32 R12, RZ, RZ, R6 ;  /* 0x000000ffff0c8224 */ /* 0x002fe400078e0006 */
[----:B------:R-:W-:Y:S01]  /*12f70*/  @!P0 IMAD.MOV.U32 R13, RZ, RZ, R38 ;  /* 0x000000ffff0d8224 */ /* 0x000fe200078e0026 */
[----:B------:R-:W2:Y:S04]  /*12f80*/  LDL.LU R6, [R1+0xe08] ;  /* 0x000e080001067983 */ /* 0x000ea80000300800 */
[----:B------:R1:W2:Y:S02]  /*12f90*/  @!P0 LDG.E.U16 R235, desc[UR58][R12.64] ;  /* 0x0000003a0ceb8981 */ /* 0x0002a4000c1e1500 */
[----:B-1----:R-:W-:-:S02]  /*12fa0*/  @!P0 IMAD.MOV.U32 R12, RZ, RZ, R5 ;  /* 0x000000ffff0c8224 */ /* 0x002fc400078e0005 */
[----:B------:R-:W2:Y:S04]  /*12fb0*/  LDL.LU R5, [R1+0xe24] ;  /* 0x000e240001057983 */ /* 0x000ea80000300800 */
[----:B0-----:R-:W2:Y:S01]  /*12fc0*/  LDL.LU R3, [R1+0xe14] ;  /* 0x000e140001037983 */ /* 0x001ea20000300800 */
[----:B------:R-:W-:Y:S02]  /*12fd0*/  PRMT R234, RZ, 0x7610, R234 ;  /* 0x00007610ffea7816 */ /* 0x000fe400000000ea */
[----:B------:R-:W-:Y:S01]  /*12fe0*/  PRMT R233, RZ, 0x7610, R233 ;  /* 0x00007610ffe97816 */ /* 0x000fe200000000e9 */
[----:B------:R-:W2:Y:S01]  /*12ff0*/  LDL.LU R45, [R1+0xe44] ;  /* 0x000e4400012d7983 */ /* 0x000ea20000300800 */
[----:B------:R-:W-:-:S04]  /*13000*/  IMAD.MOV.U32 R150, RZ, RZ, R246 ;  /* 0x000000ffff967224 */ /* 0x000fc800078e00f6 */
[----:B------:R-:W-:Y:S02]  /*13010*/  IMAD.MOV.U32 R149, RZ, RZ, R150 ;  /* 0x000000ffff957224 */ /* 0x000fe400078e0096 */
[----:B------:R-:W-:Y:S02]  /*13020*/  IMAD.MOV.U32 R150, RZ, RZ, R151 ;  /* 0x000000ffff967224 */ /* 0x000fe400078e0097 */
[----:B------:R-:W-:Y:S02]  /*13030*/  IMAD.MOV.U32 R151, RZ, RZ, R4 ;  /* 0x000000ffff977224 */ /* 0x000fe400078e0004 */
[----:B----4-:R-:W-:-:S05]  /*13040*/  @!P0 IMAD.MOV.U32 R13, RZ, RZ, R36 ;  /* 0x000000ffff0d8224 */ /* 0x010fca00078e0024 */
[----:B------:R3:W4:Y:S02]  /*13050*/  @!P0 LDG.E.U16 R234, desc[UR58][R12.64] ;  /* 0x0000003a0cea8981 */ /* 0x000724000c1e1500 */
[----:B---3--:R-:W-:Y:S02]  /*13060*/  @!P0 IMAD.MOV.U32 R13, RZ, RZ, R31 ;  /* 0x000000ffff0d8224 */ /* 0x008fe400078e001f */
[----:B------:R-:W-:-:S05]  /*13070*/  @!P0 IMAD.MOV.U32 R12, RZ, RZ, R44 ;  /* 0x000000ffff0c8224 */ /* 0x000fca00078e002c */
[----:B------:R0:W3:Y:S02]  /*13080*/  @!P0 LDG.E.U16 R233, desc[UR58][R12.64] ;  /* 0x0000003a0ce98981 */ /* 0x0000e4000c1e1500 */
[----:B0-----:R-:W-:Y:S02]  /*13090*/  @!P0 IMAD.MOV.U32 R12, RZ, RZ, R24 ;  /* 0x000000ffff0c8224 */ /* 0x001fe400078e0018 */
[----:B------:R-:W4:Y:S04]  /*130a0*/  LDL.LU R24, [R1+0xe38] ;  /* 0x000e380001187983 */ /* 0x000f280000300800 */
[----:B------:R-:W3:Y:S04]  /*130b0*/  LDL.LU R246, [R1+0xe34] ;  /* 0x000e340001f67983 */ /* 0x000ee80000300800 */
[----:B------:R-:W3:Y:S04]  /*130c0*/  LDL R48, [R1+0x11b4] ;  /* 0x0011b40001307983 */ /* 0x000ee80000100800 */
[----:B------:R-:W3:Y:S04]  /*130d0*/  LDL R47, [R1+0x13b8] ;  /* 0x0013b800012f7983 */ /* 0x000ee80000100800 */
[----:B------:R-:W3:Y:S04]  /*130e0*/  LDL R43, [R1+0x13b0] ;  /* 0x0013b000012b7983 */ /* 0x000ee80000100800 */
[----:B------:R-:W3:Y:S04]  /*130f0*/  LDL R40, [R1+0x13cc] ;  /* 0x0013cc0001287983 */ /* 0x000ee80000100800 */
[----:B------:R-:W3:Y:S04]  /*13100*/  LDL R39, [R1+0x13a8] ;  /* 0x0013a80001277983 */ /* 0x000ee80000100800 */
[----:B------:R-:W3:Y:S04]  /*13110*/  LDL R37, [R1+0x13c4] ;  /* 0x0013c40001257983 */ /* 0x000ee80000100800 */
[----:B------:R-:W3:Y:S04]  /*13120*/  LDL R4, [R1+0x13e4] ;  /* 0x0013e40001047983 */ /* 0x000ee80000100800 */
[----:B------:R-:W3:Y:S04]  /*13130*/  LDL.LU R46, [R1+0xe18] ;  /* 0x000e1800012e7983 */ /* 0x000ee80000300800 */
[----:B------:R-:W3:Y:S04]  /*13140*/  LDL.LU R42, [R1+0xe28] ;  /* 0x000e2800012a7983 */ /* 0x000ee80000300800 */
[----:B------:R-:W3:Y:S04]  /*13150*/  LDL.LU R32, [R1+0xe04] ;  /* 0x000e040001207983 */ /* 0x000ee80000300800 */
[----:B------:R-:W-:Y:S04]  /*13160*/  STS.U16 [R28+UR4+0x8300], R213 ;  /* 0x008300d51c007988 */ /* 0x000fe80008000404 */
[----:B------:R-:W-:Y:S04]  /*13170*/  STS.U16 [R28+UR4+0xa300], R214 ;  /* 0x00a300d61c007988 */ /* 0x000fe80008000404 */
[----:B------:R-:W-:Y:S04]  /*13180*/  STS.U16 [R28+UR4+0x8700], R202 ;  /* 0x008700ca1c007988 */ /* 0x000fe80008000404 */
[----:B------:R-:W-:Y:S04]  /*13190*/  STS.U16 [R28+UR4+0xa700], R203 ;  /* 0x00a700cb1c007988 */ /* 0x000fe80008000404 */
[----:B------:R-:W-:Y:S04]  /*131a0*/  STS.U16 [R28+UR4+0x8b00], R182 ;  /* 0x008b00b61c007988 */ /* 0x000fe80008000404 */
[----:B------:R-:W-:Y:S04]  /*131b0*/  STS.U16 [R28+UR4+0xab00], R180 ;  /* 0x00ab00b41c007988 */ /* 0x000fe80008000404 */
[----:B------:R-:W-:Y:S04]  /*131c0*/  STS.U16 [R28+UR4+0x8f00], R169 ;  /* 0x008f00a91c007988 */ /* 0x000fe80008000404 */
[----:B------:R0:W-:Y:S04]  /*131d0*/  STS.U16 [R28+UR4+0xaf00], R168 ;  /* 0x00af00a81c007988 */ /* 0x0001e80008000404 */
[----:B--2---:R1:W-:Y:S04]  /*131e0*/  STL [R1+0x1418], R5 ;  /* 0x0014180501007387 */ /* 0x0043e80000100800 */
[----:B------:R2:W-:Y:S04]  /*131f0*/  STL [R1+0x141c], R3 ;  /* 0x00141c0301007387 */ /* 0x0005e80000100800 */
[----:B0-----:R-:W2:Y:S01]  /*13200*/  LDL R28, [R1+0x13bc] ;  /* 0x0013bc00011c7983 */ /* 0x001ea20000100800 */
[----:B------:R-:W-:Y:S01]  /*13210*/  PRMT R238, RZ, 0x7610, R238 ;  /* 0x00007610ffee7816 */ /* 0x000fe200000000ee */
[----:B------:R-:W-:Y:S01]  /*13220*/  @!P0 IMAD.MOV.U32 R13, RZ, RZ, R26 ;  /* 0x000000ffff0d8224 */ /* 0x000fe200078e001a */
[----:B------:R-:W-:Y:S01]  /*13230*/  PRMT R239, RZ, 0x7610, R239 ;  /* 0x00007610ffef7816 */ /* 0x000fe200000000ef */
[----:B------:R-:W2:Y:S04]  /*13240*/  LDL R35, [R1+0x11ac] ;  /* 0x0011ac0001237983 */ /* 0x000ea80000100800 */
[----:B------:R0:W2:Y:S01]  /*13250*/  @!P0 LDG.E.U16 R238, desc[UR58][R12.64] ;  /* 0x0000003a0cee8981 */ /* 0x0000a2000c1e1500 */
[----:B------:R-:W-:-:S02]  /*13260*/  PRMT R232, RZ, 0x7610, R232 ;  /* 0x00007610ffe87816 */ /* 0x000fc400000000e8 */
[----:B------:R-:W-:Y:S01]  /*13270*/  PRMT R229, RZ, 0x7610, R229 ;  /* 0x00007610ffe57816 */ /* 0x000fe200000000e5 */
[----:B------:R-:W2:Y:S01]  /*13280*/  LDL R34, [R1+0x119c] ;  /* 0x00119c0001227983 */ /* 0x000ea20000100800 */
[----:B0-----:R-:W-:Y:S02]  /*13290*/  @!P0 IMAD.MOV.U32 R12, RZ, RZ, R29 ;  /* 0x000000ffff0c8224 */ /* 0x001fe400078e001d */
[----:B------:R-:W-:Y:S01]  /*132a0*/  @!P0 IMAD.MOV.U32 R13, RZ, RZ, R25 ;  /* 0x000000ffff0d8224 */ /* 0x000fe200078e0019 */
[----:B------:R-:W-:Y:S01]  /*132b0*/  PRMT R220, RZ, 0x7610, R220 ;  /* 0x00007610ffdc7816 */ /* 0x000fe200000000dc */
[----:B------:R-:W2:Y:S04]  /*132c0*/  LDL R29, [R1+0x11a0] ;  /* 0x0011a000011d7983 */ /* 0x000ea80000100800 */
[----:B------:R0:W2:Y:S02]  /*132d0*/  @!P0 LDG.E.U16 R239, desc[UR58][R12.64] ;  /* 0x0000003a0cef8981 */ /* 0x0000a4000c1e1500 */
[----:B0-----:R-:W-:-:S02]  /*132e0*/  @!P0 IMAD.MOV.U32 R12, RZ, RZ, R30 ;  /* 0x000000ffff0c8224 */ /* 0x001fc400078e001e */
[----:B------:R-:W-:-:S05]  /*132f0*/  @!P0 IMAD.MOV.U32 R13, RZ, RZ, R41 ;  /* 0x000000ffff0d8224 */ /* 0x000fca00078e0029 */
[----:B------:R0:W2:Y:S02]  /*13300*/  @!P0 LDG.E.U16 R232, desc[UR58][R12.64] ;  /* 0x0000003a0ce88981 */ /* 0x0000a4000c1e1500 */
[----:B0-----:R-:W-:Y:S02]  /*13310*/  @!P0 IMAD.MOV.U32 R12, RZ, RZ, R27 ;  /* 0x000000ffff0c8224 */ /* 0x001fe400078e001b */
[----:B------:R-:W-:-:S05]  /*13320*/  @!P0 IMAD.MOV.U32 R13, RZ, RZ, R45 ;  /* 0x000000ffff0d8224 */ /* 0x000fca00078e002d */
[----:B------:R4:W2:Y:S01]  /*13330*/  @!P0 LDG.E.U16 R229, desc[UR58][R12.64] ;  /* 0x0000003a0ce58981 */ /* 0x0008a2000c1e1500 */
[----:B------:R-:W-:Y:S02]  /*13340*/  PRMT R214, RZ, 0x7610, R214 ;  /* 0x00007610ffd67816 */ /* 0x000fe400000000d6 */
[----:B------:R-:W-:Y:S02]  /*13350*/  PRMT R213, RZ, 0x7610, R213 ;  /* 0x00007610ffd57816 */ /* 0x000fe400000000d5 */
[----:B------:R-:W-:Y:S02]  /*13360*/  PRMT R205, RZ, 0x7610, R205 ;  /* 0x00007610ffcd7816 */ /* 0x000fe400000000cd */
[----:B------:R-:W-:Y:S02]  /*13370*/  PRMT R204, RZ, 0x7610, R204 ;  /* 0x00007610ffcc7816 */ /* 0x000fe400000000cc */
[----:B------:R-:W-:Y:S02]  /*13380*/  PRMT R203, RZ, 0x7610, R203 ;  /* 0x00007610ffcb7816 */ /* 0x000fe400000000cb */
[----:B------:R-:W-:-:S02]  /*13390*/  PRMT R202, RZ, 0x7610, R202 ;  /* 0x00007610ffca7816 */ /* 0x000fc400000000ca */
[----:B------:R-:W-:Y:S01]  /*133a0*/  PRMT R201, RZ, 0x7610, R201 ;  /* 0x00007610ffc97816 */ /* 0x000fe200000000c9 */
[----:B----4-:R-:W-:Y:S02]  /*133b0*/  @!P0 IMAD.MOV.U32 R12, RZ, RZ, R24 ;  /* 0x000000ffff0c8224 */ /* 0x010fe400078e0018 */
[----:B---3--:R-:W-:-:S05]  /*133c0*/  @!P0 IMAD.MOV.U32 R13, RZ, RZ, R246 ;  /* 0x000000ffff0d8224 */ /* 0x008fca00078e00f6 */
[----:B------:R0:W3:Y:S02]  /*133d0*/  @!P0 LDG.E.U16 R220, desc[UR58][R12.64] ;  /* 0x0000003a0cdc8981 */ /* 0x0000e4000c1e1500 */
[----:B0-----:R-:W-:Y:S02]  /*133e0*/  @!P0 IMAD.MOV.U32 R13, RZ, RZ, R5 ;  /* 0x000000ffff0d8224 */ /* 0x001fe400078e0005 */
[----:B-1----:R-:W4:Y:S01]  /*133f0*/  LDL R5, [R1+0x118c] ;  /* 0x00118c0001057983 */ /* 0x002f220000100800 */
[----:B------:R-:W-:-:S05]  /*13400*/  @!P0 IMAD.MOV.U32 R12, RZ, RZ, R42 ;  /* 0x000000ffff0c8224 */ /* 0x000fca00078e002a */
[----:B------:R0:W3:Y:S02]  /*13410*/  @!P0 LDG.E.U16 R214, desc[UR58][R12.64] ;  /* 0x0000003a0cd68981 */ /* 0x0000e4000c1e1500 */
[----:B0-----:R-:W-:Y:S02]  /*13420*/  @!P0 IMAD.MOV.U32 R12, RZ, RZ, R46 ;  /* 0x000000ffff0c8224 */ /* 0x001fe400078e002e */
[----:B------:R-:W-:Y:S02]  /*13430*/  @!P0 IMAD.MOV.U32 R13, RZ, RZ, R3 ;  /* 0x000000ffff0d8224 */ /* 0x000fe400078e0003 */
[----:B--2---:R-:W2:Y:S04]  /*13440*/  LDL R3, [R1+0x1190] ;  /* 0x0011900001037983 */ /* 0x004ea80000100800 */
[----:B------:R0:W3:Y:S02]  /*13450*/  @!P0 LDG.E.U16 R213, desc[UR58][R12.64] ;  /* 0x0000003a0cd58981 */ /* 0x0000e4000c1e1500 */
[----:B0-----:R-:W-:-:S02]  /*13460*/  @!P0 IMAD.MOV.U32 R12, RZ, RZ, R6 ;  /* 0x000000ffff0c8224 */ /* 0x001fc400078e0006 */
[----:B------:R-:W-:-:S05]  /*13470*/  @!P0 IMAD.MOV.U32 R13, RZ, RZ, R32 ;  /* 0x000000ffff0d8224 */ /* 0x000fca00078e0020 */
[----:B------:R0:W3:Y:S02]  /*13480*/  @!P0 LDG.E.U16 R205, desc[UR58][R12.64] ;  /* 0x0000003a0ccd8981 */ /* 0x0000e4000c1e1500 */
[----:B0-----:R-:W-:Y:S02]  /*13490*/  @!P0 IMAD.MOV.U32 R12, RZ, RZ, R251 ;  /* 0x000000ffff0c8224 */ /* 0x001fe400078e00fb */
[----:B------:R-:W-:-:S05]  /*134a0*/  @!P0 IMAD.MOV.U32 R13, RZ, RZ, R250 ;  /* 0x000000ffff0d8224 */ /* 0x000fca00078e00fa */
[----:B------:R0:W3:Y:S02]  /*134b0*/  @!P0 LDG.E.U16 R204, desc[UR58][R12.64] ;  /* 0x0000003a0ccc8981 */ /* 0x0000e4000c1e1500 */
[----:B0-----:R-:W-:Y:S02]  /*134c0*/  @!P0 IMAD.MOV.U32 R12, RZ, RZ, R47 ;  /* 0x000000ffff0c8224 */ /* 0x001fe400078e002f */
[----:B------:R-:W-:-:S05]  /*134d0*/  @!P0 IMAD.MOV.U32 R13, RZ, RZ, R48 ;  /* 0x000000ffff0d8224 */ /* 0x000fca00078e0030 */
[----:B------:R0:W3:Y:S04]  /*134e0*/  @!P0 LDG.E.U16 R203, desc[UR58][R12.64] ;  /* 0x0000003a0ccb8981 */ /* 0x0000e8000c1e1500 */
[----:B------:R-:W-:Y:S01]  /*134f0*/  STL [R1+0x1420], R6 ;  /* 0x0014200601007387 */ /* 0x000fe20000100800 */
[----:B0-----:R-:W-:Y:S02]  /*13500*/  @!P0 IMAD.MOV.U32 R12, RZ, RZ, R40 ;  /* 0x000000ffff0c8224 */ /* 0x001fe400078e0028 */
[----:B------:R-:W-:Y:S01]  /*13510*/  @!P0 IMAD.MOV.U32 R13, RZ, RZ, R43 ;  /* 0x000000ffff0d8224 */ /* 0x000fe200078e002b */
[----:B------:R-:W-:Y:S04]  /*13520*/  STL [R1+0x1428], R251 ;  /* 0x001428fb01007387 */ /* 0x000fe80000100800 */
[----:B------:R0:W3:Y:S04]  /*13530*/  @!P0 LDG.E.U16 R202, desc[UR58][R12.64] ;  /* 0x0000003a0cca8981 */ /* 0x0000e8000c1e1500 */
[----:B------:R-:W-:Y:S04]  /*13540*/  STL [R1+0x1424], R250 ;  /* 0x001424fa01007387 */ /* 0x000fe80000100800 */
[----:B------:R-:W3:Y:S01]  /*13550*/  LDL R43, [R1+0x117c] ;  /* 0x00117c00012b7983 */ /* 0x000ee20000100800 */
[----:B0-----:R-:W-:-:S02]  /*13560*/  @!P0 IMAD.MOV.U32 R12, RZ, RZ, R37 ;  /* 0x000000ffff0c8224 */ /* 0x001fc400078e0025 */
[----:B------:R-:W-:Y:S01]  /*13570*/  @!P0 IMAD.MOV.U32 R13, RZ, RZ, R39 ;  /* 0x000000ffff0d8224 */ /* 0x000fe200078e0027 */
[----:B------:R-:W3:Y:S04]  /*13580*/  LDL R40, [R1+0x116c] ;  /* 0x00116c0001287983 */ /* 0x000ee80000100800 */
[----:B------:R-:W3:Y:S04]  /*13590*/  LDL R39, [R1+0x1180] ;  /* 0x0011800001277983 */ /* 0x000ee80000100800 */
[----:B------:R0:W3:Y:S04]  /*135a0*/  @!P0 LDG.E.U16 R201, desc[UR58][R12.64] ;  /* 0x0000003a0cc98981 */ /* 0x0000e8000c1e1500 */
[----:B------:R-:W3:Y:S01]  /*135b0*/  LDL R37, [R1+0x115c] ;  /* 0x00115c0001257983 */ /* 0x000ee20000100800 */
[----:B------:R-:W-:-:S03]  /*135c0*/  PRMT R200, RZ, 0x7610, R200 ;  /* 0x00007610ffc87816 */ /* 0x000fc600000000c8 */
[----:B------:R-:W-:Y:S01]  /*135d0*/  STS.U16 [R4+UR4+0x8380], R243 ;  /* 0x008380f304007988 */ /* 0x000fe20008000404 */
[----:B0-----:R-:W-:-:S03]  /*135e0*/  @!P0 IMAD.MOV.U32 R12, RZ, RZ, R28 ;  /* 0x000000ffff0c8224 */ /* 0x001fc600078e001c */
[----:B------:R-:W3:Y:S01]  /*135f0*/  LDL R28, [R1+0x1170] ;  /* 0x00117000011c7983 */ /* 0x000ee20000100800 */
[----:B------:R-:W-:-:S03]  /*13600*/  @!P0 IMAD.MOV.U32 R13, RZ, RZ, R35 ;  /* 0x000000ffff0d8224 */ /* 0x000fc600078e0023 */
[----:B------:R-:W-:Y:S04]  /*13610*/  STS.U16 [R4+UR4+0xa380], R244 ;  /* 0x00a380f404007988 */ /* 0x000fe80008000404 */
[----:B------:R-:W-:Y:S04]  /*13620*/  STS.U16 [R4+UR4+0x8780], R241 ;  /* 0x008780f104007988 */ /* 0x000fe80008000404 */
[----:B------:R-:W-:Y:S04]  /*13630*/  STS.U16 [R4+UR4+0xa780], R242 ;  /* 0x00a780f204007988 */ /* 0x000fe80008000404 */
[----:B------:R0:W-:Y:S04]  /*13640*/  STS.U16 [R4+UR4+0x8b80], R199 ;  /* 0x008b80c704007988 */ /* 0x0001e80008000404 */
[----:B------:R1:W3:Y:S04]  /*13650*/  @!P0 LDG.E.U16 R200, desc[UR58][R12.64] ;  /* 0x0000003a0cc88981 */ /* 0x0002e8000c1e1500 */
[----:B------:R-:W3:Y:S01]  /*13660*/  LDL R35, [R1+0x1140] ;  /* 0x0011400001237983 */ /* 0x000ee20000100800 */
[----:B0-----:R-:W-:-:S02]  /*13670*/  PRMT R199, RZ, 0x7610, R199 ;  /* 0x00007610ffc77816 */ /* 0x001fc400000000c7 */
[----:B------:R-:W-:Y:S01]  /*13680*/  PRMT R198, RZ, 0x7610, R198 ;  /* 0x00007610ffc67816 */ /* 0x000fe200000000c6 */
[----:B------:R-:W3:Y:S01]  /*13690*/  LDL R47, [R1+0x113c] ;  /* 0x00113c00012f7983 */ /* 0x000ee20000100800 */
[----:B-1----:R-:W-:Y:S02]  /*136a0*/  @!P0 IMAD.MOV.U32 R12, RZ, RZ, R29 ;  /* 0x000000ffff0c8224 */ /* 0x002fe400078e001d */
[----:B------:R-:W-:Y:S01]  /*136b0*/  @!P0 IMAD.MOV.U32 R13, RZ, RZ, R34 ;  /* 0x000000ffff0d8224 */ /* 0x000fe200078e0022 */
[----:B------:R-:W3:Y:S04]  /*136c0*/  LDL R29, [R1+0x114c] ;  /* 0x00114c00011d7983 */ /* 0x000ee80000100800 */
[----:B------:R-:W3:Y:S04]  /*136d0*/  LDL R34, [R1+0x1160] ;  /* 0x0011600001227983 */ /* 0x000ee80000100800 */
[----:B------:R4:W3:Y:S01]  /*136e0*/  @!P0 LDG.E.U16 R199, desc[UR58][R12.64] ;  /* 0x0000003a0cc78981 */ /* 0x0008e2000c1e1500 */
[----:B------:R-:W-:-:S03]  /*136f0*/  PRMT R197, RZ, 0x7610, R197 ;  /* 0x00007610ffc57816 */ /* 0x000fc600000000c5 */
[----:B------:R-:W-:Y:S04]  /*13700*/  STS.U16 [R4+UR4+0xab80], R240 ;  /* 0x00ab80f004007988 */ /* 0x000fe80008000404 */
[----:B------:R-:W-:Y:S04]  /*13710*/  STS.U16 [R4+UR4+0x8f80], R176 ;  /* 0x008f80b004007988 */ /* 0x000fe80008000404 */
[----:B------:R0:W-:Y:S01]  /*13720*/  STS.U16 [R4+UR4+0xaf80], R178 ;  /* 0x00af80b204007988 */ /* 0x0001e20008000404 */
[----:B------:R-:W-:Y:S01]  /*13730*/  PRMT R196, RZ, 0x7610, R196 ;  /* 0x00007610ffc47816 */ /* 0x000fe200000000c4 */
[----:B----4-:R-:W-:-:S02]  /*13740*/  @!P0 IMAD.MOV.U32 R13, RZ, RZ, R5 ;  /* 0x000000ffff0d8224 */ /* 0x010fc400078e0005 */
[----:B------:R-:W4:Y:S04]  /*13750*/  LDL R5, [R1+0x1150] ;  /* 0x0011500001057983 */ /* 0x000f280000100800 */
[----:B------:R-:W4:Y:S01]  /*13760*/  LDL.LU R6, [R1+0xe3c] ;  /* 0x000e3c0001067983 */ /* 0x000f220000300800 */
[----:B--2---:R-:W-:-:S03]  /*13770*/  @!P0 IMAD.MOV.U32 R12, RZ, RZ, R3 ;  /* 0x000000ffff0c8224 */ /* 0x004fc600078e0003 */
[----:B------:R-:W2:Y:S04]  /*13780*/  LDL.LU R3, [R1+0xe10] ;  /* 0x000e100001037983 */ /* 0x000ea80000300800 */
[----:B------:R-:W2:Y:S04]  /*13790*/  LDL.LU R249, [R1+0xe2c] ;  /* 0x000e2c0001f97983 */ /* 0x000ea80000300800 */
[----:B------:R3:W2:Y:S04]  /*137a0*/  @!P0 LDG.E.U16 R198, desc[UR58][R12.64] ;  /* 0x0000003a0cc68981 */ /* 0x0006a8000c1e1500 */
[----:B------:R-:W2:Y:S04]  /*137b0*/  LDL.LU R248, [R1+0xe00] ;  /* 0x000e000001f87983 */ /* 0x000ea80000300800 */
[----:B0-----:R-:W2:Y:S01]  /*137c0*/  LDL.LU R4, [R1+0xe1c] ;  /* 0x000e1c0001047983 */ /* 0x001ea20000300800 */
[----:B------:R-:W-:-:S02]  /*137d0*/  PRMT R195, RZ, 0x7610, R195 ;  /* 0x00007610ffc37816 */ /* 0x000fc400000000c3 */
[----:B------:R-:W-:Y:S02]  /*137e0*/  PRMT R194, RZ, 0x7610, R194 ;  /* 0x00007610ffc27816 */ /* 0x000fe400000000c2 */
[----:B------:R-:W-:Y:S02]  /*137f0*/  PRMT R193, RZ, 0x7610, R193 ;  /* 0x00007610ffc17816 */ /* 0x000fe400000000c1 */
[----:B------:R-:W-:Y:S02]  /*13800*/  PRMT R192, RZ, 0x7610, R192 ;  /* 0x00007610ffc07816 */ /* 0x000fe400000000c0 */
[----:B------:R-:W-:Y:S01]  /*13810*/  PRMT R191, RZ, 0x7610, R191 ;  /* 0x00007610ffbf7816 */ /* 0x000fe200000000bf */
[----:B------:R0:W-:Y:S04]  /*13820*/  STS.U16 [R0+UR4+0xc00], R190 ;  /* 0x000c00be00007988 */ /* 0x0001e80008000404 */
[----:B------:R1:W-:Y:S01]  /*13830*/  STS.U16 [R0+UR4+0xe00], R189 ;  /* 0x000e00bd00007988 */ /* 0x0003e20008000404 */
[----:B------:R-:W-:-:S02]  /*13840*/  PRMT R188, RZ, 0x7610, R188 ;  /* 0x00007610ffbc7816 */ /* 0x000fc400000000bc */
[----:B------:R-:W-:Y:S01]  /*13850*/  PRMT R187, RZ, 0x7610, R187 ;  /* 0x00007610ffbb7816 */ /* 0x000fe200000000bb */
[----:B------:R1:W-:Y:S01]  /*13860*/  STS.U16 [R0+UR4+0xa00], R186 ;  /* 0x000a00ba00007988 */ /* 0x0003e20008000404 */
[----:B---3--:R-:W-:-:S03]  /*13870*/  @!P0 IMAD.MOV.U32 R13, RZ, RZ, R43 ;  /* 0x000000ffff0d8224 */ /* 0x008fc600078e002b */
[----:B------:R3:W-:Y:S04]  /*13880*/  STS.U16 [R0+UR4+0x800], R185 ;  /* 0x000800b900007988 */ /* 0x0007e80008000404 */
[----:B------:R-:W3:Y:S01]  /*13890*/  LDL R43, [R1+0x112c] ;  /* 0x00112c00012b7983 */ /* 0x000ee20000100800 */
[----:B------:R-:W-:Y:S01]  /*138a0*/  @!P0 IMAD.MOV.U32 R12, RZ, RZ, R39 ;  /* 0x000000ffff0c8224 */ /* 0x000fe200078e0027 */
[----:B------:R-:W-:Y:S02]  /*138b0*/  PRMT R184, RZ, 0x7610, R184 ;  /* 0x00007610ffb87816 */ /* 0x000fe400000000b8 */
[----:B------:R-:W2:Y:S04]  /*138c0*/  LDL R39, [R1+0x1130] ;  /* 0x0011300001277983 */ /* 0x000ea80000100800 */
[----:B------:R0:W2:Y:S01]  /*138d0*/  @!P0 LDG.E.U16 R197, desc[UR58][R12.64] ;  /* 0x0000003a0cc58981 */ /* 0x0000a2000c1e1500 */
[----:B------:R-:W-:-:S02]  /*138e0*/  PRMT R183, RZ, 0x7610, R183 ;  /* 0x00007610ffb77816 */ /* 0x000fc400000000b7 */
[----:B------:R-:W-:Y:S01]  /*138f0*/  PRMT R182, RZ, 0x7610, R182 ;  /* 0x00007610ffb67816 */ /* 0x000fe200000000b6 */
[----:B------:R1:W-:Y:S01]  /*13900*/  STS.U16 [R0+UR4+0x600], R181 ;  /* 0x000600b500007988 */ /* 0x0003e20008000404 */
[----:B------:R-:W-:-:S03]  /*13910*/  PRMT R180, RZ, 0x7610, R180 ;  /* 0x00007610ffb47816 */ /* 0x000fc600000000b4 */
[----:B------:R1:W-:Y:S01]  /*13920*/  STS.U16 [R0+UR4+0x400], R179 ;  /* 0x000400b300007988 */ /* 0x0003e20008000404 */
[----:B0-----:R-:W-:Y:S02]  /*13930*/  @!P0 IMAD.MOV.U32 R12, RZ, RZ, R28 ;  /* 0x000000ffff0c8224 */ /* 0x001fe400078e001c */
[----:B------:R-:W-:Y:S01]  /*13940*/  @!P0 IMAD.MOV.U32 R13, RZ, RZ, R40 ;  /* 0x000000ffff0d8224 */ /* 0x000fe200078e0028 */
[----:B------:R-:W2:Y:S04]  /*13950*/  LDL R28, [R1+0x1120] ;  /* 0x00112000011c7983 */ /* 0x000ea80000100800 */
[----:B------:R-:W2:Y:S04]  /*13960*/  LDL R40, [R1+0x111c] ;  /* 0x00111c0001287983 */ /* 0x000ea80000100800 */
[----:B------:R0:W2:Y:S01]  /*13970*/  @!P0 LDG.E.U16 R196, desc[UR58][R12.64] ;  /* 0x0000003a0cc48981 */ /* 0x0000a2000c1e1500 */
[----:B------:R-:W-:-:S03]  /*13980*/  PRMT R178, RZ, 0x7610, R178 ;  /* 0x00007610ffb27816 */ /* 0x000fc600000000b2 */
[----:B------:R1:W-:Y:S01]  /*13990*/  STS.U16 [R0+UR4+0x200], R177 ;  /* 0x000200b100007988 */ /* 0x0003e20008000404 */
[----:B------:R-:W-:-:S03]  /*139a0*/  PRMT R176, RZ, 0x7610, R176 ;  /* 0x00007610ffb07816 */ /* 0x000fc600000000b0 */
[----:B------:R1:W-:Y:S01]  /*139b0*/  STS.U16 [R0+UR4+0x1e00], R175 ;  /* 0x001e00af00007988 */ /* 0x0003e20008000404 */
[----:B0-----:R-:W-:-:S03]  /*139c0*/  @!P0 IMAD.MOV.U32 R13, RZ, RZ, R37 ;  /* 0x000000ffff0d8224 */ /* 0x001fc600078e0025 */
[----:B------:R-:W2:Y:S04]  /*139d0*/  LDL R37, [R1+0x110c] ;  /* 0x00110c0001257983 */ /* 0x000ea80000100800 */
[----:B------:R0:W-:Y:S01]  /*139e0*/  STS.U16 [R0+UR4+0x2000], R174 ;  /* 0x002000ae00007988 */ /* 0x0001e20008000404 */
[----:B------:R-:W-:Y:S02]  /*139f0*/  PRMT R173, RZ, 0x7610, R173 ;  /* 0x00007610ffad7816 */ /* 0x000fe400000000ad */
[----:B------:R-:W-:Y:S02]  /*13a00*/  PRMT R172, RZ, 0x7610, R172 ;  /* 0x00007610ffac7816 */ /* 0x000fe400000000ac */
[----:B------:R-:W-:Y:S02]  /*13a10*/  PRMT R171, RZ, 0x7610, R171 ;  /* 0x00007610ffab7816 */ /* 0x000fe400000000ab */
[----:B------:R-:W-:-:S02]  /*13a20*/  PRMT R170, RZ, 0x7610, R170 ;  /* 0x00007610ffaa7816 */ /* 0x000fc400000000aa */
[----:B------:R-:W-:Y:S01]  /*13a30*/  PRMT R169, RZ, 0x7610, R169 ;  /* 0x00007610ffa97816 */ /* 0x000fe200000000a9 */
[----:B------:R-:W-:Y:S01]  /*13a40*/  @!P0 IMAD.MOV.U32 R12, RZ, RZ, R34 ;  /* 0x000000ffff0c8224 */ /* 0x000fe200078e0022 */
[----:B------:R-:W-:Y:S01]  /*13a50*/  PRMT R168, RZ, 0x7610, R168 ;  /* 0x00007610ffa87816 */ /* 0x000fe200000000a8 */
[----:B------:R-:W2:Y:S04]  /*13a60*/  LDL R34, [R1+0x1110] ;  /* 0x0011100001227983 */ /* 0x000ea80000100800 */
[----:B------:R1:W2:Y:S04]  /*13a70*/  @!P0 LDG.E.U16 R195, desc[UR58][R12.64] ;  /* 0x0000003a0cc38981 */ /* 0x0002a8000c1e1500 */
[----:B------:R0:W-:Y:S04]  /*13a80*/  STS.U16 [R0+UR4+0x3000], R167 ;  /* 0x003000a700007988 */ /* 0x0001e80008000404 */
[----:B------:R0:W-:Y:S01]  /*13a90*/  STS.U16 [R0+UR4+0x3200], R166 ;  /* 0x003200a600007988 */ /* 0x0001e20008000404 */
[----:B-1----:R-:W-:-:S03]  /*13aa0*/  @!P0 IMAD.MOV.U32 R13, RZ, RZ, R29 ;  /* 0x000000ffff0d8224 */ /* 0x002fc600078e001d */
[----:B------:R-:W2:Y:S01]  /*13ab0*/  LDL R29, [R1+0x10fc] ;  /* 0x0010fc00011d7983 */ /* 0x000ea20000100800 */
[----:B------:R-:W-:Y:S02]  /*13ac0*/  PRMT R165, RZ, 0x7610, R165 ;  /* 0x00007610ffa57816 */ /* 0x000fe400000000a5 */
[----:B------:R-:W-:Y:S01]  /*13ad0*/  PRMT R164, RZ, 0x7610, R164 ;  /* 0x00007610ffa47816 */ /* 0x000fe200000000a4 */
[----:B------:R-:W2:Y:S01]  /*13ae0*/  LDL R49, [R1+0xf0c] ;  /* 0x000f0c0001317983 */ /* 0x000ea20000100800 */
[----:B------:R-:W-:-:S03]  /*13af0*/  PRMT R163, RZ, 0x7610, R163 ;  /* 0x00007610ffa37816 */ /* 0x000fc600000000a3 */
[----:B------:R-:W2:Y:S01]  /*13b00*/  LDL R48, [R1+0xefc] ;  /* 0x000efc0001307983 */ /* 0x000ea20000100800 */
[----:B----4-:R-:W-:-:S03]  /*13b10*/  @!P0 IMAD.MOV.U32 R12, RZ, RZ, R5 ;  /* 0x000000ffff0c8224 */ /* 0x010fc600078e0005 */
[----:B------:R-:W4:Y:S04]  /*13b20*/  LDL R5, [R1+0x1100] ;  /* 0x0011000001057983 */ /* 0x000f280000100800 */
[----:B------:R1:W4:Y:S02]  /*13b30*/  @!P0 LDG.E.U16 R194, desc[UR58][R12.64] ;  /* 0x0000003a0cc28981 */ /* 0x000324000c1e1500 */
[----:B-1----:R-:W-:Y:S02]  /*13b40*/  @!P0 IMAD.MOV.U32 R12, RZ, RZ, R35 ;  /* 0x000000ffff0c8224 */ /* 0x002fe400078e0023 */
        /* <DEDUP_REMOVED lines=9> */
[----:B-1----:R-:W-:Y:S02]  /*13be0*/  @!P0 IMAD.MOV.U32 R12, RZ, RZ, R28 ;  /* 0x000000ffff0c8224 */ /* 0x002fe400078e001c */
[----:B------:R-:W2:Y:S01]  /*13bf0*/  LDL R28, [R1+0x10d0] ;  /* 0x0010d000011c7983 */ /* 0x000ea20000100800 */
[----:B------:R-:W-:-:S03]  /*13c00*/  @!P0 IMAD.MOV.U32 R13, RZ, RZ, R40 ;  /* 0x000000ffff0d8224 */ /* 0x000fc600078e0028 */
[----:B------:R-:W2:Y:S04]  /*13c10*/  LDL R40, [R1+0x10cc] ;  /* 0x0010cc0001287983 */ /* 0x000ea80000100800 */
[----:B------:R1:W2:Y:S02]  /*13c20*/  @!P0 LDG.E.U16 R191, desc[UR58][R12.64] ;  /* 0x0000003a0cbf8981 */ /* 0x0002a4000c1e1500 */
[----:B-1----:R-:W-:Y:S02]  /*13c30*/  @!P0 IMAD.MOV.U32 R13, RZ, RZ, R37 ;  /* 0x000000ffff0d8224 */ /* 0x002fe400078e0025 */
[----:B------:R-:W2:Y:S01]  /*13c40*/  LDL R37, [R1+0x10bc] ;  /* 0x0010bc0001257983 */ /* 0x000ea20000100800 */
[----:B------:R-:W-:Y:S02]  /*13c50*/  PRMT R190, RZ, 0x7610, R190 ;  /* 0x00007610ffbe7816 */ /* 0x000fe400000000be */
[----:B------:R-:W-:Y:S01]  /*13c60*/  PRMT R189, RZ, 0x7610, R189 ;  /* 0x00007610ffbd7816 */ /* 0x000fe200000000bd */
[----:B------:R-:W-:-:S02]  /*13c70*/  @!P0 IMAD.MOV.U32 R12, RZ, RZ, R34 ;  /* 0x000000ffff0c8224 */ /* 0x000fc400078e0022 */
[----:B------:R-:W2:Y:S04]  /*13c80*/  LDL R34, [R1+0x10c0] ;  /* 0x0010c00001227983 */ /* 0x000ea80000100800 */
[----:B------:R1:W2:Y:S02]  /*13c90*/  @!P0 LDG.E.U16 R190, desc[UR58][R12.64] ;  /* 0x0000003a0cbe8981 */ /* 0x0002a4000c1e1500 */
[----:B-1----:R-:W-:Y:S02]  /*13ca0*/  @!P0 IMAD.MOV.U32 R13, RZ, RZ, R29 ;  /* 0x000000ffff0d8224 */ /* 0x002fe400078e001d */
[----:B------:R-:W2:Y:S01]  /*13cb0*/  LDL R29, [R1+0x10ac] ;  /* 0x0010ac00011d7983 */ /* 0x000ea20000100800 */
[----:B------:R-:W-:Y:S01]  /*13cc0*/  PRMT R186, RZ, 0x7610, R186 ;  /* 0x00007610ffba7816 */ /* 0x000fe200000000ba */
[----:B----4-:R-:W-:-:S02]  /*13cd0*/  @!P0 IMAD.MOV.U32 R12, RZ, RZ, R5 ;  /* 0x000000ffff0c8224 */ /* 0x010fc400078e0005 */
        /* <DEDUP_REMOVED lines=74> */
[----:B0-----:R-:W-:Y:S01]  /*14180*/  PRMT R174, RZ, 0x7610, R174 ;  /* 0x00007610ffae7816 */ /* 0x001fe200000000ae */
[----:B------:R-:W-:-:S02]  /*14190*/  @!P0 IMAD.MOV.U32 R12, RZ, RZ, R34 ;  /* 0x000000ffff0c8224 */ /* 0x000fc400078e0022 */
[----:B------:R-:W2:Y:S04]  /*141a0*/  LDL R34, [R1+0xfd0] ;  /* 0x000fd00001227983 */ /* 0x000ea80000100800 */
[----:B------:R0:W2:Y:S02]  /*141b0*/  @!P0 LDG.E.U16 R175, desc[UR58][R12.64] ;  /* 0x0000003a0caf8981 */ /* 0x0000a4000c1e1500 */
[----:B0-----:R-:W-:Y:S02]  /*141c0*/  @!P0 IMAD.MOV.U32 R13, RZ, RZ, R29 ;  /* 0x000000ffff0d8224 */ /* 0x001fe400078e001d */
[----:B------:R-:W2:Y:S01]  /*141d0*/  LDL R29, [R1+0xfbc] ;  /* 0x000fbc00011d7983 */ /* 0x000ea20000100800 */
[----:B----4-:R-:W-:-:S03]  /*141e0*/  @!P0 IMAD.MOV.U32 R12, RZ, RZ, R5 ;  /* 0x000000ffff0c8224 */ /* 0x010fc600078e0005 */
        /* <DEDUP_REMOVED lines=72> */
[----:B------:R-:W2:Y:S04]  /*14670*/  LDL R37, [R1+0xecc] ;  /* 0x000ecc0001257983 */ /* 0x000ea80000100800 */
[----:B------:R0:W-:Y:S04]  /*14680*/  STS.U16 [R0+UR4+0x2200], R160 ;  /* 0x002200a000007988 */ /* 0x0001e80008000404 */
[----:B------:R1:W-:Y:S01]  /*14690*/  STS.U16 [R0+UR4+0x2400], R159 ;  /* 0x0024009f00007988 */ /* 0x0003e20008000404 */
[----:B0-----:R-:W-:Y:S01]  /*146a0*/  PRMT R160, RZ, 0x7610, R160 ;  /* 0x00007610ffa07816 */ /* 0x001fe200000000a0 */
[----:B------:R-:W-:Y:S01]  /*146b0*/  @!P0 IMAD.MOV.U32 R12, RZ, RZ, R34 ;  /* 0x000000ffff0c8224 */ /* 0x000fe200078e0022 */
[----:B------:R-:W-:Y:S01]  /*146c0*/  PRMT R158, RZ, 0x7610, R158 ;  /* 0x00007610ff9e7816 */ /* 0x000fe2000000009e */
[----:B------:R0:W-:Y:S01]  /*146d0*/  STS.U16 [R0+UR4+0x4800], R157 ;  /* 0x0048009d00007988 */ /* 0x0001e20008000404 */
[----:B-1----:R-:W-:-:S03]  /*146e0*/  PRMT R159, RZ, 0x7610, R159 ;  /* 0x00007610ff9f7816 */ /* 0x002fc6000000009f */
[----:B------:R1:W2:Y:S04]  /*146f0*/  @!P0 LDG.E.U16 R160, desc[UR58][R12.64] ;  /* 0x0000003a0ca08981 */ /* 0x0002a8000c1e1500 */
[----:B------:R-:W2:Y:S01]  /*14700*/  LDL R34, [R1+0xed0] ;  /* 0x000ed00001227983 */ /* 0x000ea20000100800 */
[----:B-1----:R-:W-:Y:S01]  /*14710*/  @!P0 IMAD.MOV.U32 R13, RZ, RZ, R29 ;  /* 0x000000ffff0d8224 */ /* 0x002fe200078e001d */
[----:B0-----:R-:W-:Y:S02]  /*14720*/  PRMT R157, RZ, 0x7610, R157 ;  /* 0x00007610ff9d7816 */ /* 0x001fe4000000009d */
[----:B------:R0:W-:Y:S04]  /*14730*/  STS.U16 [R0+UR4+0x3e00], R156 ;  /* 0x003e009c00007988 */ /* 0x0001e80008000404 */
[----:B------:R-:W2:Y:S01]  /*14740*/  LDL R29, [R1+0xebc] ;  /* 0x000ebc00011d7983 */ /* 0x000ea20000100800 */
[----:B0-----:R-:W-:-:S02]  /*14750*/  PRMT R156, RZ, 0x7610, R156 ;  /* 0x00007610ff9c7816 */ /* 0x001fc4000000009c */
[----:B------:R-:W-:Y:S01]  /*14760*/  PRMT R155, RZ, 0x7610, R155 ;  /* 0x00007610ff9b7816 */ /* 0x000fe2000000009b */
[----:B----4-:R-:W-:Y:S02]  /*14770*/  @!P0 IMAD.MOV.U32 R12, RZ, RZ, R5 ;  /* 0x000000ffff0c8224 */ /* 0x010fe400078e0005 */
[----:B------:R-:W4:Y:S04]  /*14780*/  LDL R5, [R1+0xec0] ;  /* 0x000ec00001057983 */ /* 0x000f280000100800 */
[----:B------:R0:W4:Y:S02]  /*14790*/  @!P0 LDG.E.U16 R159, desc[UR58][R12.64] ;  /* 0x0000003a0c9f8981 */ /* 0x000124000c1e1500 */
[----:B0-----:R-:W-:Y:S02]  /*147a0*/  @!P0 IMAD.MOV.U32 R12, RZ, RZ, R35 ;  /* 0x000000ffff0c8224 */ /* 0x001fe400078e0023 */
[----:B------:R-:W-:Y:S01]  /*147b0*/  @!P0 IMAD.MOV.U32 R13, RZ, RZ, R49 ;  /* 0x000000ffff0d8224 */ /* 0x000fe200078e0031 */
[----:B------:R-:W4:Y:S04]  /*147c0*/  LDL R35, [R1+0xeb0] ;  /* 0x000eb00001237983 */ /* 0x000f280000100800 */
[----:B------:R0:W4:Y:S02]  /*147d0*/  @!P0 LDG.E.U16 R158, desc[UR58][R12.64] ;  /* 0x0000003a0c9e8981 */ /* 0x000124000c1e1500 */
[----:B0-----:R-:W-:-:S02]  /*147e0*/  @!P0 IMAD.MOV.U32 R12, RZ, RZ, R47 ;  /* 0x000000ffff0c8224 */ /* 0x001fc400078e002f */
[----:B------:R-:W-:-:S05]  /*147f0*/  @!P0 IMAD.MOV.U32 R13, RZ, RZ, R48 ;  /* 0x000000ffff0d8224 */ /* 0x000fca00078e0030 */
[----:B------:R3:W4:Y:S02]  /*14800*/  @!P0 LDG.E.U16 R157, desc[UR58][R12.64] ;  /* 0x0000003a0c9d8981 */ /* 0x000724000c1e1500 */
[----:B---3--:R-:W-:Y:S02]  /*14810*/  @!P0 IMAD.MOV.U32 R13, RZ, RZ, R43 ;  /* 0x000000ffff0d8224 */ /* 0x008fe400078e002b */
[----:B--2---:R-:W-:Y:S02]  /*14820*/  @!P0 IMAD.MOV.U32 R12, RZ, RZ, R39 ;  /* 0x000000ffff0c8224 */ /* 0x004fe400078e0027 */
[----:B------:R-:W2:Y:S04]  /*14830*/  LDL R39, [R1+0xea0] ;  /* 0x000ea00001277983 */ /* 0x000ea80000100800 */
[----:B------:R0:W3:Y:S02]  /*14840*/  @!P0 LDG.E.U16 R156, desc[UR58][R12.64] ;  /* 0x0000003a0c9c8981 */ /* 0x0000e4000c1e1500 */
[----:B0-----:R-:W-:-:S02]  /*14850*/  @!P0 IMAD.MOV.U32 R12, RZ, RZ, R28 ;  /* 0x000000ffff0c8224 */ /* 0x001fc400078e001c */
[----:B------:R-:W3:Y:S01]  /*14860*/  LDL R28, [R1+0xe90] ;  /* 0x000e9000011c7983 */ /* 0x000ee20000100800 */
[----:B------:R-:W-:-:S03]  /*14870*/  @!P0 IMAD.MOV.U32 R13, RZ, RZ, R40 ;  /* 0x000000ffff0d8224 */ /* 0x000fc600078e0028 */
[----:B------:R-:W2:Y:S04]  /*14880*/  LDL.LU R47, [R1+0xeac] ;  /* 0x000eac00012f7983 */ /* 0x000ea80000300800 */
[----:B------:R0:W3:Y:S02]  /*14890*/  @!P0 LDG.E.U16 R155, desc[UR58][R12.64] ;  /* 0x0000003a0c9b8981 */ /* 0x0000e4000c1e1500 */
[----:B0-----:R-:W-:Y:S02]  /*148a0*/  @!P0 IMAD.MOV.U32 R13, RZ, RZ, R37 ;  /* 0x000000ffff0d8224 */ /* 0x001fe400078e0025 */
[----:B------:R-:W3:Y:S01]  /*148b0*/  LDL.LU R37, [R1+0xe9c] ;  /* 0x000e9c0001257983 */ /* 0x000ee20000300800 */
[----:B------:R-:W-:-:S03]  /*148c0*/  PRMT R154, RZ, 0x7610, R154 ;  /* 0x00007610ff9a7816 */ /* 0x000fc6000000009a */
[----:B------:R0:W-:Y:S04]  /*148d0*/  STS.U16 [R0+UR4+0x3400], R153 ;  /* 0x0034009900007988 */ /* 0x0001e80008000404 */
[----:B------:R1:W-:Y:S01]  /*148e0*/  STS.U16 [R0+UR4+0x3600], R152 ;  /* 0x0036009800007988 */ /* 0x0003e20008000404 */
[----:B0-----:R-:W-:Y:S01]  /*148f0*/  PRMT R153, RZ, 0x7610, R153 ;  /* 0x00007610ff997816 */ /* 0x001fe20000000099 */
[----:B------:R-:W-:Y:S02]  /*14900*/  @!P0 IMAD.MOV.U32 R12, RZ, RZ, R34 ;  /* 0x000000ffff0c8224 */ /* 0x000fe400078e0022 */
[----:B------:R-:W3:Y:S04]  /*14910*/  LDL.LU R34, [R1+0xe8c] ;  /* 0x000e8c0001227983 */ /* 0x000ee80000300800 */
[----:B------:R0:W3:Y:S01]  /*14920*/  @!P0 LDG.E.U16 R154, desc[UR58][R12.64] ;  /* 0x0000003a0c9a8981 */ /* 0x0000e2000c1e1500 */
[----:B-1----:R-:W-:Y:S01]  /*14930*/  PRMT R152, RZ, 0x7610, R152 ;  /* 0x00007610ff987816 */ /* 0x002fe20000000098 */
[----:B0-----:R-:W-:-:S02]  /*14940*/  @!P0 IMAD.MOV.U32 R13, RZ, RZ, R29 ;  /* 0x000000ffff0d8224 */ /* 0x001fc400078e001d */
[----:B------:R-:W3:Y:S04]  /*14950*/  LDL.LU R29, [R1+0xe7c] ;  /* 0x000e7c00011d7983 */ /* 0x000ee80000300800 */
[----:B------:R0:W-:Y:S02]  /*14960*/  STS.U16 [R0+UR4+0x4a00], R23 ;  /* 0x004a001700007988 */ /* 0x0001e40008000404 */
[----:B0-----:R-:W-:Y:S01]  /*14970*/  PRMT R23, RZ, 0x7610, R23 ;  /* 0x00007610ff177816 */ /* 0x001fe20000000017 */
[----:B----4-:R-:W-:Y:S02]  /*14980*/  @!P0 IMAD.MOV.U32 R12, RZ, RZ, R5 ;  /* 0x000000ffff0c8224 */ /* 0x010fe400078e0005 */
[----:B------:R-:W4:Y:S04]  /*14990*/  LDL.LU R5, [R1+0xe80] ;  /* 0x000e800001057983 */ /* 0x000f280000300800 */
[----:B------:R0:W4:Y:S04]  /*149a0*/  @!P0 LDG.E.U16 R153, desc[UR58][R12.64] ;  /* 0x0000003a0c998981 */ /* 0x000128000c1e1500 */
[----:B------:R-:W4:Y:S01]  /*149b0*/  LDL R51, [R1+0xe60] ;  /* 0x000e600001337983 */ /* 0x000f220000100800 */
[----:B0-----:R-:W-:-:S03]  /*149c0*/  @!P0 IMAD.MOV.U32 R12, RZ, RZ, R35 ;  /* 0x000000ffff0c8224 */ /* 0x001fc600078e0023 */
[----:B------:R-:W4:Y:S04]  /*149d0*/  LDL.LU R35, [R1+0xe70] ;  /* 0x000e700001237983 */ /* 0x000f280000300800 */
[----:B------:R-:W4:Y:S01]  /*149e0*/  LDL.LU R48, [R1+0xe6c] ;  /* 0x000e6c0001307983 */ /* 0x000f220000300800 */
[----:B--2---:R-:W-:-:S05]  /*149f0*/  @!P0 IMAD.MOV.U32 R13, RZ, RZ, R47 ;  /* 0x000000ffff0d8224 */ /* 0x004fca00078e002f */
[----:B------:R0:W2:Y:S02]  /*14a00*/  @!P0 LDG.E.U16 R152, desc[UR58][R12.64] ;  /* 0x0000003a0c988981 */ /* 0x0000a4000c1e1500 */
[----:B0-----:R-:W-:Y:S02]  /*14a10*/  @!P0 IMAD.MOV.U32 R12, RZ, RZ, R39 ;  /* 0x000000ffff0c8224 */ /* 0x001fe400078e0027 */
[----:B---3--:R-:W-:Y:S01]  /*14a20*/  @!P0 IMAD.MOV.U32 R13, RZ, RZ, R37 ;  /* 0x000000ffff0d8224 */ /* 0x008fe200078e0025 */
[----:B------:R-:W3:Y:S04]  /*14a30*/  LDL.LU R39, [R1+0xe5c] ;  /* 0x000e5c0001277983 */ /* 0x000ee80000300800 */
[----:B------:R-:W2:Y:S04]  /*14a40*/  LDL R50, [R1+0xe0c] ;  /* 0x000e0c0001327983 */ /* 0x000ea80000100800 */
[----:B------:R-:W2:Y:S04]  /*14a50*/  LDL.LU R49, [R1+0xe40] ;  /* 0x000e400001317983 */ /* 0x000ea80000300800 */
[----:B------:R0:W2:Y:S04]  /*14a60*/  @!P0 LDG.E.U16 R23, desc[UR58][R12.64] ;  /* 0x0000003a0c178981 */ /* 0x0000a8000c1e1500 */
[----:B------:R-:W2:Y:S04]  /*14a70*/  LDL.LU R43, [R1+0xe4c] ;  /* 0x000e4c00012b7983 */ /* 0x000ea80000300800 */
[----:B------:R-:W2:Y:S01]  /*14a80*/  LDL.LU R40, [R1+0xe30] ;  /* 0x000e300001287983 */ /* 0x000ea20000300800 */
[----:B0-----:R-:W-:-:S03]  /*14a90*/  @!P0 IMAD.MOV.U32 R12, RZ, RZ, R28 ;  /* 0x000000ffff0c8224 */ /* 0x001fc600078e001c */
[----:B------:R-:W2:Y:S01]  /*14aa0*/  LDL.LU R28, [R1+0xe50] ;  /* 0x000e5000011c7983 */ /* 0x000ea20000300800 */
[----:B------:R-:W-:-:S03]  /*14ab0*/  @!P0 IMAD.MOV.U32 R13, RZ, RZ, R34 ;  /* 0x000000ffff0d8224 */ /* 0x000fc600078e0022 */
[----:B------:R0:W-:Y:S04]  /*14ac0*/  STS.U16 [R0+UR4+0x4c00], R22 ;  /* 0x004c001600007988 */ /* 0x0001e80008000404 */
[----:B------:R1:W-:Y:S01]  /*14ad0*/  STS.U16 [R0+UR4+0x3800], R21 ;  /* 0x0038001500007988 */ /* 0x0003e20008000404 */
[----:B0-----:R-:W-:Y:S02]  /*14ae0*/  PRMT R22, RZ, 0x7610, R22 ;  /* 0x00007610ff167816 */ /* 0x001fe40000000016 */
[----:B-1----:R-:W-:-:S04]  /*14af0*/  PRMT R21, RZ, 0x7610, R21 ;  /* 0x00007610ff157816 */ /* 0x002fc80000000015 */
[----:B------:R0:W2:Y:S04]  /*14b00*/  @!P0 LDG.E.U16 R22, desc[UR58][R12.64] ;  /* 0x0000003a0c168981 */ /* 0x0000a8000c1e1500 */
[----:B------:R1:W-:Y:S01]  /*14b10*/  STS.U16 [R0+UR4+0x2e00], R20 ;  /* 0x002e001400007988 */ /* 0x0003e20008000404 */
[----:B0-----:R-:W-:Y:S01]  /*14b20*/  @!P0 IMAD.MOV.U32 R13, RZ, RZ, R29 ;  /* 0x000000ffff0d8224 */ /* 0x001fe200078e001d */
[----:B-1----:R-:W-:Y:S02]  /*14b30*/  PRMT R20, RZ, 0x7610, R20 ;  /* 0x00007610ff147816 */ /* 0x002fe40000000014 */
[----:B------:R0:W-:Y:S04]  /*14b40*/  STS.U16 [R0+UR4+0x3a00], R19 ;  /* 0x003a001300007988 */ /* 0x0001e80008000404 */
[----:B------:R1:W-:Y:S01]  /*14b50*/  STS.U16 [R0+UR4+0x3c00], R18 ;  /* 0x003c001200007988 */ /* 0x0003e20008000404 */
[----:B0-----:R-:W-:-:S02]  /*14b60*/  PRMT R19, RZ, 0x7610, R19 ;  /* 0x00007610ff137816 */ /* 0x001fc40000000013 */
[----:B-1----:R-:W-:Y:S01]  /*14b70*/  PRMT R18, RZ, 0x7610, R18 ;  /* 0x00007610ff127816 */ /* 0x002fe20000000012 */
[----:B------:R0:W-:Y:S01]  /*14b80*/  STL [R1+0x142c], R6 ;  /* 0x00142c0601007387 */ /* 0x0001e20000100800 */
[----:B----4-:R-:W-:-:S05]  /*14b90*/  @!P0 IMAD.MOV.U32 R12, RZ, RZ, R5 ;  /* 0x000000ffff0c8224 */ /* 0x010fca00078e0005 */
[----:B------:R1:W4:Y:S02]  /*14ba0*/  @!P0 LDG.E.U16 R21, desc[UR58][R12.64] ;  /* 0x0000003a0c158981 */ /* 0x000324000c1e1500 */
[----:B-1----:R-:W-:Y:S02]  /*14bb0*/  @!P0 IMAD.MOV.U32 R12, RZ, RZ, R35 ;  /* 0x000000ffff0c8224 */ /* 0x002fe400078e0023 */
[----:B------:R-:W-:-:S05]  /*14bc0*/  @!P0 IMAD.MOV.U32 R13, RZ, RZ, R48 ;  /* 0x000000ffff0d8224 */ /* 0x000fca00078e0030 */
[----:B------:R1:W4:Y:S02]  /*14bd0*/  @!P0 LDG.E.U16 R20, desc[UR58][R12.64] ;  /* 0x0000003a0c148981 */ /* 0x000324000c1e1500 */
[----:B-1----:R-:W-:Y:S02]  /*14be0*/  @!P0 IMAD.MOV.U32 R12, RZ, RZ, R51 ;  /* 0x000000ffff0c8224 */ /* 0x002fe400078e0033 */
[----:B---3--:R-:W-:-:S05]  /*14bf0*/  @!P0 IMAD.MOV.U32 R13, RZ, RZ, R39 ;  /* 0x000000ffff0d8224 */ /* 0x008fca00078e0027 */
[----:B------:R2:W3:Y:S02]  /*14c00*/  @!P0 LDG.E.U16 R19, desc[UR58][R12.64] ;  /* 0x0000003a0c138981 */ /* 0x0004e4000c1e1500 */
[----:B--2---:R-:W-:Y:S02]  /*14c10*/  @!P0 IMAD.MOV.U32 R13, RZ, RZ, R43 ;  /* 0x000000ffff0d8224 */ /* 0x004fe400078e002b */
[----:B------:R-:W-:-:S05]  /*14c20*/  @!P0 IMAD.MOV.U32 R12, RZ, RZ, R28 ;  /* 0x000000ffff0c8224 */ /* 0x000fca00078e001c */
[----:B------:R1:W2:Y:S02]  /*14c30*/  @!P0 LDG.E.U16 R18, desc[UR58][R12.64] ;  /* 0x0000003a0c128981 */ /* 0x0002a4000c1e1500 */
[----:B-1----:R-:W-:Y:S02]  /*14c40*/  @!P0 IMAD.MOV.U32 R13, RZ, RZ, R6 ;  /* 0x000000ffff0d8224 */ /* 0x002fe400078e0006 */
[----:B0-----:R-:W4:Y:S01]  /*14c50*/  LDL.LU R6, [R1+0xe20] ;  /* 0x000e200001067983 */ /* 0x001f220000300800 */
[----:B------:R-:W-:-:S03]  /*14c60*/  @!P0 IMAD.MOV.U32 R12, RZ, RZ, R49 ;  /* 0x000000ffff0c8224 */ /* 0x000fc600078e0031 */
[----:B------:R0:W-:Y:S04]  /*14c70*/  STS.U16 [R0+UR4+0x2600], R17 ;  /* 0x0026001100007988 */ /* 0x0001e80008000404 */
[----:B------:R1:W-:Y:S01]  /*14c80*/  STS.U16 [R0+UR4+0x2800], R16 ;  /* 0x0028001000007988 */ /* 0x0003e20008000404 */
[----:B0-----:R-:W-:Y:S02]  /*14c90*/  PRMT R17, RZ, 0x7610, R17 ;  /* 0x00007610ff117816 */ /* 0x001fe40000000011 */
[----:B-1----:R-:W-:-:S04]  /*14ca0*/  PRMT R16, RZ, 0x7610, R16 ;  /* 0x00007610ff107816 */ /* 0x002fc80000000010 */
[----:B------:R0:W2:Y:S04]  /*14cb0*/  @!P0 LDG.E.U16 R17, desc[UR58][R12.64] ;  /* 0x0000003a0c118981 */ /* 0x0000a8000c1e1500 */
[----:B------:R1:W-:Y:S01]  /*14cc0*/  STS.U16 [R0+UR4+0x2a00], R15 ;  /* 0x002a000f00007988 */ /* 0x0003e20008000404 */
[----:B0-----:R-:W-:Y:S02]  /*14cd0*/  @!P0 IMAD.MOV.U32 R12, RZ, RZ, R40 ;  /* 0x000000ffff0c8224 */ /* 0x001fe400078e0028 */
[----:B------:R-:W-:Y:S01]  /*14ce0*/  @!P0 IMAD.MOV.U32 R13, RZ, RZ, R249 ;  /* 0x000000ffff0d8224 */ /* 0x000fe200078e00f9 */
[----:B-1----:R-:W-:-:S04]  /*14cf0*/  PRMT R15, RZ, 0x7610, R15 ;  /* 0x00007610ff0f7816 */ /* 0x002fc8000000000f */
[----:B------:R0:W2:Y:S04]  /*14d00*/  @!P0 LDG.E.U16 R16, desc[UR58][R12.64] ;  /* 0x0000003a0c108981 */ /* 0x0000a8000c1e1500 */
[----:B------:R1:W-:Y:S01]  /*14d10*/  STS.U16 [R0+UR4+0x2c00], R14 ;  /* 0x002c000e00007988 */ /* 0x0003e20008000404 */
[----:B0-----:R-:W-:Y:S01]  /*14d20*/  @!P0 IMAD.MOV.U32 R13, RZ, RZ, R4 ;  /* 0x000000ffff0d8224 */ /* 0x001fe200078e0004 */
[----:B-1----:R-:W-:Y:S02]  /*14d30*/  PRMT R14, RZ, 0x7610, R14 ;  /* 0x00007610ff0e7816 */ /* 0x002fe4000000000e */
[----:B------:R0:W-:Y:S02]  /*14d40*/  STS.U16 [R0+UR4], R7 ;  /* 0x0000000700007988 */ /* 0x0001e40008000404 */
[----:B0-----:R-:W-:Y:S01]  /*14d50*/  PRMT R7, RZ, 0x7610, R7 ;  /* 0x00007610ff077816 */ /* 0x001fe20000000007 */
[----:B----4-:R-:W-:-:S05]  /*14d60*/  @!P0 IMAD.MOV.U32 R12, RZ, RZ, R6 ;  /* 0x000000ffff0c8224 */ /* 0x010fca00078e0006 */
[----:B------:R0:W4:Y:S02]  /*14d70*/  @!P0 LDG.E.U16 R15, desc[UR58][R12.64] ;  /* 0x0000003a0c0f8981 */ /* 0x000124000c1e1500 */
[----:B0-----:R-:W-:Y:S02]  /*14d80*/  @!P0 IMAD.MOV.U32 R12, RZ, RZ, R3 ;  /* 0x000000ffff0c8224 */ /* 0x001fe400078e0003 */
[----:B------:R-:W-:-:S05]  /*14d90*/  @!P0 IMAD.MOV.U32 R13, RZ, RZ, R50 ;  /* 0x000000ffff0d8224 */ /* 0x000fca00078e0032 */
[----:B------:R0:W4:Y:S02]  /*14da0*/  @!P0 LDG.E.U16 R14, desc[UR58][R12.64] ;  /* 0x0000003a0c0e8981 */ /* 0x000124000c1e1500 */
[----:B0-----:R-:W-:Y:S02]  /*14db0*/  @!P0 IMAD.MOV.U32 R12, RZ, RZ, R248 ;  /* 0x000000ffff0c8224 */ /* 0x001fe400078e00f8 */
[----:B------:R-:W-:-:S05]  /*14dc0*/  @!P0 IMAD.MOV.U32 R13, RZ, RZ, R252 ;  /* 0x000000ffff0d8224 */ /* 0x000fca00078e00fc */
[----:B------:R-:W4:Y:S01]  /*14dd0*/  @!P0 LDG.E.U16 R7, desc[UR58][R12.64] ;  /* 0x0000003a0c078981 */ /* 0x000f22000c1e1500 */
[----:B------:R-:W-:-:S03]  /*14de0*/  LOP3.LUT R50, R0, 0x20, RZ, 0x3c, !PT ;  /* 0x0000002000327812 */ /* 0x000fc600078e3cff */
[----:B------:R-:W-:Y:S04]  /*14df0*/  STS.U16 [R0+UR4+0x1000], R212 ;  /* 0x001000d400007988 */ /* 0x000fe80008000404 */
        /* <DEDUP_REMOVED lines=64> */
[----:B------:R-:W-:Y:S04]  /*15200*/  STL [R1+0x1430], R249 ;  /* 0x001430f901007387 */ /* 0x000fe80000100800 */
        /* <DEDUP_REMOVED lines=13> */
[----:B------:R-:W-:Y:S04]  /*152e0*/  STS.U16 [R50+UR4+0x4700], R168 ;  /* 0x004700a832007988 */ /* 0x000fe80008000404 */
[----:B------:R-:W-:Y:S04]  /*152f0*/  STL.64 [R1+0x1bf8], R150 ;  /* 0x001bf89601007387 */ /* 0x000fe80000100a00 */
[----:B------:R-:W-:Y:S04]  /*15300*/  STS.U16 [R50+UR4+0x4900], R167 ;  /* 0x004900a732007988 */ /* 0x000fe80008000404 */
[----:B------:R-:W-:Y:S04]  /*15310*/  STL [R1+0x1bf0], R149 ;  /* 0x001bf09501007387 */ /* 0x000fe80000100800 */
[----:B------:R-:W-:Y:S04]  /*15320*/  STS.U16 [R50+UR4+0x4b00], R166 ;  /* 0x004b00a632007988 */ /* 0x000fe80008000404 */
[----:B------:R-:W-:Y:S04]  /*15330*/  STL.64 [R1+0x1be8], R48 ;  /* 0x001be83001007387 */ /* 0x000fe80000100a00 */
        /* <DEDUP_REMOVED lines=23> */
[----:B------:R0:W-:Y:S04]  /*154b0*/  STL.64 [R1+0x1b88], R24 ;  /* 0x001b881801007387 */ /* 0x0001e80000100a00 */
[----:B------:R-:W-:Y:S04]  /*154c0*/  STS.U16 [R50+UR4+0x6500], R153 ;  /* 0x0065009932007988 */ /* 0x000fe80008000404 */
[----:B------:R-:W-:Y:S04]  /*154d0*/  STS.U16 [R50+UR4+0x6700], R152 ;  /* 0x0067009832007988 */ /* 0x000fe80008000404 */
[----:B0-----:R-:W4:Y:S04]  /*154e0*/  LDL.LU.64 R24, [R1+0xc00] ;  /* 0x000c000001187983 */ /* 0x001f280000300a00 */
[----:B------:R-:W4:Y:S04]  /*154f0*/  LDL.LU.64 R26, [R1+0xc08] ;  /* 0x000c0800011a7983 */ /* 0x000f280000300a00 */
[----:B------:R-:W-:Y:S04]  /*15500*/  STS.U16 [R50+UR4+0x6900], R23 ;  /* 0x0069001732007988 */ /* 0x000fe80008000404 */
[----:B------:R-:W4:Y:S04]  /*15510*/  LDL.LU.64 R28, [R1+0xc10] ;  /* 0x000c1000011c7983 */ /* 0x000f280000300a00 */
[----:B------:R-:W-:Y:S04]  /*15520*/  STS.U16 [R50+UR4+0x6b00], R22 ;  /* 0x006b001632007988 */ /* 0x000fe80008000404 */
[----:B------:R-:W4:Y:S04]  /*15530*/  LDL.LU.64 R30, [R1+0xc18] ;  /* 0x000c1800011e7983 */ /* 0x000f280000300a00 */
[----:B------:R-:W-:Y:S04]  /*15540*/  STS.U16 [R50+UR4+0x6d00], R21 ;  /* 0x006d001532007988 */ /* 0x000fe80008000404 */
[----:B------:R-:W4:Y:S04]  /*15550*/  LDL.LU.64 R32, [R1+0xc20] ;  /* 0x000c200001207983 */ /* 0x000f280000300a00 */
[----:B------:R-:W-:Y:S04]  /*15560*/  STS.U16 [R50+UR4+0x6f00], R20 ;  /* 0x006f001432007988 */ /* 0x000fe80008000404 */
[----:B------:R-:W4:Y:S04]  /*15570*/  LDL.LU.64 R34, [R1+0xc28] ;  /* 0x000c280001227983 */ /* 0x000f280000300a00 */
[----:B---3--:R-:W-:Y:S04]  /*15580*/  STS.U16 [R50+UR4+0x7100], R19 ;  /* 0x0071001332007988 */ /* 0x008fe80008000404 */
[----:B------:R-:W3:Y:S04]  /*15590*/  LDL.LU.64 R36, [R1+0xc30] ;  /* 0x000c300001247983 */ /* 0x000ee80000300a00 */
[----:B--2---:R-:W-:Y:S04]  /*155a0*/  STS.U16 [R50+UR4+0x7300], R18 ;  /* 0x0073001232007988 */ /* 0x004fe80008000404 */
[----:B------:R-:W3:Y:S04]  /*155b0*/  LDL.LU.64 R38, [R1+0xc38] ;  /* 0x000c380001267983 */ /* 0x000ee80000300a00 */
[----:B------:R-:W-:Y:S04]  /*155c0*/  STS.U16 [R50+UR4+0x7500], R17 ;  /* 0x0075001132007988 */ /* 0x000fe80008000404 */
[----:B------:R-:W3:Y:S04]  /*155d0*/  LDL.LU.64 R40, [R1+0xc40] ;  /* 0x000c400001287983 */ /* 0x000ee80000300a00 */
[----:B------:R-:W-:Y:S04]  /*155e0*/  STS.U16 [R50+UR4+0x7700], R16 ;  /* 0x0077001032007988 */ /* 0x000fe80008000404 */
[----:B------:R-:W3:Y:S04]  /*155f0*/  LDL.LU.64 R42, [R1+0xc48] ;  /* 0x000c4800012a7983 */ /* 0x000ee80000300a00 */
[----:B----4-:R-:W-:Y:S04]  /*15600*/  STS.U16 [R50+UR4+0x7900], R15 ;  /* 0x0079000f32007988 */ /* 0x010fe80008000404 */
[----:B------:R-:W3:Y:S04]  /*15610*/  LDL.LU.64 R44, [R1+0xc50] ;  /* 0x000c5000012c7983 */ /* 0x000ee80000300a00 */
[----:B------:R-:W-:Y:S04]  /*15620*/  STS.U16 [R50+UR4+0x7b00], R14 ;  /* 0x007b000e32007988 */ /* 0x000fe80008000404 */
[----:B------:R-:W3:Y:S04]  /*15630*/  LDL.LU.64 R46, [R1+0xc58] ;  /* 0x000c5800012e7983 */ /* 0x000ee80000300a00 */
[----:B------:R0:W-:Y:S04]  /*15640*/  STS.U16 [R50+UR4+0x7d00], R7 ;  /* 0x007d000732007988 */ /* 0x0001e80008000404 */
[----:B------:R-:W3:Y:S01]  /*15650*/  LDL.LU.64 R48, [R1+0xc60] ;  /* 0x000c600001307983 */ /* 0x000ee20000300a00 */
[----:B------:R1:W-:Y:S06]  /*15660*/  MEMBAR.ALL.CTA ;  /* 0x0000000000007992 */ /* 0x0003ec0000008000 */
[----:B-1----:R-:W1:Y:S04]  /*15670*/  FENCE.VIEW.ASYNC.S ;  /* 0x00000000000073c6 */ /* 0x002e680000000000 */
[----:B0-----:R-:W3:Y:S04]  /*15680*/  LDL.LU.64 R50, [R1+0xc68] ;  /* 0x000c680001327983 */ /* 0x001ee80000300a00 */
[----:B------:R-:W3:Y:S04]  /*15690*/  LDL.LU.64 R52, [R1+0xc70] ;  /* 0x000c700001347983 */ /* 0x000ee80000300a00 */
        /* <DEDUP_REMOVED lines=48> */
[----:B------:R-:W3:Y:S01]  /*159a0*/  LDL.LU.64 R150, [R1+0xdf8] ;  /* 0x000df80001967983 */ /* 0x000ee20000300a00 */
[----:B-1----:R-:W-:Y:S06]  /*159b0*/  BAR.SYNC.DEFER_BLOCKING 0x0 ;  /* 0x0000000000007b1d */ /* 0x002fec0000010000 */
[----:B---3--:R-:W-:-:S06]  /*159c0*/  WARPGROUP.ARRIVE ;  /* 0x00000000000079c5 */ /* 0x008fcc0000000000 */
[----:B------:R-:W-:Y:S03]  /*159d0*/  HGMMA.64x256x16.F32 R24, gdesc[UR32].tnspA, R24, gsb0 ;  /* 0x23e00000201879f0 */ /* 0x000fe60008000818 */
[----:B------:R-:W-:Y:S02]  /*159e0*/  WARPGROUP.DEPBAR.LE gsb0, 0x0 ;  /* 0x00008000000079c5 */ /* 0x000fe40000010000 */
[----:B------:R-:W-:-:S15]  /*159f0*/  WARPGROUP.ARRIVE ;  /* 0x00000000000079c5 */ /* 0x000fde0000000000 */
[----:B------:R-:W-:-:S08]  /*15a00*/  NOP ;  /* 0x0000000000007918 */ /* 0x000fd00000000000 */
[----:B------:R-:W-:Y:S03]  /*15a10*/  HGMMA.64x256x16.F32 R24, gdesc[UR8].tnspA, R24, gsb0 ;  /* 0x23e00000081879f0 */ /* 0x000fe60008000818 */
[----:B------:R-:W-:Y:S02]  /*15a20*/  WARPGROUP.DEPBAR.LE gsb0, 0x0 ;  /* 0x00008000000079c5 */ /* 0x000fe40000010000 */
[----:B------:R0:W-:Y:S04]  /*15a30*/  STL.64 [R1+0xc00], R24 ;  /* 0x000c001801007387 */ /* 0x0001e80000100a00 */
        /* <DEDUP_REMOVED lines=58> */
[----:B------:R4:W-:Y:S01]  /*15de0*/  STL.64 [R1+0xdd8], R142 ;  /* 0x000dd88e01007387 */ /* 0x0009e20000100a00 */
[----:B------:R-:W-:-:S03]  /*15df0*/  IMAD.MOV.U32 R192, RZ, RZ, R25 ;  /* 0x000000ffffc07224 */ /* 0x000fc600078e0019 */
[----:B------:R4:W-:Y:S01]  /*15e00*/  STL.64 [R1+0xde0], R144 ;  /* 0x000de09001007387 */ /* 0x0009e20000100a00 */
[----:B------:R-:W-:-:S03]  /*15e10*/  IMAD.MOV.U32 R156, RZ, RZ, R24 ;  /* 0x000000ffff9c7224 */ /* 0x000fc600078e0018 */
[----:B------:R4:W-:Y:S01]  /*15e20*/  STL.64 [R1+0xde8], R146 ;  /* 0x000de89201007387 */ /* 0x0009e20000100a00 */
[----:B------:R-:W-:-:S03]  /*15e30*/  IMAD.MOV.U32 R194, RZ, RZ, R27 ;  /* 0x000000ffffc27224 */ /* 0x000fc600078e001b */
[----:B------:R4:W-:Y:S01]  /*15e40*/  STL.64 [R1+0xdf0], R148 ;  /* 0x000df09401007387 */ /* 0x0009e20000100a00 */
[----:B------:R-:W-:-:S03]  /*15e50*/  IMAD.MOV.U32 R157, RZ, RZ, R26 ;  /* 0x000000ffff9d7224 */ /* 0x000fc600078e001a */
[----:B------:R4:W-:Y:S04]  /*15e60*/  STL.64 [R1+0xdf8], R150 ;  /* 0x000df89601007387 */ /* 0x0009e80000100a00 */
[----:B0-----:R-:W4:Y:S04]  /*15e70*/  LDL.LU.64 R24, [R1+0xa00] ;  /* 0x000a000001187983 */ /* 0x001f280000300a00 */
[----:B-1----:R-:W4:Y:S04]  /*15e80*/  LDL.LU.64 R26, [R1+0xa08] ;  /* 0x000a0800011a7983 */ /* 0x002f280000300a00 */
[----:B--2---:R-:W2:Y:S04]  /*15e90*/  LDL.LU.64 R28, [R1+0xa10] ;  /* 0x000a1000011c7983 */ /* 0x004ea80000300a00 */
[----:B---3--:R-:W2:Y:S04]  /*15ea0*/  LDL.LU.64 R30, [R1+0xa18] ;  /* 0x000a1800011e7983 */ /* 0x008ea80000300a00 */
[----:B----4-:R-:W2:Y:S04]  /*15eb0*/  LDL.LU.64 R32, [R1+0xa20] ;  /* 0x000a200001207983 */ /* 0x010ea80000300a00 */
[----:B------:R-:W2:Y:S04]  /*15ec0*/  LDL.LU.64 R34, [R1+0xa28] ;  /* 0x000a280001227983 */ /* 0x000ea80000300a00 */
        /* <DEDUP_REMOVED lines=9> */
[----:B------:R-:W2:Y:S01]  /*15f60*/  LDL.LU.64 R54, [R1+0xa78] ;  /* 0x000a780001367983 */ /* 0x000ea20000300a00 */
[----:B------:R-:W-:-:S03]  /*15f70*/  IMAD.MOV.U32 R20, RZ, RZ, R65 ;  /* 0x000000ffff147224 */ /* 0x000fc600078e0041 */
        /* <DEDUP_REMOVED lines=29> */
[----:B------:R-:W-:Y:S02]  /*16150*/  IMAD.MOV.U32 R172, RZ, RZ, R97 ;  /* 0x000000ffffac7224 */ /* 0x000fe400078e0061 */
[----:B------:R-:W-:Y:S01]  /*16160*/  IMAD.MOV.U32 R168, RZ, RZ, R96 ;  /* 0x000000ffffa87224 */ /* 0x000fe200078e0060 */
[----:B------:R-:W2:Y:S01]  /*16170*/  LDL.LU.64 R92, [R1+0xb10] ;  /* 0x000b1000015c7983 */ /* 0x000ea20000300a00 */
[----:B------:R-:W-:Y:S02]  /*16180*/  IMAD.MOV.U32 R173, RZ, RZ, R99 ;  /* 0x000000ffffad7224 */ /* 0x000fe400078e0063 */
[----:B------:R-:W-:Y:S01]  /*16190*/  IMAD.MOV.U32 R169, RZ, RZ, R98 ;  /* 0x000000ffffa97224 */ /* 0x000fe200078e0062 */
[----:B------:R-:W2:Y:S01]  /*161a0*/  LDL.LU.64 R94, [R1+0xb18] ;  /* 0x000b1800015e7983 */ /* 0x000ea20000300a00 */
[----:B------:R-:W-:Y:S02]  /*161b0*/  IMAD.MOV.U32 R180, RZ, RZ, R101 ;  /* 0x000000ffffb47224 */ /* 0x000fe400078e0065 */
[----:B------:R-:W-:Y:S01]  /*161c0*/  IMAD.MOV.U32 R176, RZ, RZ, R100 ;  /* 0x000000ffffb07224 */ /* 0x000fe200078e0064 */
[----:B------:R-:W2:Y:S01]  /*161d0*/  LDL.LU.64 R96, [R1+0xb20] ;  /* 0x000b200001607983 */ /* 0x000ea20000300a00 */
[----:B------:R-:W-:-:S02]  /*161e0*/  IMAD.MOV.U32 R181, RZ, RZ, R103 ;  /* 0x000000ffffb57224 */ /* 0x000fc400078e0067 */
        /* <DEDUP_REMOVED lines=56> */
[----:B------:R-:W-:Y:S01]  /*16570*/  UMOV UR36, UR32 ;  /* 0x0000002000247c82 */ /* 0x000fe20008000000 */
[----:B------:R-:W-:Y:S01]  /*16580*/  UMOV UR37, UR33 ;  /* 0x0000002100257c82 */ /* 0x000fe20008000000 */
[----:B------:R-:W-:Y:S01]  /*16590*/  UMOV UR44, UR8 ;  /* 0x00000008002c7c82 */ /* 0x000fe20008000000 */
[----:B------:R-:W-:Y:S01]  /*165a0*/  UMOV UR45, UR9 ;  /* 0x00000009002d7c82 */ /* 0x000fe20008000000 */
[----:B--2---:R-:W-:-:S06]  /*165b0*/  WARPGROUP.ARRIVE ;  /* 0x00000000000079c5 */ /* 0x004fcc0000000000 */
[----:B------:R-:W-:Y:S01]  /*165c0*/  HGMMA.64x256x16.F32 R24, gdesc[UR36].tnspA, R24, gsb0 ;  /* 0x23e00000241879f0 */ /* 0x000fe20008000818 */
[----:B------:R-:W-:Y:S04]  /*165d0*/  STL [R1+0x1498], R208 ;  /* 0x001498d001007387 */ /* 0x000fe80000100800 */
        /* <DEDUP_REMOVED lines=18> */
[----:B------:R-:W-:Y:S01]  /*16700*/  STL [R1+0x144c], R245 ;  /* 0x00144cf501007387 */ /* 0x000fe20000100800 */
[----:B------:R-:W-:-:S02]  /*16710*/  WARPGROUP.DEPBAR.LE gsb0, 0x0 ;  /* 0x00008000000079c5 */ /* 0x000fc40000010000 */
[----:B------:R-:W-:-:S06]  /*16720*/  WARPGROUP.ARRIVE ;  /* 0x00000000000079c5 */ /* 0x000fcc0000000000 */
[----:B------:R-:W-:Y:S03]  /*16730*/  HGMMA.64x256x16.F32 R24, gdesc[UR44].tnspA, R24, gsb0 ;  /* 0x23e000002c1879f0 */ /* 0x000fe60008000818 */
[----:B------:R-:W-:Y:S02]  /*16740*/  WARPGROUP.DEPBAR.LE gsb0, 0x0 ;  /* 0x00008000000079c5 */ /* 0x000fe40000010000 */
        /* <DEDUP_REMOVED lines=64> */
[----:B0-----:R-:W2:Y:S04]  /*16b50*/  LDL.LU.64 R150, [R1+0x1bf8] ;  /* 0x001bf80001967983 */ /* 0x001ea80000300a00 */
[----:B------:R-:W3:Y:S04]  /*16b60*/  LDL.LU R149, [R1+0x1bf0] ;  /* 0x001bf00001957983 */ /* 0x000ee80000300800 */
[----:B------:R-:W4:Y:S04]  /*16b70*/  LDL.LU.64 R48, [R1+0x1be8] ;  /* 0x001be80001307983 */ /* 0x000f280000300a00 */
        /* <DEDUP_REMOVED lines=12> */
[----:B--2---:R-:W-:Y:S04]  /*16c40*/  STL.64 [R1+0x1980], R150 ;  /* 0x0019809601007387 */ /* 0x004fe80000100a00 */
[----:B---3--:R-:W-:Y:S04]  /*16c50*/  STL [R1+0x1978], R149 ;  /* 0x0019789501007387 */ /* 0x008fe80000100800 */
[----:B----4-:R-:W-:Y:S04]  /*16c60*/  STL.64 [R1+0x1970], R48 ;  /* 0x0019703001007387 */ /* 0x010fe80000100a00 */
        /* <DEDUP_REMOVED lines=13> */
[----:B------:R-:W3:Y:S04]  /*16d40*/  LDL.LU.64 R26, [R1+0x608] ;  /* 0x00060800011a7983 */ /* 0x000ee80000300a00 */
[----:B------:R-:W4:Y:S04]  /*16d50*/  LDL.LU.64 R28, [R1+0x610] ;  /* 0x00061000011c7983 */ /* 0x000f280000300a00 */
[----:B------:R-:W2:Y:S04]  /*16d60*/  LDL.LU.64 R30, [R1+0x618] ;  /* 0x00061800011e7983 */ /* 0x000ea80000300a00 */
        /* <DEDUP_REMOVED lines=60> */
[----:B--2---:R-:W-:Y:S04]  /*17130*/  STL.64 [R1+0x1b80], R150 ;  /* 0x001b809601007387 */ /* 0x004fe80000100a00 */
[----:B----4-:R-:W-:Y:S04]  /*17140*/  STL.64 [R1+0x1b78], R148 ;  /* 0x001b789401007387 */ /* 0x010fe80000100a00 */
[----:B---3--:R-:W-:Y:S04]  /*17150*/  STL.64 [R1+0x1b70], R146 ;  /* 0x001b709201007387 */ /* 0x008fe80000100a00 */
        /* <DEDUP_REMOVED lines=130> */
[----:B------:R-:W-:Y:S03]  /*17980*/  HGMMA.64x256x16.F32 R24, gdesc[UR40].tnspA, R24, gsb0 ;  /* 0x23e00000281879f0 */ /* 0x000fe60008000818 */
[----:B------:R-:W-:Y:S02]  /*17990*/  WARPGROUP.DEPBAR.LE gsb0, 0x0 ;  /* 0x00008000000079c5 */ /* 0x000fe40000010000 */
[----:B------:R-:W-:-:S15]  /*179a0*/  WARPGROUP.ARRIVE ;  /* 0x00000000000079c5 */ /* 0x000fde0000000000 */
[----:B------:R-:W-:-:S08]  /*179b0*/  NOP ;  /* 0x0000000000007918 */ /* 0x000fd00000000000 */
        /* <DEDUP_REMOVED lines=65> */
[----:B------:R0:W-:Y:S01]  /*17dd0*/  STL.64 [R1+0x9f8], R150 ;  /* 0x0009f89601007387 */ /* 0x0001e20000100a00 */
[----:B------:R-:W-:-:S03]  /*17de0*/  IMAD.MOV.U32 R243, RZ, RZ, R130 ;  /* 0x000000fffff37224 */ /* 0x000fc600078e0082 */
[----:B0-----:R-:W2:Y:S04]  /*17df0*/  LDL.LU.64 R150, [R1+0x1b80] ;  /* 0x001b800001967983 */ /* 0x001ea80000300a00 */
        /* <DEDUP_REMOVED lines=188> */
[----:B------:R-:W2:Y:S04]  /*189c0*/  LDL.LU.64 R46, [R1+0x1968] ;  /* 0x00196800012e7983 */ /* 0x000ea80000300a00 */
        /* <DEDUP_REMOVED lines=11> */
[----:B----4-:R-:W-:-:S02]  /*18a80*/  IMAD.MOV.U32 R7, RZ, RZ, R49 ;  /* 0x000000ffff077224 */ /* 0x010fc400078e0031 */
[----:B------:R-:W-:Y:S02]  /*18a90*/  IMAD.MOV.U32 R216, RZ, RZ, R48 ;  /* 0x000000ffffd87224 */ /* 0x000fe400078e0030 */
[----:B--2---:R-:W-:Y:S02]  /*18aa0*/  IMAD.MOV.U32 R213, RZ, RZ, R47 ;  /* 0x000000ffffd57224 */ /* 0x004fe400078e002f */
[----:B------:R-:W-:Y:S02]  /*18ab0*/  IMAD.MOV.U32 R250, RZ, RZ, R46 ;  /* 0x000000fffffa7224 */ /* 0x000fe400078e002e */
[----:B---3--:R-:W-:Y:S02]  /*18ac0*/  IMAD.MOV.U32 R251, RZ, RZ, R45 ;  /* 0x000000fffffb7224 */ /* 0x008fe400078e002d */
[----:B------:R-:W-:Y:S02]  /*18ad0*/  IMAD.MOV.U32 R212, RZ, RZ, R44 ;  /* 0x000000ffffd47224 */ /* 0x000fe400078e002c */
[----:B------:R-:W-:-:S02]  /*18ae0*/  IMAD.MOV.U32 R249, RZ, RZ, R43 ;  /* 0x000000fffff97224 */ /* 0x000fc400078e002b */
[----:B------:R-:W-:Y:S02]  /*18af0*/  IMAD.MOV.U32 R4, RZ, RZ, R42 ;  /* 0x000000ffff047224 */ /* 0x000fe400078e002a */
[----:B------:R-:W-:Y:S02]  /*18b00*/  IMAD.MOV.U32 R6, RZ, RZ, R41 ;  /* 0x000000ffff067224 */ /* 0x000fe400078e0029 */
[----:B------:R-:W-:Y:S02]  /*18b10*/  IMAD.MOV.U32 R3, RZ, RZ, R40 ;  /* 0x000000ffff037224 */ /* 0x000fe400078e0028 */
[----:B------:R-:W-:Y:S02]  /*18b20*/  IMAD.MOV.U32 R252, RZ, RZ, R39 ;  /* 0x000000fffffc7224 */ /* 0x000fe400078e0027 */
        /* <DEDUP_REMOVED lines=15> */
[----:B------:R-:W2:Y:S04]  /*18c20*/  LDL.LU.64 R24, [R1] ;  /* 0x0000000001187983 */ /* 0x000ea80000300a00 */
        /* <DEDUP_REMOVED lines=56> */
[----:B------:R-:W2:Y:S01]  /*18fb0*/  LDL.LU.64 R138, [R1+0x1c8] ;  /* 0x0001c800018a7983 */ /* 0x000ea20000300a00 */
[----:B------:R-:W-:-:S03]  /*18fc0*/  IMAD.MOV.U32 R240, RZ, RZ, R149 ;  /* 0x000000fffff07224 */ /* 0x000fc600078e0095 */
[----:B------:R-:W3:Y:S01]  /*18fd0*/  LDL.LU.64 R140, [R1+0x1d0] ;  /* 0x0001d000018c7983 */ /* 0x000ee20000300a00 */
[----:B------:R-:W-:-:S03]  /*18fe0*/  IMAD.MOV.U32 R237, RZ, RZ, R150 ;  /* 0x000000ffffed7224 */ /* 0x000fc600078e0096 */
[----:B------:R-:W4:Y:S01]  /*18ff0*/  LDL.LU.64 R142, [R1+0x1d8] ;  /* 0x0001d800018e7983 */ /* 0x000f220000300a00 */
[----:B------:R-:W-:-:S03]  /*19000*/  IMAD.MOV.U32 R236, RZ, RZ, R151 ;  /* 0x000000ffffec7224 */ /* 0x000fc600078e0097 */
        /* <DEDUP_REMOVED lines=414> */
[----:B------:R-:W3:Y:S01]  /*1a9f0*/  LDL R244, [R1+0x13e0] ;  /* 0x0013e00001f47983 */ /* 0x000ee20000100800 */
        /* <DEDUP_REMOVED lines=10> */
[----:B------:R-:W-:Y:S01]  /*1aaa0*/  IMAD.MOV.U32 R216, RZ, RZ, R7 ;  /* 0x000000ffffd87224 */ /* 0x000fe200078e0007 */
[----:B------:R-:W-:Y:S01]  /*1aab0*/  IADD3 R7, P0, R8, R10, RZ ;  /* 0x0000000a08077210 */ /* 0x000fe20007f1e0ff */
[----:B------:R-:W-:-:S04]  /*1aac0*/  VIADD R11, R11, 0x1 ;  /* 0x000000010b0b7836 */ /* 0x000fc80000000000 */
[----:B------:R-:W-:Y:S01]  /*1aad0*/  IMAD.X R8, R9, 0x1, R2, P0 ;  /* 0x0000000109087824 */ /* 0x000fe200000e0602 */
[----:B---3--:R-:W-:Y:S01]  /*1aae0*/  ISETP.NE.U32.AND P0, PT, R11, R244, PT ;  /* 0x000000f40b00720c */ /* 0x008fe20003f05070 */
[----:B------:R-:W-:Y:S02]  /*1aaf0*/  IMAD.MOV.U32 R244, RZ, RZ, R241 ;  /* 0x000000fffff47224 */ /* 0x000fe400078e00f1 */
[----:B------:R-:W-:Y:S02]  /*1ab00*/  IMAD.MOV.U32 R241, RZ, RZ, R240 ;  /* 0x000000fffff17224 */ /* 0x000fe400078e00f0 */
[----:B------:R-:W-:Y:S02]  /*1ab10*/  IMAD.MOV.U32 R240, RZ, RZ, R237 ;  /* 0x000000fffff07224 */ /* 0x000fe400078e00ed */
[----:B------:R-:W-:Y:S02]  /*1ab20*/  IMAD.MOV.U32 R237, RZ, RZ, R236 ;  /* 0x000000ffffed7224 */ /* 0x000fe400078e00ec */
[----:B------:R-:W-:-:S02]  /*1ab30*/  IMAD.MOV.U32 R236, RZ, RZ, R229 ;  /* 0x000000ffffec7224 */ /* 0x000fc400078e00e5 */
[----:B------:R-:W-:Y:S02]  /*1ab40*/  IMAD.MOV.U32 R229, RZ, RZ, R228 ;  /* 0x000000ffffe57224 */ /* 0x000fe400078e00e4 */
[----:B------:R-:W-:Y:S01]  /*1ab50*/  IMAD.MOV.U32 R228, RZ, RZ, R221 ;  /* 0x000000ffffe47224 */ /* 0x000fe200078e00dd */
[----:B------:R-:W-:Y:S01]  /*1ab60*/  IADD3 R244, P3, R244, R10, RZ ;  /* 0x0000000af4f47210 */ /* 0x000fe20007f7e0ff */
[----:B------:R-:W-:Y:S02]  /*1ab70*/  IMAD.MOV.U32 R221, RZ, RZ, R220 ;  /* 0x000000ffffdd7224 */ /* 0x000fe400078e00dc */
[----:B------:R-:W-:Y:S02]  /*1ab80*/  IMAD.MOV.U32 R220, RZ, RZ, R217 ;  /* 0x000000ffffdc7224 */ /* 0x000fe400078e00d9 */
[----:B------:R-:W-:Y:S02]  /*1ab90*/  IMAD.MOV.U32 R217, RZ, RZ, R216 ;  /* 0x000000ffffd97224 */ /* 0x000fe400078e00d8 */
[----:B------:R-:W-:-:S02]  /*1aba0*/  IMAD.MOV.U32 R216, RZ, RZ, R5 ;  /* 0x000000ffffd87224 */ /* 0x000fc400078e0005 */
[----:B------:R-:W-:Y:S02]  /*1abb0*/  IMAD.MOV.U32 R5, RZ, RZ, R246 ;  /* 0x000000ffff057224 */ /* 0x000fe400078e00f6 */
[----:B------:R-:W3:Y:S04]  /*1abc0*/  LDL.LU R246, [R1+0x170c] ;  /* 0x00170c0001f67983 */ /* 0x000ee80000300800 */
[----:B------:R0:W-:Y:S04]  /*1abd0*/  STL [R1+0x13a4], R244 ;  /* 0x0013a4f401007387 */ /* 0x0001e80000100800 */
[----:B0-----:R-:W4:Y:S02]  /*1abe0*/  LDL.LU R244, [R1+0x139c] ;  /* 0x00139c0001f47983 */ /* 0x001f240000300800 */
[----:B----4-:R-:W-:-:S05]  /*1abf0*/  IADD3 R244, P6, R244, R10, RZ ;  /* 0x0000000af4f47210 */ /* 0x010fca0007fde0ff */
[----:B------:R0:W-:Y:S04]  /*1ac00*/  STL [R1+0x139c], R244 ;  /* 0x00139cf401007387 */ /* 0x0001e80000100800 */
[----:B0-----:R-:W4:Y:S02]  /*1ac10*/  LDL.LU R244, [R1+0x1394] ;  /* 0x0013940001f47983 */ /* 0x001f240000300800 */
[----:B----4-:R-:W-:-:S05]  /*1ac20*/  IADD3 R244, P5, R244, R10, RZ ;  /* 0x0000000af4f47210 */ /* 0x010fca0007fbe0ff */
[----:B------:R0:W-:Y:S04]  /*1ac30*/  STL [R1+0x1394], R244 ;  /* 0x001394f401007387 */ /* 0x0001e80000100800 */
[----:B0-----:R-:W4:Y:S01]  /*1ac40*/  LDL.LU R244, [R1+0x138c] ;  /* 0x00138c0001f47983 */ /* 0x001f220000300800 */
[-C--:B---3--:R-:W-:Y:S02]  /*1ac50*/  IADD3 R246, P1, R246, R10.reuse, RZ ;  /* 0x0000000af6f67210 */ /* 0x088fe40007f3e0ff */
[----:B----4-:R-:W-:-:S05]  /*1ac60*/  IADD3 R244, P2, R244, R10, RZ ;  /* 0x0000000af4f47210 */ /* 0x010fca0007f5e0ff */
[----:B------:R-:W-:Y:S04]  /*1ac70*/  STL [R1+0x138c], R244 ;  /* 0x00138cf401007387 */ /* 0x000fe80000100800 */
[----:B------:R0:W-:Y:S04]  /*1ac80*/  STL [R1+0x1384], R246 ;  /* 0x001384f601007387 */ /* 0x0001e80000100800 */
[----:B0-----:R-:W3:Y:S01]  /*1ac90*/  LDL.LU R246, [R1+0x1708] ;  /* 0x0017080001f67983 */ /* 0x001ee20000300800 */
[----:B------:R-:W-:Y:S01]  /*1aca0*/  IADD3 R247, P4, R247, R10, RZ ;  /* 0x0000000af7f77210 */ /* 0x000fe20007f9e0ff */
        /* <DEDUP_REMOVED lines=9> */
[----:B------:R-:W4:Y:S01]  /*1ad40*/  LDL.LU R190, [R1+0xe78] ;  /* 0x000e780001be7983 */ /* 0x000f220000300800 */
[----:B---3--:R-:W-:Y:S01]  /*1ad50*/  IMAD.X R246, R246, 0x1, R2, P4 ;  /* 0x00000001f6f67824 */ /* 0x008fe200020e0602 */
[----:B------:R-:W-:-:S05]  /*1ad60*/  IADD3 R244, P4, R244, R10, RZ ;  /* 0x0000000af4f47210 */ /* 0x000fca0007f9e0ff */
[----:B------:R0:W-:Y:S04]  /*1ad70*/  STL [R1+0x137c], R244 ;  /* 0x00137cf401007387 */ /* 0x0001e80000100800 */
[----:B0-----:R-:W3:Y:S02]  /*1ad80*/  LDL.LU R244, [R1+0x13a0] ;  /* 0x0013a00001f47983 */ /* 0x001ee40000300800 */
[----:B---3--:R-:W-:-:S05]  /*1ad90*/  IMAD.X R244, R244, 0x1, R2, P3 ;  /* 0x00000001f4f47824 */ /* 0x008fca00018e0602 */
[----:B------:R0:W-:Y:S04]  /*1ada0*/  STL [R1+0x13a0], R244 ;  /* 0x0013a0f401007387 */ /* 0x0001e80000100800 */
[----:B0-----:R-:W3:Y:S02]  /*1adb0*/  LDL.LU R244, [R1+0x1374] ;  /* 0x0013740001f47983 */ /* 0x001ee40000300800 */
[----:B---3--:R-:W-:-:S05]  /*1adc0*/  IADD3 R244, P3, R244, R10, RZ ;  /* 0x0000000af4f47210 */ /* 0x008fca0007f7e0ff */
        /* <DEDUP_REMOVED lines=19> */
[----:B0-----:R-:W3:Y:S01]  /*1af00*/  LDL.LU R244, [R1+0x1380] ;  /* 0x0013800001f47983 */ /* 0x001ee20000300800 */
[----:B--2---:R-:W-:Y:S01]  /*1af10*/  WARPGROUP.ARRIVE ;  /* 0x00000000000079c5 */ /* 0x004fe20000000000 */
[----:B------:R-:W-:Y:S01]  /*1af20*/  UMOV UR26, UR34 ;  /* 0x00000022001a7c82 */ /* 0x000fe20008000000 */
[----:B------:R-:W-:-:S04]  /*1af30*/  UMOV UR27, UR35 ;  /* 0x00000023001b7c82 */ /* 0x000fc80008000000 */
[----:B------:R-:W-:Y:S01]  /*1af40*/  HGMMA.64x256x16.F32 R24, gdesc[UR24].tnspA, R24, gsb0 ;  /* 0x23e00000181879f0 */ /* 0x000fe20008000818 */
[----:B---3--:R-:W-:-:S05]  /*1af50*/  IMAD.X R244, R244, 0x1, R2, P1 ;  /* 0x00000001f4f47824 */ /* 0x008fca00008e0602 */
[----:B------:R0:W-:Y:S04]  /*1af60*/  STL [R1+0x1380], R244 ;  /* 0x001380f401007387 */ /* 0x0001e80000100800 */
[----:B0-----:R-:W2:Y:S01]  /*1af70*/  LDL.LU R244, [R1+0x1354] ;  /* 0x0013540001f47983 */ /* 0x001ea20000300800 */
[----:B------:R-:W-:Y:S02]  /*1af80*/  WARPGROUP.DEPBAR.LE gsb0, 0x0 ;  /* 0x00008000000079c5 */ /* 0x000fe40000010000 */
[----:B------:R-:W-:Y:S01]  /*1af90*/  WARPGROUP.ARRIVE ;  /* 0x00000000000079c5 */ /* 0x000fe20000000000 */
[----:B------:R-:W-:Y:S01]  /*1afa0*/  UMOV UR30, UR10 ;  /* 0x0000000a001e7c82 */ /* 0x000fe20008000000 */
[----:B------:R-:W-:-:S13]  /*1afb0*/  UMOV UR31, UR11 ;  /* 0x0000000b001f7c82 */ /* 0x000fda0008000000 */
[----:B------:R-:W-:Y:S01]  /*1afc0*/  HGMMA.64x256x16.F32 R24, gdesc[UR28].tnspA, R24, gsb0 ;  /* 0x23e000001c1879f0 */ /* 0x000fe20008000818 */
[----:B--2---:R-:W-:-:S05]  /*1afd0*/  IADD3 R244, P1, R244, R10, RZ ;  /* 0x0000000af4f47210 */ /* 0x004fca0007f3e0ff */
[----:B------:R0:W-:Y:S04]  /*1afe0*/  STL [R1+0x1354], R244 ;  /* 0x001354f401007387 */ /* 0x0001e80000100800 */
[----:B0-----:R-:W2:Y:S01]  /*1aff0*/  LDL.LU R244, [R1+0x1378] ;  /* 0x0013780001f47983 */ /* 0x001ea20000300800 */
[----:B------:R-:W-:Y:S02]  /*1b000*/  WARPGROUP.DEPBAR.LE gsb0, 0x0 ;  /* 0x00008000000079c5 */ /* 0x000fe40000010000 */
[----:B--2---:R-:W-:-:S05]  /*1b010*/  IMAD.X R244, R244, 0x1, R2, P4 ;  /* 0x00000001f4f47824 */ /* 0x004fca00020e0602 */
[----:B------:R-:W-:Y:S04]  /*1b020*/  STL [R1+0x1378], R244 ;  /* 0x001378f401007387 */ /* 0x000fe80000100800 */
[----:B------:R-:W-:Y:S04]  /*1b030*/  STL.64 [R1], R24 ;  /* 0x0000001801007387 */ /* 0x000fe80000100a00 */
        /* <DEDUP_REMOVED lines=65> */
[----:B------:R-:W2:Y:S04]  /*1b450*/  LDL.LU.64 R146, [R1+0x16f0] ;  /* 0x0016f00001927983 */ /* 0x000ea80000300a00 */
[----:B------:R-:W3:Y:S04]  /*1b460*/  LDL.LU.64 R144, [R1+0x16e8] ;  /* 0x0016e80001907983 */ /* 0x000ee80000300a00 */
[----:B------:R-:W2:Y:S04]  /*1b470*/  LDL.LU.64 R142, [R1+0x16e0] ;  /* 0x0016e000018e7983 */ /* 0x000ea80000300a00 */
[----:B------:R-:W3:Y:S04]  /*1b480*/  LDL.LU.64 R140, [R1+0x16d8] ;  /* 0x0016d800018c7983 */ /* 0x000ee80000300a00 */
[----:B------:R-:W2:Y:S04]  /*1b490*/  LDL.LU.64 R138, [R1+0x16d0] ;  /* 0x0016d000018a7983 */ /* 0x000ea80000300a00 */
[----:B------:R-:W3:Y:S04]  /*1b4a0*/  LDL.LU.64 R136, [R1+0x16c8] ;  /* 0x0016c80001887983 */ /* 0x000ee80000300a00 */
        /* <DEDUP_REMOVED lines=46> */
[----:B------:R-:W-:-:S03]  /*1b790*/  IMAD.MOV.U32 R244, RZ, RZ, R240 ;  /* 0x000000fffff47224 */ /* 0x000fc600078e00f0 */
        /* <DEDUP_REMOVED lines=9> */
[----:B------:R-:W-:Y:S02]  /*1b830*/  IMAD.MOV.U32 R228, RZ, RZ, R220 ;  /* 0x000000ffffe47224 */ /* 0x000fe400078e00dc */
[----:B------:R-:W-:Y:S01]  /*1b840*/  IMAD.MOV.U32 R221, RZ, RZ, R191 ;  /* 0x000000ffffdd7224 */ /* 0x000fe200078e00bf */
[----:B------:R-:W3:Y:S01]  /*1b850*/  LDL.LU.64 R32, [R1+0x1528] ;  /* 0x0015280001207983 */ /* 0x000ee20000300a00 */
[----:B----4-:R-:W-:Y:S02]  /*1b860*/  IMAD.MOV.U32 R220, RZ, RZ, R190 ;  /* 0x000000ffffdc7224 */ /* 0x010fe400078e00be */
[----:B------:R-:W-:Y:S01]  /*1b870*/  IMAD.MOV.U32 R191, RZ, RZ, R26 ;  /* 0x000000ffffbf7224 */ /* 0x000fe200078e001a */
[----:B------:R-:W4:Y:S01]  /*1b880*/  LDL.LU.64 R30, [R1+0x1520] ;  /* 0x00152000011e7983 */ /* 0x000f220000300a00 */
[----:B------:R-:W-:-:S03]  /*1b890*/  IMAD.MOV.U32 R190, RZ, RZ, R24 ;  /* 0x000000ffffbe7224 */ /* 0x000fc600078e0018 */
[----:B------:R-:W4:Y:S04]  /*1b8a0*/  LDL.LU.64 R28, [R1+0x1518] ;  /* 0x00151800011c7983 */ /* 0x000f280000300a00 */
[----:B------:R-:W4:Y:S04]  /*1b8b0*/  LDL.LU.64 R26, [R1+0x1510] ;  /* 0x00151000011a7983 */ /* 0x000f280000300a00 */
[----:B------:R-:W4:Y:S01]  /*1b8c0*/  LDL.LU.64 R24, [R1+0x1508] ;  /* 0x0015080001187983 */ /* 0x000f220000300a00 */
[----:B------:R-:W-:Y:S02]  /*1b8d0*/  IMAD.MOV.U32 R9, RZ, RZ, R245 ;  /* 0x000000ffff097224 */ /* 0x000fe400078e00f5 */
[----:B------:R-:W-:-:S02]  /*1b8e0*/  IMAD.MOV.U32 R245, RZ, RZ, R244 ;  /* 0x000000fffff57224 */ /* 0x000fc400078e00f4 */
[----:B------:R-:W-:Y:S02]  /*1b8f0*/  IMAD.MOV.U32 R244, RZ, RZ, R229 ;  /* 0x000000fffff47224 */ /* 0x000fe400078e00e5 */
[----:B------:R-:W-:Y:S02]  /*1b900*/  IMAD.MOV.U32 R229, RZ, RZ, R228 ;  /* 0x000000ffffe57224 */ /* 0x000fe400078e00e4 */
[--C-:B--2---:R-:W-:Y:S02]  /*1b910*/  IMAD.X R134, R134, 0x1, R2.reuse, P1 ;  /* 0x0000000186867824 */ /* 0x104fe400008e0602 */
[--C-:B---3--:R-:W-:Y:S02]  /*1b920*/  IMAD.X R132, R132, 0x1, R2.reuse, P2 ;  /* 0x0000000184847824 */ /* 0x108fe400010e0602 */
[--C-:B------:R-:W-:Y:S02]  /*1b930*/  IMAD.X R130, R130, 0x1, R2.reuse, P5 ;  /* 0x0000000182827824 */ /* 0x100fe400028e0602 */
[----:B------:R-:W-:-:S02]  /*1b940*/  IMAD.X R128, R128, 0x1, R2, P6 ;  /* 0x0000000180807824 */ /* 0x000fc400030e0602 */
[----:B------:R-:W-:Y:S01]  /*1b950*/  IMAD.X R126, R126, 0x1, R2, P3 ;  /* 0x000000017e7e7824 */ /* 0x000fe200018e0602 */
[-C--:B------:R-:W-:Y:S02]  /*1b960*/  IADD3 R125, P4, R125, R10.reuse, RZ ;  /* 0x0000000a7d7d7210 */ /* 0x080fe40007f9e0ff */
[----:B------:R-:W-:-:S03]  /*1b970*/  IADD3 R127, P3, R127, R10, RZ ;  /* 0x0000000a7f7f7210 */ /* 0x000fc60007f7e0ff */
[----:B------:R0:W-:Y:S01]  /*1b980*/  STL [R1+0x134c], R125 ;  /* 0x00134c7d01007387 */ /* 0x0001e20000100800 */
[-C--:B------:R-:W-:Y:S02]  /*1b990*/  IADD3 R129, P6, R129, R10.reuse, RZ ;  /* 0x0000000a81817210 */ /* 0x080fe40007fde0ff */
[-C--:B------:R-:W-:Y:S01]  /*1b9a0*/  IADD3 R131, P5, R131, R10.reuse, RZ ;  /* 0x0000000a83837210 */ /* 0x080fe20007fbe0ff */
[----:B0-----:R-:W4:Y:S04]  /*1b9b0*/  LDL.LU R125, [R1+0x1504] ;  /* 0x00150400017d7983 */ /* 0x001f280000300800 */
[----:B------:R0:W-:Y:S01]  /*1b9c0*/  STL [R1+0x1370], R126 ;  /* 0x0013707e01007387 */ /* 0x0001e20000100800 */
[----:B------:R-:W-:-:S03]  /*1b9d0*/  IADD3 R133, P2, R133, R10, RZ ;  /* 0x0000000a85857210 */ /* 0x000fc60007f5e0ff */
[----:B0-----:R-:W4:Y:S04]  /*1b9e0*/  LDL.LU R126, [R1+0x1500] ;  /* 0x00150000017e7983 */ /* 0x001f280000300800 */
[----:B------:R0:W-:Y:S04]  /*1b9f0*/  STL [R1+0x1344], R127 ;  /* 0x0013447f01007387 */ /* 0x0001e80000100800 */
[----:B0-----:R-:W4:Y:S04]  /*1ba00*/  LDL.LU R127, [R1+0x14fc] ;  /* 0x0014fc00017f7983 */ /* 0x001f280000300800 */
[----:B------:R0:W-:Y:S01]  /*1ba10*/  STL [R1+0x1368], R128 ;  /* 0x0013688001007387 */ /* 0x0001e20000100800 */
[----:B------:R-:W-:-:S03]  /*1ba20*/  IADD3 R135, P1, R135, R10, RZ ;  /* 0x0000000a87877210 */ /* 0x000fc60007f3e0ff */
[----:B0-----:R-:W4:Y:S04]  /*1ba30*/  LDL.LU R128, [R1+0x14f8] ;  /* 0x0014f80001807983 */ /* 0x001f280000300800 */
[----:B------:R0:W-:Y:S01]  /*1ba40*/  STL [R1+0x133c], R129 ;  /* 0x00133c8101007387 */ /* 0x0001e20000100800 */
[----:B------:R-:W-:-:S03]  /*1ba50*/  IMAD.X R136, R136, 0x1, R2, P4 ;  /* 0x0000000188887824 */ /* 0x000fc600020e0602 */
        /* <DEDUP_REMOVED lines=61> */
[----:B------:R-:W2:Y:S04]  /*1be30*/  LDL.LU R228, [R1+0xe68] ;  /* 0x000e680001e47983 */ /* 0x000ea80000300800 */
        /* <DEDUP_REMOVED lines=216> */
[----:B------:R0:W-:Y:S02]  /*1cbc0*/  STL [R1+0x11e8], R9 ;  /* 0x0011e80901007387 */ /* 0x0001e40000100800 */
[----:B0-----:R-:W-:Y:S02]  /*1cbd0*/  IMAD.MOV.U32 R9, RZ, RZ, R245 ;  /* 0x000000ffff097224 */ /* 0x001fe400078e00f5 */
[----:B------:R-:W-:Y:S02]  /*1cbe0*/  IMAD.MOV.U32 R245, RZ, RZ, R229 ;  /* 0x000000fffff57224 */ /* 0x000fe400078e00e5 */
[----:B------:R-:W-:Y:S02]  /*1cbf0*/  IMAD.MOV.U32 R229, RZ, RZ, R208 ;  /* 0x000000ffffe57224 */ /* 0x000fe400078e00d0 */
[----:B------:R-:W3:Y:S02]  /*1cc00*/  LDL.LU R208, [R1+0x11bc] ;  /* 0x0011bc0001d07983 */ /* 0x000ee40000300800 */
[----:B---3--:R-:W-:-:S05]  /*1cc10*/  IADD3 R208, P6, R208, R10, RZ ;  /* 0x0000000ad0d07210 */ /* 0x008fca0007fde0ff */
[----:B------:R0:W-:Y:S04]  /*1cc20*/  STL [R1+0x11bc], R208 ;  /* 0x0011bcd001007387 */ /* 0x0001e80000100800 */
[----:B0-----:R0:W5:Y:S04]  /*1cc30*/  LDL.LU R208, [R1+0x1498] ;  /* 0x0014980001d07983 */ /* 0x0011680000300800 */
[----:B------:R-:W3:Y:S02]  /*1cc40*/  LDL.LU R10, [R1+0x11e0] ;  /* 0x0011e000010a7983 */ /* 0x000ee40000300800 */
[----:B---3--:R-:W-:-:S05]  /*1cc50*/  IMAD.X R10, R10, 0x1, R2, P5 ;  /* 0x000000010a0a7824 */ /* 0x008fca00028e0602 */
[----:B------:R1:W-:Y:S04]  /*1cc60*/  STL [R1+0x11e0], R10 ;  /* 0x0011e00a01007387 */ /* 0x0003e80000100800 */
[----:B-1----:R-:W3:Y:S02]  /*1cc70*/  LDL.LU R10, [R1+0x13d8] ;  /* 0x0013d800010a7983 */ /* 0x002ee40000300800 */
[----:B---3--:R-:W-:-:S05]  /*1cc80*/  IADD3 R10, P5, R10, UR6, RZ ;  /* 0x000000060a0a7c10 */ /* 0x008fca000ffbe0ff */
[----:B------:R1:W-:Y:S04]  /*1cc90*/  STL [R1+0x13d8], R10 ;  /* 0x0013d80a01007387 */ /* 0x0003e80000100800 */
[----:B-1----:R-:W3:Y:S02]  /*1cca0*/  LDL.LU R10, [R1+0x11d8] ;  /* 0x0011d800010a7983 */ /* 0x002ee40000300800 */
        /* <DEDUP_REMOVED lines=30> */
[----:B---3--:R-:W-:-:S05]  /*1ce90*/  IADD3.X R10, R10, UR5, RZ, P5, !PT ;  /* 0x000000050a0a7c10 */ /* 0x008fca000affe4ff */
        /* <DEDUP_REMOVED lines=607> */
[----:B-1----:R-:W3:Y:S01]  /*1f490*/  LDL.LU R10, [R1+0xe90] ;  /* 0x000e9000010a7983 */ /* 0x002ee20000300800 */
[----:B------:R-:W-:Y:S02]  /*1f4a0*/  IADD3.X R209, R209, UR5, RZ, P5, !PT ;  /* 0x00000005d1d17c10 */ /* 0x000fe4000affe4ff */
[----:B------:R-:W-:Y:S02]  /*1f4b0*/  IADD3 R212, P5, R212, UR6, RZ ;  /* 0x00000006d4d47c10 */ /* 0x000fe4000ffbe0ff */
[----:B------:R-:W-:Y:S02]  /*1f4c0*/  IADD3.X R213, R213, UR5, RZ, P2, !PT ;  /* 0x00000005d5d57c10 */ /* 0x000fe400097fe4ff */
[----:B------:R-:W-:-:S02]  /*1f4d0*/  IADD3 R216, P2, R216, UR6, RZ ;  /* 0x00000006d8d87c10 */ /* 0x000fc4000ff5e0ff */
[----:B------:R-:W-:Y:S02]  /*1f4e0*/  IADD3.X R217, R217, UR5, RZ, P1, !PT ;  /* 0x00000005d9d97c10 */ /* 0x000fe40008ffe4ff */
[----:B------:R-:W-:Y:S02]  /*1f4f0*/  IADD3 R220, P1, R220, UR6, RZ ;  /* 0x00000006dcdc7c10 */ /* 0x000fe4000ff3e0ff */
[----:B---3--:R-:W-:-:S05]  /*1f500*/  IADD3 R10, P6, R10, UR6, RZ ;  /* 0x000000060a0a7c10 */ /* 0x008fca000ffde0ff */
[----:B------:R1:W-:Y:S04]  /*1f510*/  STL [R1+0xe90], R10 ;  /* 0x000e900a01007387 */ /* 0x0003e80000100800 */
[----:B-1----:R-:W3:Y:S04]  /*1f520*/  LDL.LU R10, [R1+0xe60] ;  /* 0x000e6000010a7983 */ /* 0x002ee80000300800 */
[----:B------:R1:W-:Y:S01]  /*1f530*/  STL [R1+0xeb4], R209 ;  /* 0x000eb4d101007387 */ /* 0x0003e20000100800 */
[----:B------:R-:W-:Y:S02]  /*1f540*/  IADD3.X R221, R221, UR5, RZ, P4, !PT ;  /* 0x00000005dddd7c10 */ /* 0x000fe4000a7fe4ff */
[----:B------:R-:W-:Y:S01]  /*1f550*/  IADD3 R224, P4, R224, UR6, RZ ;  /* 0x00000006e0e07c10 */ /* 0x000fe2000ff9e0ff */
[----:B-1----:R0:W5:Y:S04]  /*1f560*/  LDL.LU R209, [R1+0x1494] ;  /* 0x0014940001d17983 */ /* 0x0021680000300800 */
[----:B------:R1:W-:Y:S01]  /*1f570*/  STL [R1+0xe88], R212 ;  /* 0x000e88d401007387 */ /* 0x0003e20000100800 */
[----:B------:R-:W-:-:S03]  /*1f580*/  IADD3.X R225, R225, UR5, RZ, P3, !PT ;  /* 0x00000005e1e17c10 */ /* 0x000fc60009ffe4ff */
[----:B-1----:R0:W5:Y:S04]  /*1f590*/  LDL.LU R212, [R1+0x1490] ;  /* 0x0014900001d47983 */ /* 0x0021680000300800 */
[----:B------:R1:W-:Y:S01]  /*1f5a0*/  STL [R1+0xeac], R213 ;  /* 0x000eacd501007387 */ /* 0x0003e20000100800 */
[----:B--2---:R-:W-:-:S03]  /*1f5b0*/  IADD3 R228, P3, R228, UR6, RZ ;  /* 0x00000006e4e47c10 */ /* 0x004fc6000ff7e0ff */
[----:B-1----:R0:W5:Y:S04]  /*1f5c0*/  LDL.LU R213, [R1+0x148c] ;  /* 0x00148c0001d57983 */ /* 0x0021680000300800 */
[----:B------:R1:W-:Y:S01]  /*1f5d0*/  STL [R1+0xe80], R216 ;  /* 0x000e80d801007387 */ /* 0x0003e20000100800 */
[----:B------:R-:W-:-:S03]  /*1f5e0*/  IADD3.X R229, R229, UR5, RZ, P6, !PT ;  /* 0x00000005e5e57c10 */ /* 0x000fc6000b7fe4ff */
[----:B-1----:R0:W5:Y:S04]  /*1f5f0*/  LDL.LU R216, [R1+0x1488] ;  /* 0x0014880001d87983 */ /* 0x0021680000300800 */
[----:B------:R1:W-:Y:S04]  /*1f600*/  STL [R1+0xea4], R217 ;  /* 0x000ea4d901007387 */ /* 0x0003e80000100800 */
[----:B-1----:R0:W5:Y:S04]  /*1f610*/  LDL.LU R217, [R1+0x1484] ;  /* 0x0014840001d97983 */ /* 0x0021680000300800 */
[----:B------:R1:W-:Y:S01]  /*1f620*/  STL [R1+0xe78], R220 ;  /* 0x000e78dc01007387 */ /* 0x0003e20000100800 */
[----:B------:R-:W-:-:S03]  /*1f630*/  IADD3.X R232, R232, UR5, RZ, P5, !PT ;  /* 0x00000005e8e87c10 */ /* 0x000fc6000affe4ff */
[----:B-1----:R0:W5:Y:S04]  /*1f640*/  LDL.LU R220, [R1+0x1480] ;  /* 0x0014800001dc7983 */ /* 0x0021680000300800 */
[----:B------:R1:W-:Y:S01]  /*1f650*/  STL [R1+0xe9c], R221 ;  /* 0x000e9cdd01007387 */ /* 0x0003e20000100800 */
[----:B------:R-:W-:-:S03]  /*1f660*/  IADD3 R233, P5, R233, UR6, RZ ;  /* 0x00000006e9e97c10 */ /* 0x000fc6000ffbe0ff */
        /* <DEDUP_REMOVED lines=12> */
[----:B-1----:R0:W5:Y:S01]  /*1f730*/  LDL.LU R229, [R1+0x146c] ;  /* 0x00146c0001e57983 */ /* 0x0021620000300800 */
[----:B------:R-:W-:Y:S02]  /*1f740*/  IADD3.X R244, R244, UR5, RZ, P4, !PT ;  /* 0x00000005f4f47c10 */ /* 0x000fe4000a7fe4ff */
[----:B------:R-:W-:Y:S02]  /*1f750*/  IADD3 R245, P4, R245, UR6, RZ ;  /* 0x00000006f5f57c10 */ /* 0x000fe4000ff9e0ff */
[----:B------:R-:W-:Y:S02]  /*1f760*/  IADD3.X R0, R0, UR5, RZ, P3, !PT ;  /* 0x0000000500007c10 */ /* 0x000fe40009ffe4ff */
[----:B------:R-:W-:Y:S02]  /*1f770*/  IADD3 R248, P3, R248, UR6, RZ ;  /* 0x00000006f8f87c10 */ /* 0x000fe4000ff7e0ff */
[----:B------:R-:W-:Y:S02]  /*1f780*/  IADD3.X R6, R6, UR5, RZ, P5, !PT ;  /* 0x0000000506067c10 */ /* 0x000fe4000affe4ff */
[----:B---3--:R-:W-:-:S05]  /*1f790*/  IADD3 R10, P6, R10, UR6, RZ ;  /* 0x000000060a0a7c10 */ /* 0x008fca000ffde0ff */
[----:B------:R1:W-:Y:S04]  /*1f7a0*/  STL [R1+0xe60], R10 ;  /* 0x000e600a01007387 */ /* 0x0003e80000100800 */
[----:B-1----:R-:W2:Y:S04]  /*1f7b0*/  LDL.LU R10, [R1+0xe0c] ;  /* 0x000e0c00010a7983 */ /* 0x002ea80000300800 */
[----:B------:R1:W-:Y:S04]  /*1f7c0*/  STL [R1+0xe84], R232 ;  /* 0x000e84e801007387 */ /* 0x0003e80000100800 */
[----:B-1----:R0:W5:Y:S04]  /*1f7d0*/  LDL.LU R232, [R1+0x1468] ;  /* 0x0014680001e87983 */ /* 0x0021680000300800 */
[----:B------:R1:W-:Y:S04]  /*1f7e0*/  STL [R1+0xe58], R233 ;  /* 0x000e58e901007387 */ /* 0x0003e80000100800 */
        /* <DEDUP_REMOVED lines=9> */
[----:B------:R1:W-:Y:S04]  /*1f880*/  STL [R1+0xe48], R241 ;  /* 0x000e48f101007387 */ /* 0x0003e80000100800 */
        /* <DEDUP_REMOVED lines=8> */
[----:B-1----:R-:W3:Y:S04]  /*1f910*/  LDL.LU R248, [R1+0x1444] ;  /* 0x0014440001f87983 */ /* 0x002ee80000300800 */
[----:B------:R1:W-:Y:S04]  /*1f920*/  STL [R1+0xe5c], R252 ;  /* 0x000e5cfc01007387 */ /* 0x0003e80000100800 */
[----:B-1----:R-:W2:Y:S04]  /*1f930*/  LDL.LU R252, [R1+0x1440] ;  /* 0x0014400001fc7983 */ /* 0x002ea80000300800 */
[----:B------:R1:W-:Y:S04]  /*1f940*/  STL [R1+0xe30], R3 ;  /* 0x000e300301007387 */ /* 0x0003e80000100800 */
[----:B-1----:R-:W3:Y:S04]  /*1f950*/  LDL.LU R3, [R1+0x143c] ;  /* 0x00143c0001037983 */ /* 0x002ee80000300800 */
[----:B------:R1:W-:Y:S04]  /*1f960*/  STL [R1+0xe54], R6 ;  /* 0x000e540601007387 */ /* 0x0003e80000100800 */
[----:B-1----:R-:W4:Y:S01]  /*1f970*/  LDL.LU R6, [R1+0x1438] ;  /* 0x0014380001067983 */ /* 0x002f220000300800 */
[----:B------:R-:W-:-:S02]  /*1f980*/  IADD3 R4, P5, R4, UR6, RZ ;  /* 0x0000000604047c10 */ /* 0x000fc4000ffbe0ff */
[----:B------:R-:W-:-:S03]  /*1f990*/  IADD3.X R249, R249, UR5, RZ, P2, !PT ;  /* 0x00000005f9f97c10 */ /* 0x000fc600097fe4ff */
[----:B------:R1:W-:Y:S04]  /*1f9a0*/  STL [R1+0xe28], R4 ;  /* 0x000e280401007387 */ /* 0x0003e80000100800 */
[----:B-1----:R-:W2:Y:S04]  /*1f9b0*/  LDL.LU R4, [R1+0x1434] ;  /* 0x0014340001047983 */ /* 0x002ea80000300800 */
[----:B------:R1:W-:Y:S04]  /*1f9c0*/  STL [R1+0xe4c], R249 ;  /* 0x000e4cf901007387 */ /* 0x0003e80000100800 */
[----:B-1----:R-:W2:Y:S01]  /*1f9d0*/  LDL.LU R249, [R1+0x1430] ;  /* 0x0014300001f97983 */ /* 0x002ea20000300800 */
[----:B----4-:R-:W-:-:S05]  /*1f9e0*/  IADD3 R6, P2, R6, UR6, RZ ;  /* 0x0000000606067c10 */ /* 0x010fca000ff5e0ff */
[----:B------:R1:W-:Y:S04]  /*1f9f0*/  STL [R1+0xe20], R6 ;  /* 0x000e200601007387 */ /* 0x0003e80000100800 */
[----:B-1----:R-:W4:Y:S01]  /*1fa00*/  LDL.LU R6, [R1+0x142c] ;  /* 0x00142c0001067983 */ /* 0x002f220000300800 */
[----:B------:R-:W-:Y:S02]  /*1fa10*/  IADD3.X R251, R251, UR5, RZ, P1, !PT ;  /* 0x00000005fbfb7c10 */ /* 0x000fe40008ffe4ff */
[----:B------:R-:W-:-:S03]  /*1fa20*/  IADD3 R250, P1, R250, UR6, RZ ;  /* 0x00000006fafa7c10 */ /* 0x000fc6000ff3e0ff */
[----:B------:R1:W-:Y:S04]  /*1fa30*/  STL [R1+0xe44], R251 ;  /* 0x000e44fb01007387 */ /* 0x0003e80000100800 */
[----:B-1----:R-:W2:Y:S04]  /*1fa40*/  LDL.LU R251, [R1+0x1428] ;  /* 0x0014280001fb7983 */ /* 0x002ea80000300800 */
[----:B------:R1:W-:Y:S04]  /*1fa50*/  STL [R1+0xe18], R250 ;  /* 0x000e18fa01007387 */ /* 0x0003e80000100800 */
[----:B-1----:R-:W2:Y:S01]  /*1fa60*/  LDL.LU R250, [R1+0x1424] ;  /* 0x0014240001fa7983 */ /* 0x002ea20000300800 */
[----:B------:R-:W-:Y:S01]  /*1fa70*/  WARPGROUP.ARRIVE ;  /* 0x00000000000079c5 */ /* 0x000fe20000000000 */
[----:B------:R-:W-:Y:S01]  /*1fa80*/  UMOV UR26, UR38 ;  /* 0x00000026001a7c82 */ /* 0x000fe20008000000 */
[----:B------:R-:W-:-:S04]  /*1fa90*/  UMOV UR27, UR39 ;  /* 0x00000027001b7c82 */ /* 0x000fc80008000000 */
[----:B------:R-:W-:Y:S01]  /*1faa0*/  HGMMA.64x256x16.F32 R24, gdesc[UR24].tnspA, R24, gsb0 ;  /* 0x23e00000181879f0 */ /* 0x000fe20008000818 */
[----:B----4-:R-:W-:-:S05]  /*1fab0*/  IADD3.X R6, R6, UR5, RZ, P4, !PT ;  /* 0x0000000506067c10 */ /* 0x010fca000a7fe4ff */
[----:B------:R1:W-:Y:S04]  /*1fac0*/  STL [R1+0xe3c], R6 ;  /* 0x000e3c0601007387 */ /* 0x0003e80000100800 */
[----:B-1----:R-:W4:Y:S01]  /*1fad0*/  LDL.LU R6, [R1+0x1420] ;  /* 0x0014200001067983 */ /* 0x002f220000300800 */
[----:B---3--:R-:W-:Y:S02]  /*1fae0*/  IADD3 R3, P4, R3, UR6, RZ ;  /* 0x0000000603037c10 */ /* 0x008fe4000ff9e0ff */
[----:B------:R-:W-:-:S03]  /*1faf0*/  IADD3.X R5, R5, UR5, RZ, P3, !PT ;  /* 0x0000000505057c10 */ /* 0x000fc60009ffe4ff */
[----:B------:R1:W-:Y:S04]  /*1fb00*/  STL [R1+0xe10], R3 ;  /* 0x000e100301007387 */ /* 0x0003e80000100800 */
[----:B-1----:R-:W3:Y:S04]  /*1fb10*/  LDL.LU R3, [R1+0x141c] ;  /* 0x00141c0001037983 */ /* 0x002ee80000300800 */
[----:B------:R1:W-:Y:S04]  /*1fb20*/  STL [R1+0xe34], R5 ;  /* 0x000e340501007387 */ /* 0x0003e80000100800 */
[----:B-1----:R-:W3:Y:S01]  /*1fb30*/  LDL.LU R5, [R1+0x1418] ;  /* 0x0014180001057983 */ /* 0x002ee20000300800 */
[----:B--2---:R-:W-:-:S02]  /*1fb40*/  IADD3.X R249, R249, UR5, RZ, P6, !PT ;  /* 0x00000005f9f97c10 */ /* 0x004fc4000b7fe4ff */
[----:B------:R-:W-:Y:S01]  /*1fb50*/  IADD3 R248, P6, R248, UR6, RZ ;  /* 0x00000006f8f87c10 */ /* 0x000fe2000ffde0ff */
[----:B------:R-:W-:Y:S02]  /*1fb60*/  WARPGROUP.DEPBAR.LE gsb0, 0x0 ;  /* 0x00008000000079c5 */ /* 0x000fe40000010000 */
[----:B------:R-:W-:Y:S01]  /*1fb70*/  WARPGROUP.ARRIVE ;  /* 0x00000000000079c5 */ /* 0x000fe20000000000 */
[----:B------:R-:W-:Y:S01]  /*1fb80*/  UMOV UR44, UR28 ;  /* 0x0000001c002c7c82 */ /* 0x000fe20008000000 */
[----:B------:R-:W-:-:S04]  /*1fb90*/  UMOV UR45, UR29 ;  /* 0x0000001d002d7c82 */ /* 0x000fc80008000000 */
[----:B------:R-:W-:Y:S01]  /*1fba0*/  HGMMA.64x256x16.F32 R24, gdesc[UR44].tnspA, R24, gsb0 ;  /* 0x23e000002c1879f0 */ /* 0x000fe20008000818 */
[----:B----4-:R-:W-:-:S05]  /*1fbb0*/  IADD3 R6, P3, R6, UR6, RZ ;  /* 0x0000000606067c10 */ /* 0x010fca000ff7e0ff */
[----:B------:R1:W-:Y:S04]  /*1fbc0*/  STL [R1+0xe08], R6 ;  /* 0x000e080601007387 */ /* 0x0003e80000100800 */
[----:B-1----:R0:W5:Y:S04]  /*1fbd0*/  LDL.LU R6, [R1+0x1414] ;  /* 0x0014140001067983 */ /* 0x0021680000300800 */
[----:B------:R1:W-:Y:S04]  /*1fbe0*/  STL [R1+0xe2c], R249 ;  /* 0x000e2cf901007387 */ /* 0x0003e80000100800 */
[----:B-1----:R-:W2:Y:S04]  /*1fbf0*/  LDL.LU R249, [R1+0x1410] ;  /* 0x0014100001f97983 */ /* 0x002ea80000300800 */
[----:B------:R1:W-:Y:S04]  /*1fc00*/  STL [R1+0xe00], R248 ;  /* 0x000e00f801007387 */ /* 0x0003e80000100800 */
[----:B-1----:R-:W4:Y:S01]  /*1fc10*/  LDL.LU R248, [R1+0x140c] ;  /* 0x00140c0001f87983 */ /* 0x002f220000300800 */
[----:B---3--:R-:W-:-:S02]  /*1fc20*/  IADD3.X R5, R5, UR5, RZ, P5, !PT ;  /* 0x0000000505057c10 */ /* 0x008fc4000affe4ff */
[----:B------:R-:W-:Y:S02]  /*1fc30*/  IADD3.X R4, R4, UR5, RZ, P2, !PT ;  /* 0x0000000504047c10 */ /* 0x000fe400097fe4ff */
[----:B------:R-:W-:Y:S02]  /*1fc40*/  IADD3.X R3, R3, UR5, RZ, P1, !PT ;  /* 0x0000000503037c10 */ /* 0x000fe40008ffe4ff */
[----:B------:R-:W-:Y:S01]  /*1fc50*/  IADD3.X R10, R10, UR5, RZ, P4, !PT ;  /* 0x000000050a0a7c10 */ /* 0x000fe2000a7fe4ff */
[----:B------:R1:W-:Y:S04]  /*1fc60*/  STL [R1+0xe24], R5 ;  /* 0x000e240501007387 */ /* 0x0003e80000100800 */
[----:B-1----:R0:W5:Y:S04]  /*1fc70*/  LDL.LU R5, [R1+0x1408] ;  /* 0x0014080001057983 */ /* 0x0021680000300800 */
[----:B------:R1:W-:Y:S04]  /*1fc80*/  STL [R1+0xe1c], R4 ;  /* 0x000e1c0401007387 */ /* 0x0003e80000100800 */
[----:B-1----:R0:W5:Y:S04]  /*1fc90*/  LDL.LU R4, [R1+0x1404] ;  /* 0x0014040001047983 */ /* 0x0021680000300800 */
[----:B------:R1:W-:Y:S04]  /*1fca0*/  STL [R1+0xe14], R3 ;  /* 0x000e140301007387 */ /* 0x0003e80000100800 */
[----:B-1----:R0:W5:Y:S04]  /*1fcb0*/  LDL.LU R3, [R1+0x1400] ;  /* 0x0014000001037983 */ /* 0x0021680000300800 */
[----:B------:R1:W-:Y:S02]  /*1fcc0*/  STL [R1+0xe0c], R10 ;  /* 0x000e0c0a01007387 */ /* 0x0003e40000100800 */
[----:B-1----:R-:W1:Y:S01]  /*1fcd0*/  LDC R10, c[0x0][0x238] ;  /* 0x00008e00ff0a7b82 */ /* 0x002e620000000800 */
[----:B------:R-:W-:-:S02]  /*1fce0*/  IADD3 R251, P5, R251, UR6, RZ ;  /* 0x00000006fbfb7c10 */ /* 0x000fc4000ffbe0ff */
[----:B------:R-:W-:Y:S01]  /*1fcf0*/  IADD3.X R9, R9, UR5, RZ, P3, !PT ;  /* 0x0000000509097c10 */ /* 0x000fe20009ffe4ff */
[----:B------:R-:W-:Y:S02]  /*1fd00*/  WARPGROUP.DEPBAR.LE gsb0, 0x0 ;  /* 0x00008000000079c5 */ /* 0x000fe40000010000 */
[----:B------:R-:W-:Y:S02]  /*1fd10*/  IADD3.X R252, R252, UR5, RZ, P6, !PT ;  /* 0x00000005fcfc7c10 */ /* 0x000fe4000b7fe4ff */
[----:B------:R-:W-:Y:S01]  /*1fd20*/  IADD3.X R250, R250, UR5, RZ, P5, !PT ;  /* 0x00000005fafa7c10 */ /* 0x000fe2000affe4ff */
[----:B------:R3:W-:Y:S02]  /*1fd30*/  STL [R1+0xe04], R9 ;  /* 0x000e040901007387 */ /* 0x0007e40000100800 */
[----:B---3--:R-:W-:Y:S02]  /*1fd40*/  IMAD.MOV.U32 R9, RZ, RZ, R8 ;  /* 0x000000ffff097224 */ /* 0x008fe400078e0008 */
[----:B------:R-:W-:-:S02]  /*1fd50*/  IMAD.MOV.U32 R8, RZ, RZ, R7 ;  /* 0x000000ffff087224 */ /* 0x000fc400078e0007 */
[----:B-1----:R-:W-:-:S04]  /*1fd60*/  IMAD.SHL.U32 R10, R10, 0x20, RZ ;  /* 0x000000200a0a7824 */ /* 0x002fc800078e00ff */
[----:B------:R-:W-:Y:S01]  /*1fd70*/  IMAD.SHL.U32 R10, R10, 0x2, RZ ;  /* 0x000000020a0a7824 */ /* 0x000fe200078e00ff */
[----:B--2---:R-:W-:-:S04]  /*1fd80*/  IADD3 R249, P2, R249, UR6, RZ ;  /* 0x00000006f9f97c10 */ /* 0x004fc8000ff5e0ff */
[----:B----4-:R-:W-:Y:S01]  /*1fd90*/  IADD3.X R248, R248, UR5, RZ, P2, !PT ;  /* 0x00000005f8f87c10 */ /* 0x010fe200097fe4ff */
[----:B0-----:R-:W-:Y:S08]  /*1fda0*/  @P0 BRA `(.L_x_1) ;  /* 0xfffffef800680947 */ /* 0x001ff0000383ffff */
[----:B------:R-:W2:Y:S04]  /*1fdb0*/  LDL.LU R7, [R1+0x1b8] ;  /* 0x0001b80001077983 */ /* 0x000ea80000300800 */
[----:B------:R-:W3:Y:S04]  /*1fdc0*/  LDL.LU R10, [R1+0x9b8] ;  /* 0x0009b800010a7983 */ /* 0x000ee80000300800 */
[----:B------:R-:W4:Y:S04]  /*1fdd0*/  LDL.LU R251, [R1+0x7ac] ;  /* 0x0007ac0001fb7983 */ /* 0x000f280000300800 */
[----:B------:R-:W2:Y:S04]  /*1fde0*/  LDL.LU R248, [R1+0x7a4] ;  /* 0x0007a40001f87983 */ /* 0x000ea80000300800 */
[----:B------:R-:W3:Y:S04]  /*1fdf0*/  LDL.LU R250, [R1+0x7a8] ;  /* 0x0007a80001fa7983 */ /* 0x000ee80000300800 */
[----:B------:R-:W3:Y:S04]  /*1fe00*/  LDL.LU R252, [R1+0x7a0] ;  /* 0x0007a00001fc7983 */ /* 0x000ee80000300800 */
[----:B------:R-:W3:Y:S04]  /*1fe10*/  LDL.LU R11, [R1+0x770] ;  /* 0x00077000010b7983 */ /* 0x000ee80000300800 */
[----:B------:R-:W3:Y:S04]  /*1fe20*/  LDL.LU R2, [R1+0x778] ;  /* 0x0007780001027983 */ /* 0x000ee80000300800 */
[----:B------:R-:W4:Y:S04]  /*1fe30*/  LDL.LU R9, [R1+0x3a4] ;  /* 0x0003a40001097983 */ /* 0x000f280000300800 */
[----:B------:R-:W2:Y:S04]  /*1fe40*/  LDL.LU R247, [R1+0xba4] ;  /* 0x000ba40001f77983 */ /* 0x000ea80000300800 */
[----:B------:R-:W3:Y:S04]  /*1fe50*/  LDL.LU R246, [R1+0xbac] ;  /* 0x000bac0001f67983 */ /* 0x000ee80000300800 */
[----:B------:R-:W3:Y:S04]  /*1fe60*/  LDL.LU R249, [R1+0x3ac] ;  /* 0x0003ac0001f97983 */ /* 0x000ee80000300800 */
[----:B-----5:R-:W4:Y:S04]  /*1fe70*/  LDL.LU R6, [R1+0xbd8] ;  /* 0x000bd80001067983 */ /* 0x020f280000300800 */
[----:B------:R-:W2:Y:S04]  /*1fe80*/  LDL.LU R0, [R1+0x3d0] ;  /* 0x0003d00001007983 */ /* 0x000ea80000300800 */
[----:B------:R-:W3:Y:S04]  /*1fe90*/  LDL.LU R8, [R1+0xbd0] ;  /* 0x000bd00001087983 */ /* 0x000ee80000300800 */
[----:B------:R0:W-:Y:S04]  /*1fea0*/  STL [R1+0x16e4], R245 ;  /* 0x0016e4f501007387 */ /* 0x0001e80000100800 */
[----:B0-----:R-:W4:Y:S04]  /*1feb0*/  LDL.LU R245, [R1+0x3d8] ;  /* 0x0003d80001f57983 */ /* 0x001f280000300800 */
[----:B------:R0:W-:Y:S04]  /*1fec0*/  STL [R1+0x16e0], R244 ;  /* 0x0016e0f401007387 */ /* 0x0001e80000100800 */
[----:B0-----:R-:W2:Y:S04]  /*1fed0*/  LDL.LU R244, [R1+0x7d0] ;  /* 0x0007d00001f47983 */ /* 0x001ea80000300800 */
[----:B------:R0:W-:Y:S04]  /*1fee0*/  STL [R1+0x16dc], R243 ;  /* 0x0016dcf301007387 */ /* 0x0001e80000100800 */
[----:B0-----:R-:W3:Y:S04]  /*1fef0*/  LDL.LU R243, [R1+0x7d8] ;  /* 0x0007d80001f37983 */ /* 0x001ee80000300800 */
[----:B------:R0:W-:Y:S04]  /*1ff00*/  STL [R1+0x16d8], R242 ;  /* 0x0016d8f201007387 */ /* 0x0001e80000100800 */
[----:B0-----:R-:W4:Y:S04]  /*1ff10*/  LDL.LU R242, [R1+0x7e4] ;  /* 0x0007e40001f27983 */ /* 0x001f280000300800 */
[----:B------:R0:W-:Y:S04]  /*1ff20*/  STL [R1+0x16d4], R241 ;  /* 0x0016d4f101007387 */ /* 0x0001e80000100800 */
[----:B0-----:R-:W2:Y:S04]  /*1ff30*/  LDL.LU R241, [R1+0x7ec] ;  /* 0x0007ec0001f17983 */ /* 0x001ea80000300800 */
        /* <DEDUP_REMOVED lines=24> */
[----:B------:R-:W-:Y:S04]  /*200c0*/  STL [R1+0x16a0], R228 ;  /* 0x0016a0e401007387 */ /* 0x000fe80000100800 */
[----:B------:R-:W-:Y:S04]  /*200d0*/  STL [R1+0x169c], R227 ;  /* 0x00169ce301007387 */ /* 0x000fe80000100800 */
[----:B------:R4:W-:Y:S04]  /*200e0*/  STL [R1+0x1698], R226 ;  /* 0x001698e201007387 */ /* 0x0009e80000100800 */
[----:B------:R2:W-:Y:S04]  /*200f0*/  STL [R1+0x1694], R225 ;  /* 0x001694e101007387 */ /* 0x0005e80000100800 */
[----:B------:R3:W-:Y:S04]  /*20100*/  STL [R1+0x1690], R224 ;  /* 0x001690e001007387 */ /* 0x0007e80000100800 */
[----:B------:R0:W-:Y:S04]  /*20110*/  STL [R1+0x168c], R223 ;  /* 0x00168cdf01007387 */ /* 0x0001e80000100800 */
[----:B------:R1:W-:Y:S04]  /*20120*/  STL [R1+0x1688], R222 ;  /* 0x001688de01007387 */ /* 0x0003e80000100800 */
[----:B------:R1:W-:Y:S04]  /*20130*/  STL [R1+0x1684], R221 ;  /* 0x001684dd01007387 */ /* 0x0003e80000100800 */
[----:B------:R1:W-:Y:S04]  /*20140*/  STL [R1+0x1680], R220 ;  /* 0x001680dc01007387 */ /* 0x0003e80000100800 */
[----:B------:R1:W-:Y:S04]  /*20150*/  STL [R1+0x167c], R219 ;  /* 0x00167cdb01007387 */ /* 0x0003e80000100800 */
        /* <DEDUP_REMOVED lines=19> */
[----:B----4-:R-:W-:-:S03]  /*20290*/  IMAD.MOV.U32 R226, RZ, RZ, R242 ;  /* 0x000000ffffe27224 */ /* 0x010fc600078e00f2 */
[----:B------:R-:W-:Y:S04]  /*202a0*/  STL [R1+0x162c], R199 ;  /* 0x00162cc701007387 */ /* 0x000fe80000100800 */
[----:B------:R-:W-:Y:S04]  /*202b0*/  STL [R1+0x1628], R198 ;  /* 0x001628c601007387 */ /* 0x000fe80000100800 */
[----:B------:R-:W-:Y:S04]  /*202c0*/  STL [R1+0x1624], R197 ;  /* 0x001624c501007387 */ /* 0x000fe80000100800 */
[----:B------:R-:W-:Y:S01]  /*202d0*/  STL [R1+0x1620], R196 ;  /* 0x001620c401007387 */ /* 0x000fe20000100800 */
[----:B--2---:R-:W-:-:S03]  /*202e0*/  IMAD.MOV.U32 R225, RZ, RZ, R241 ;  /* 0x000000ffffe17224 */ /* 0x004fc600078e00f1 */
[----:B------:R-:W-:Y:S04]  /*202f0*/  STL [R1+0x161c], R187 ;  /* 0x00161cbb01007387 */ /* 0x000fe80000100800 */
[----:B------:R-:W-:Y:S04]  /*20300*/  STL [R1+0x1618], R186 ;  /* 0x001618ba01007387 */ /* 0x000fe80000100800 */
[----:B------:R-:W-:Y:S01]  /*20310*/  STL [R1+0x1614], R185 ;  /* 0x001614b901007387 */ /* 0x000fe20000100800 */
[----:B---3--:R-:W-:-:S03]  /*20320*/  IMAD.MOV.U32 R224, RZ, RZ, R240 ;  /* 0x000000ffffe07224 */ /* 0x008fc600078e00f0 */
[----:B------:R-:W-:Y:S04]  /*20330*/  STL [R1+0x1610], R184 ;  /* 0x001610b801007387 */ /* 0x000fe80000100800 */
[----:B------:R-:W-:Y:S04]  /*20340*/  STL [R1+0x160c], R183 ;  /* 0x00160cb701007387 */ /* 0x000fe80000100800 */
[----:B------:R-:W-:Y:S04]  /*20350*/  STL [R1+0x1608], R182 ;  /* 0x001608b601007387 */ /* 0x000fe80000100800 */
[----:B------:R-:W-:Y:S01]  /*20360*/  STL [R1+0x1604], R181 ;  /* 0x001604b501007387 */ /* 0x000fe20000100800 */
[----:B0-----:R-:W-:-:S03]  /*20370*/  IMAD.MOV.U32 R223, RZ, RZ, R239 ;  /* 0x000000ffffdf7224 */ /* 0x001fc600078e00ef */
[----:B------:R-:W-:Y:S04]  /*20380*/  STL [R1+0x1600], R180 ;  /* 0x001600b401007387 */ /* 0x000fe80000100800 */
[----:B------:R-:W-:Y:S04]  /*20390*/  STL [R1+0x15fc], R179 ;  /* 0x0015fcb301007387 */ /* 0x000fe80000100800 */
[----:B------:R-:W-:Y:S01]  /*203a0*/  STL [R1+0x15f8], R178 ;  /* 0x0015f8b201007387 */ /* 0x000fe20000100800 */
[----:B-1----:R-:W-:-:S03]  /*203b0*/  IMAD.MOV.U32 R222, RZ, RZ, R238 ;  /* 0x000000ffffde7224 */ /* 0x002fc600078e00ee */
[----:B------:R-:W-:Y:S04]  /*203c0*/  STL [R1+0x15f4], R177 ;  /* 0x0015f4b101007387 */ /* 0x000fe80000100800 */
[----:B------:R-:W-:Y:S04]  /*203d0*/  STL [R1+0x15f0], R176 ;  /* 0x0015f0b001007387 */ /* 0x000fe80000100800 */
[----:B------:R-:W-:Y:S04]  /*203e0*/  STL [R1+0x15ec], R175 ;  /* 0x0015ecaf01007387 */ /* 0x000fe80000100800 */
[----:B------:R-:W-:Y:S01]  /*203f0*/  STL [R1+0x15e8], R174 ;  /* 0x0015e8ae01007387 */ /* 0x000fe20000100800 */
[----:B------:R-:W-:-:S03]  /*20400*/  IMAD.MOV.U32 R221, RZ, RZ, R237 ;  /* 0x000000ffffdd7224 */ /* 0x000fc600078e00ed */
[----:B------:R-:W-:Y:S04]  /*20410*/  STL [R1+0x15e4], R173 ;  /* 0x0015e4ad01007387 */ /* 0x000fe80000100800 */
[----:B------:R-:W-:Y:S04]  /*20420*/  STL [R1+0x15e0], R172 ;  /* 0x0015e0ac01007387 */ /* 0x000fe80000100800 */
[----:B------:R-:W-:Y:S01]  /*20430*/  STL [R1+0x15dc], R171 ;  /* 0x0015dcab01007387 */ /* 0x000fe20000100800 */
[----:B------:R-:W-:-:S03]  /*20440*/  IMAD.MOV.U32 R220, RZ, RZ, R236 ;  /* 0x000000ffffdc7224 */ /* 0x000fc600078e00ec */
[----:B------:R-:W-:Y:S04]  /*20450*/  STL [R1+0x15d8], R170 ;  /* 0x0015d8aa01007387 */ /* 0x000fe80000100800 */
[----:B------:R-:W-:Y:S04]  /*20460*/  STL [R1+0x15d4], R169 ;  /* 0x0015d4a901007387 */ /* 0x000fe80000100800 */
[----:B------:R-:W-:Y:S04]  /*20470*/  STL [R1+0x15d0], R168 ;  /* 0x0015d0a801007387 */ /* 0x000fe80000100800 */
[----:B------:R-:W-:Y:S01]  /*20480*/  STL [R1+0x15cc], R167 ;  /* 0x0015cca701007387 */ /* 0x000fe20000100800 */
[----:B------:R-:W-:-:S03]  /*20490*/  IMAD.MOV.U32 R219, RZ, RZ, R235 ;  /* 0x000000ffffdb7224 */ /* 0x000fc600078e00eb */
        /* <DEDUP_REMOVED lines=35> */
[----:B------:R0:W-:Y:S04]  /*206d0*/  STL [R1+0x1408], R5 ;  /* 0x0014080501007387 */ /* 0x0001e80000100800 */
[----:B------:R1:W-:Y:S04]  /*206e0*/  STL [R1+0x1404], R4 ;  /* 0x0014040401007387 */ /* 0x0003e80000100800 */
[----:B------:R2:W-:Y:S01]  /*206f0*/  STL [R1+0x1400], R3 ;  /* 0x0014000301007387 */ /* 0x0005e20000100800 */
[----:B0-----:R-:W-:-:S02]  /*20700*/  F2FP.F16.F32.PACK_AB R5, R149, R230 ;  /* 0x000000e69505723e */ /* 0x001fc400000000ff */
[----:B-1----:R-:W-:Y:S02]  /*20710*/  F2FP.F16.F32.PACK_AB R4, R231, R232 ;  /* 0x000000e8e704723e */ /* 0x002fe400000000ff */
[----:B--2---:R-:W-:-:S05]  /*20720*/  F2FP.F16.F32.PACK_AB R3, R151, R229 ;  /* 0x000000e59703723e */ /* 0x004fca00000000ff */
[----:B------:R0:W-:Y:S04]  /*20730*/  STL [R1+0xf1c], R3 ;  /* 0x000f1c0301007387 */ /* 0x0001e80000100800 */
[----:B------:R-:W-:Y:S04]  /*20740*/  STL [R1+0xf18], R5 ;  /* 0x000f180501007387 */ /* 0x000fe80000100800 */
[----:B------:R-:W-:Y:S01]  /*20750*/  STL [R1+0xf14], R4 ;  /* 0x000f140401007387 */ /* 0x000fe20000100800 */
[----:B0-----:R-:W-:-:S05]  /*20760*/  F2FP.F16.F32.PACK_AB R3, R233, R234 ;  /* 0x000000eae903723e */ /* 0x001fca00000000ff */
[----:B------:R0:W-:Y:S04]  /*20770*/  STL [R1+0xf10], R3 ;  /* 0x000f100301007387 */ /* 0x0001e80000100800 */
[----:B------:R-:W2:Y:S04]  /*20780*/  LDL.LU R227, [R1+0x3ec] ;  /* 0x0003ec0001e37983 */ /* 0x000ea80000300800 */
[----:B------:R-:W2:Y:S04]  /*20790*/  LDL.LU R228, [R1+0xbec] ;  /* 0x000bec0001e47983 */ /* 0x000ea80000300800 */
[----:B------:R-:W3:Y:S04]  /*207a0*/  LDL.LU R229, [R1+0x3e4] ;  /* 0x0003e40001e57983 */ /* 0x000ee80000300800 */
[----:B------:R-:W3:Y:S04]  /*207b0*/  LDL.LU R230, [R1+0xbe4] ;  /* 0x000be40001e67983 */ /* 0x000ee80000300800 */
[----:B------:R-:W4:Y:S04]  /*207c0*/  LDL.LU R231, [R1+0x7e8] ;  /* 0x0007e80001e77983 */ /* 0x000f280000300800 */
        /* <DEDUP_REMOVED lines=10> */
[----:B------:R-:W4:Y:S01]  /*20870*/  LDL.LU R242, [R1+0xbd4] ;  /* 0x000bd40001f27983 */ /* 0x000f220000300800 */
[----:B0-----:R-:W-:Y:S01]  /*20880*/  F2FP.F16.F32.PACK_AB R3, R150, R219 ;  /* 0x000000db9603723e */ /* 0x001fe200000000ff */
[----:B------:R-:W-:Y:S01]  /*20890*/  IMAD.MOV.U32 R219, RZ, RZ, R243 ;  /* 0x000000ffffdb7224 */ /* 0x000fe200078e00f3 */
[----:B------:R-:W-:Y:S01]  /*208a0*/  F2FP.F16.F32.PACK_AB R5, R148, R220 ;  /* 0x000000dc9405723e */ /* 0x000fe200000000ff */
[----:B------:R-:W-:Y:S01]  /*208b0*/  IMAD.MOV.U32 R220, RZ, RZ, R244 ;  /* 0x000000ffffdc7224 */ /* 0x000fe200078e00f4 */
[----:B------:R-:W-:Y:S01]  /*208c0*/  F2FP.F16.F32.PACK_AB R4, R221, R222 ;  /* 0x000000dedd04723e */ /* 0x000fe200000000ff */
[----:B------:R0:W-:Y:S01]  /*208d0*/  STL [R1+0xf0c], R3 ;  /* 0x000f0c0301007387 */ /* 0x0001e20000100800 */
[----:B------:R-:W-:-:S02]  /*208e0*/  IMAD.MOV.U32 R221, RZ, RZ, R245 ;  /* 0x000000ffffdd7224 */ /* 0x000fc400078e00f5 */
[----:B------:R-:W-:Y:S01]  /*208f0*/  IMAD.MOV.U32 R222, RZ, RZ, R6 ;  /* 0x000000ffffde7224 */ /* 0x000fe200078e0006 */
[----:B------:R1:W-:Y:S04]  /*20900*/  STL [R1+0xf08], R5 ;  /* 0x000f080501007387 */ /* 0x0003e80000100800 */
[----:B------:R1:W-:Y:S01]  /*20910*/  STL [R1+0xf04], R4 ;  /* 0x000f040401007387 */ /* 0x0003e20000100800 */
[----:B0-----:R-:W-:Y:S01]  /*20920*/  F2FP.F16.F32.PACK_AB R3, R223, R224 ;  /* 0x000000e0df03723e */ /* 0x001fe200000000ff */
[----:B------:R-:W-:Y:S02]  /*20930*/  IMAD.MOV.U32 R223, RZ, RZ, R0 ;  /* 0x000000ffffdf7224 */ /* 0x000fe400078e0000 */
[----:B------:R-:W-:Y:S01]  /*20940*/  IMAD.MOV.U32 R224, RZ, RZ, R8 ;  /* 0x000000ffffe07224 */ /* 0x000fe200078e0008 */
[----:B-1----:R-:W-:Y:S01]  /*20950*/  F2FP.F16.F32.PACK_AB R5, R147, R225 ;  /* 0x000000e19305723e */ /* 0x002fe200000000ff */
[----:B------:R2:W-:Y:S01]  /*20960*/  STL [R1+0xf00], R3 ;  /* 0x000f000301007387 */ /* 0x0005e20000100800 */
[----:B------:R-:W-:-:S03]  /*20970*/  F2FP.F16.F32.PACK_AB R4, R145, R226 ;  /* 0x000000e29104723e */ /* 0x000fc600000000ff */
[----:B------:R3:W-:Y:S04]  /*20980*/  STL [R1+0xefc], R5 ;  /* 0x000efc0501007387 */ /* 0x0007e80000100800 */
[----:B------:R4:W-:Y:S01]  /*20990*/  STL [R1+0xef8], R4 ;  /* 0x000ef80401007387 */ /* 0x0009e20000100800 */
[----:B--2---:R-:W-:-:S05]  /*209a0*/  F2FP.F16.F32.PACK_AB R3, R227, R228 ;  /* 0x000000e4e303723e */ /* 0x004fca00000000ff */
[----:B------:R0:W-:Y:S01]  /*209b0*/  STL [R1+0xef4], R3 ;  /* 0x000ef40301007387 */ /* 0x0001e20000100800 */
[----:B---3--:R-:W-:Y:S02]  /*209c0*/  F2FP.F16.F32.PACK_AB R5, R229, R230 ;  /* 0x000000e6e505723e */ /* 0x008fe400000000ff */
[----:B----4-:R-:W-:-:S03]  /*209d0*/  F2FP.F16.F32.PACK_AB R4, R146, R231 ;  /* 0x000000e79204723e */ /* 0x010fc600000000ff */
[----:B------:R1:W-:Y:S01]  /*209e0*/  STL [R1+0xef0], R5 ;  /* 0x000ef00501007387 */ /* 0x0003e20000100800 */
[----:B0-----:R-:W-:-:S03]  /*209f0*/  F2FP.F16.F32.PACK_AB R3, R144, R232 ;  /* 0x000000e89003723e */ /* 0x001fc600000000ff */
[----:B------:R0:W-:Y:S04]  /*20a00*/  STL [R1+0xeec], R4 ;  /* 0x000eec0401007387 */ /* 0x0001e80000100800 */
[----:B------:R2:W-:Y:S01]  /*20a10*/  STL [R1+0xee8], R3 ;  /* 0x000ee80301007387 */ /* 0x0005e20000100800 */
[----:B-1----:R-:W-:-:S05]  /*20a20*/  F2FP.F16.F32.PACK_AB R5, R233, R234 ;  /* 0x000000eae905723e */ /* 0x002fca00000000ff */
[----:B------:R1:W-:Y:S01]  /*20a30*/  STL [R1+0xee4], R5 ;  /* 0x000ee40501007387 */ /* 0x0003e20000100800 */
[----:B0-----:R-:W-:Y:S02]  /*20a40*/  F2FP.F16.F32.PACK_AB R4, R235, R236 ;  /* 0x000000eceb04723e */ /* 0x001fe400000000ff */
[----:B--2---:R-:W-:-:S03]  /*20a50*/  F2FP.F16.F32.PACK_AB R3, R143, R237 ;  /* 0x000000ed8f03723e */ /* 0x004fc600000000ff */
[----:B------:R0:W-:Y:S01]  /*20a60*/  STL [R1+0xee0], R4 ;  /* 0x000ee00401007387 */ /* 0x0001e20000100800 */
[----:B-1----:R-:W-:-:S03]  /*20a70*/  F2FP.F16.F32.PACK_AB R5, R141, R238 ;  /* 0x000000ee8d05723e */ /* 0x002fc600000000ff */
[----:B------:R1:W-:Y:S04]  /*20a80*/  STL [R1+0xedc], R3 ;  /* 0x000edc0301007387 */ /* 0x0003e80000100800 */
[----:B------:R-:W-:Y:S01]  /*20a90*/  STL [R1+0xed8], R5 ;  /* 0x000ed80501007387 */ /* 0x000fe20000100800 */
[----:B0-----:R-:W-:-:S05]  /*20aa0*/  F2FP.F16.F32.PACK_AB R4, R239, R240 ;  /* 0x000000f0ef04723e */ /* 0x001fca00000000ff */
[----:B------:R-:W-:Y:S01]  /*20ab0*/  STL [R1+0xed4], R4 ;  /* 0x000ed40401007387 */ /* 0x000fe20000100800 */
[----:B-1----:R-:W-:-:S05]  /*20ac0*/  F2FP.F16.F32.PACK_AB R3, R241, R242 ;  /* 0x000000f2f103723e */ /* 0x002fca00000000ff */
[----:B------:R0:W-:Y:S04]  /*20ad0*/  STL [R1+0xed0], R3 ;  /* 0x000ed00301007387 */ /* 0x0001e80000100800 */
[----:B------:R-:W2:Y:S04]  /*20ae0*/  LDL.LU R225, [R1+0x7cc] ;  /* 0x0007cc0001e17983 */ /* 0x000ea80000300800 */
        /* <DEDUP_REMOVED lines=31> */
[----:B------:R2:W-:Y:S01]  /*20ce0*/  STL [R1+0xec8], R5 ;  /* 0x000ec80501007387 */ /* 0x0005e20000100800 */
[----:B------:R-:W-:Y:S02]  /*20cf0*/  IMAD.MOV.U32 R215, RZ, RZ, R251 ;  /* 0x000000ffffd77224 */ /* 0x000fe400078e00fb */
[----:B------:R-:W-:Y:S01]  /*20d00*/  IMAD.MOV.U32 R216, RZ, RZ, R248 ;  /* 0x000000ffffd87224 */ /* 0x000fe200078e00f8 */
[----:B------:R3:W-:Y:S01]  /*20d10*/  STL [R1+0xec4], R4 ;  /* 0x000ec40401007387 */ /* 0x0007e20000100800 */
[----:B------:R-:W-:Y:S01]  /*20d20*/  IMAD.MOV.U32 R221, RZ, RZ, R250 ;  /* 0x000000ffffdd7224 */ /* 0x000fe200078e00fa */
[----:B0-----:R-:W-:Y:S01]  /*20d30*/  F2FP.F16.F32.PACK_AB R3, R223, R224 ;  /* 0x000000e0df03723e */ /* 0x001fe200000000ff */
[----:B------:R-:W-:-:S04]  /*20d40*/  IMAD.MOV.U32 R222, RZ, RZ, R252 ;  /* 0x000000ffffde7224 */ /* 0x000fc800078e00fc */
[----:B------:R4:W-:Y:S01]  /*20d50*/  STL [R1+0xec0], R3 ;  /* 0x000ec00301007387 */ /* 0x0009e20000100800 */
[----:B--2---:R-:W-:Y:S02]  /*20d60*/  F2FP.F16.F32.PACK_AB R5, R139, R225 ;  /* 0x000000e18b05723e */ /* 0x004fe400000000ff */
[----:B---3--:R-:W-:-:S03]  /*20d70*/  F2FP.F16.F32.PACK_AB R4, R137, R226 ;  /* 0x000000e28904723e */ /* 0x008fc600000000ff */
[----:B------:R0:W-:Y:S04]  /*20d80*/  STL [R1+0xebc], R5 ;  /* 0x000ebc0501007387 */ /* 0x0001e80000100800 */
[----:B------:R1:W-:Y:S01]  /*20d90*/  STL [R1+0xeb8], R4 ;  /* 0x000eb80401007387 */ /* 0x0003e20000100800 */
[----:B----4-:R-:W-:-:S05]  /*20da0*/  F2FP.F16.F32.PACK_AB R3, R227, R228 ;  /* 0x000000e4e303723e */ /* 0x010fca00000000ff */
[----:B------:R2:W-:Y:S01]  /*20db0*/  STL [R1+0xeb4], R3 ;  /* 0x000eb40301007387 */ /* 0x0005e20000100800 */
[----:B0-----:R-:W-:Y:S02]  /*20dc0*/  F2FP.F16.F32.PACK_AB R5, R229, R230 ;  /* 0x000000e6e505723e */ /* 0x001fe400000000ff */
[----:B-1----:R-:W-:-:S03]  /*20dd0*/  F2FP.F16.F32.PACK_AB R4, R138, R231 ;  /* 0x000000e78a04723e */ /* 0x002fc600000000ff */
[----:B------:R0:W-:Y:S01]  /*20de0*/  STL [R1+0xeb0], R5 ;  /* 0x000eb00501007387 */ /* 0x0001e20000100800 */
[----:B--2---:R-:W-:-:S03]  /*20df0*/  F2FP.F16.F32.PACK_AB R3, R136, R232 ;  /* 0x000000e88803723e */ /* 0x004fc600000000ff */
[----:B------:R1:W-:Y:S04]  /*20e00*/  STL [R1+0xeac], R4 ;  /* 0x000eac0401007387 */ /* 0x0003e80000100800 */
[----:B------:R2:W-:Y:S01]  /*20e10*/  STL [R1+0xea8], R3 ;  /* 0x000ea80301007387 */ /* 0x0005e20000100800 */
[----:B0-----:R-:W-:-:S05]  /*20e20*/  F2FP.F16.F32.PACK_AB R5, R233, R234 ;  /* 0x000000eae905723e */ /* 0x001fca00000000ff */
[----:B------:R0:W-:Y:S01]  /*20e30*/  STL [R1+0xea4], R5 ;  /* 0x000ea40501007387 */ /* 0x0001e20000100800 */
[----:B-1----:R-:W-:Y:S02]  /*20e40*/  F2FP.F16.F32.PACK_AB R4, R235, R236 ;  /* 0x000000eceb04723e */ /* 0x002fe400000000ff */
[----:B--2---:R-:W-:-:S03]  /*20e50*/  F2FP.F16.F32.PACK_AB R3, R135, R237 ;  /* 0x000000ed8703723e */ /* 0x004fc600000000ff */
        /* <DEDUP_REMOVED lines=10> */
[----:B------:R-:W-:Y:S04]  /*20f00*/  STL [R1+0xe8c], R5 ;  /* 0x000e8c0501007387 */ /* 0x000fe80000100800 */
[----:B------:R-:W-:Y:S01]  /*20f10*/  STL [R1+0xe88], R4 ;  /* 0x000e880401007387 */ /* 0x000fe20000100800 */
[----:B0-----:R-:W-:-:S05]  /*20f20*/  F2FP.F16.F32.PACK_AB R3, R245, R6 ;  /* 0x00000006f503723e */ /* 0x001fca00000000ff */
[----:B------:R-:W-:Y:S01]  /*20f30*/  STL [R1+0xe84], R3 ;  /* 0x000e840301007387 */ /* 0x000fe20000100800 */
[----:B------:R-:W-:-:S05]  /*20f40*/  F2FP.F16.F32.PACK_AB R0, R0, R8 ;  /* 0x000000080000723e */ /* 0x000fca00000000ff */
        /* <DEDUP_REMOVED lines=25> */
[----:B0-----:R-:W4:Y:S04]  /*210e0*/  LDL.LU R0, [R1+0x388] ;  /* 0x0003880001007983 */ /* 0x001f280000300800 */
        /* <DEDUP_REMOVED lines=9> */
[----:B------:R-:W-:Y:S01]  /*21180*/  F2FP.F16.F32.PACK_AB R5, R131, R215 ;  /* 0x000000d78305723e */ /* 0x000fe200000000ff */
[----:B------:R-:W-:Y:S01]  /*21190*/  IMAD.MOV.U32 R212, RZ, RZ, R11 ;  /* 0x000000ffffd47224 */ /* 0x000fe200078e000b */
[----:B------:R-:W-:Y:S01]  /*211a0*/  F2FP.F16.F32.PACK_AB R4, R129, R216 ;  /* 0x000000d88104723e */ /* 0x000fe200000000ff */
[----:B------:R-:W-:Y:S01]  /*211b0*/  IMAD.MOV.U32 R211, RZ, RZ, R2 ;  /* 0x000000ffffd37224 */ /* 0x000fe200078e0002 */
[----:B------:R-:W-:Y:S01]  /*211c0*/  F2FP.F16.F32.PACK_AB R3, R217, R218 ;  /* 0x000000dad903723e */ /* 0x000fe200000000ff */
[----:B------:R0:W-:Y:S04]  /*211d0*/  STL [R1+0xe7c], R5 ;  /* 0x000e7c0501007387 */ /* 0x0001e80000100800 */
[----:B------:R1:W-:Y:S04]  /*211e0*/  STL [R1+0xe78], R4 ;  /* 0x000e780401007387 */ /* 0x0003e80000100800 */
[----:B------:R1:W-:Y:S01]  /*211f0*/  STL [R1+0xe74], R3 ;  /* 0x000e740301007387 */ /* 0x0003e20000100800 */
[----:B0-----:R-:W-:-:S02]  /*21200*/  F2FP.F16.F32.PACK_AB R5, R219, R220 ;  /* 0x000000dcdb05723e */ /* 0x001fc400000000ff */
[----:B-1----:R-:W-:-:S03]  /*21210*/  F2FP.F16.F32.PACK_AB R4, R130, R221 ;  /* 0x000000dd8204723e */ /* 0x002fc600000000ff */
        /* <DEDUP_REMOVED lines=37> */
[----:B------:R0:W-:Y:S01]  /*21470*/  STL [R1+0xe24], R4 ;  /* 0x000e240401007387 */ /* 0x0001e20000100800 */
[----:B-1----:R-:W-:Y:S02]  /*21480*/  F2FP.F16.F32.PACK_AB R3, R9, R247 ;  /* 0x000000f70903723e */ /* 0x002fe400000000ff */
[----:B------:R-:W-:-:S03]  /*21490*/  F2FP.F16.F32.PACK_AB R0, R119, R246 ;  /* 0x000000f67700723e */ /* 0x000fc600000000ff */
[----:B------:R1:W-:Y:S01]  /*214a0*/  STL [R1+0xe20], R3 ;  /* 0x000e200301007387 */ /* 0x0003e20000100800 */
[----:B0-----:R-:W-:-:S03]  /*214b0*/  F2FP.F16.F32.PACK_AB R4, R117, R249 ;  /* 0x000000f97504723e */ /* 0x001fc600000000ff */
[----:B------:R0:W-:Y:S04]  /*214c0*/  STL [R1+0xe1c], R0 ;  /* 0x000e1c0001007387 */ /* 0x0001e80000100800 */
[----:B------:R-:W-:Y:S01]  /*214d0*/  STL [R1+0xe18], R4 ;  /* 0x000e180401007387 */ /* 0x000fe20000100800 */
[----:B-1----:R-:W-:-:S05]  /*214e0*/  F2FP.F16.F32.PACK_AB R3, R251, R248 ;  /* 0x000000f8fb03723e */ /* 0x002fca00000000ff */
        /* <DEDUP_REMOVED lines=49> */
[----:B------:R-:W-:-:S02]  /*21800*/  F2FP.F16.F32.PACK_AB R3, R118, R211 ;  /* 0x000000d37603723e */ /* 0x000fc400000000ff */
        /* <DEDUP_REMOVED lines=44> */
[----:B------:R-:W-:Y:S01]  /*21ad0*/  STL [R1+0xbb4], R5 ;  /* 0x000bb40501007387 */ /* 0x000fe20000100800 */
[----:B0-----:R-:W-:Y:S02]  /*21ae0*/  F2FP.F16.F32.PACK_AB R4, R245, R6 ;  /* 0x00000006f504723e */ /* 0x001fe400000000ff */
[----:B--2---:R-:W-:-:S03]  /*21af0*/  F2FP.F16.F32.PACK_AB R3, R106, R0 ;  /* 0x000000006a03723e */ /* 0x004fc600000000ff */
[----:B------:R0:W-:Y:S01]  /*21b00*/  STL [R1+0xbb0], R4 ;  /* 0x000bb00401007387 */ /* 0x0001e20000100800 */
[----:B------:R-:W-:-:S03]  /*21b10*/  F2FP.F16.F32.PACK_AB R0, R104, R8 ;  /* 0x000000086800723e */ /* 0x000fc600000000ff */
        /* <DEDUP_REMOVED lines=62> */
[----:B--2---:R-:W-:-:S02]  /*21f00*/  F2FP.F16.F32.PACK_AB R3, R102, R211 ;  /* 0x000000d36603723e */ /* 0x004fc400000000ff */
        /* <DEDUP_REMOVED lines=44> */
[----:B------:R-:W-:Y:S01]  /*221d0*/  STL [R1+0xb34], R5 ;  /* 0x000b340501007387 */ /* 0x000fe20000100800 */
[----:B-1----:R-:W-:Y:S02]  /*221e0*/  F2FP.F16.F32.PACK_AB R4, R245, R6 ;  /* 0x00000006f504723e */ /* 0x002fe400000000ff */
        /* <DEDUP_REMOVED lines=414> */
[----:B------:R-:W-:Y:S01]  /*23bd0*/  STL [R1+0x688], R5 ;  /* 0x0006880501007387 */ /* 0x000fe20000100800 */
[----:B0-----:R-:W-:-:S05]  /*23be0*/  F2FP.F16.F32.PACK_AB R4, R217, R218 ;  /* 0x000000dad904723e */ /* 0x001fca00000000ff */
[----:B------:R0:W-:Y:S01]  /*23bf0*/  STL [R1+0x684], R4 ;  /* 0x0006840401007387 */ /* 0x0001e20000100800 */
[----:B-1----:R-:W-:-:S05]  /*23c00*/  F2FP.F16.F32.PACK_AB R3, R219, R220 ;  /* 0x000000dcdb03723e */ /* 0x002fca00000000ff */
[----:B------:R1:W-:Y:S01]  /*23c10*/  STL [R1+0x680], R3 ;  /* 0x0006800301007387 */ /* 0x0003e20000100800 */
[----:B0-----:R-:W-:-:S05]  /*23c20*/  F2FP.F16.F32.PACK_AB R4, R34, R221 ;  /* 0x000000dd2204723e */ /* 0x001fca00000000ff */
[----:B------:R0:W-:Y:S01]  /*23c30*/  STL [R1+0x67c], R4 ;  /* 0x00067c0401007387 */ /* 0x0001e20000100800 */
[----:B-1----:R-:W-:Y:S02]  /*23c40*/  F2FP.F16.F32.PACK_AB R3, R32, R222 ;  /* 0x000000de2003723e */ /* 0x002fe400000000ff */
[----:B------:R-:W-:-:S03]  /*23c50*/  F2FP.F16.F32.PACK_AB R5, R223, R224 ;  /* 0x000000e0df05723e */ /* 0x000fc600000000ff */
[----:B------:R1:W-:Y:S01]  /*23c60*/  STL [R1+0x678], R3 ;  /* 0x0006780301007387 */ /* 0x0003e20000100800 */
[----:B0-----:R-:W-:-:S03]  /*23c70*/  F2FP.F16.F32.PACK_AB R4, R225, R226 ;  /* 0x000000e2e104723e */ /* 0x001fc600000000ff */
[----:B------:R0:W-:Y:S04]  /*23c80*/  STL [R1+0x674], R5 ;  /* 0x0006740501007387 */ /* 0x0001e80000100800 */
[----:B------:R2:W-:Y:S01]  /*23c90*/  STL [R1+0x670], R4 ;  /* 0x0006700401007387 */ /* 0x0005e20000100800 */
[----:B-1----:R-:W-:Y:S02]  /*23ca0*/  F2FP.F16.F32.PACK_AB R3, R31, R227 ;  /* 0x000000e31f03723e */ /* 0x002fe400000000ff */
[----:B0-----:R-:W-:-:S03]  /*23cb0*/  F2FP.F16.F32.PACK_AB R5, R29, R228 ;  /* 0x000000e41d05723e */ /* 0x001fc600000000ff */
[----:B------:R0:W-:Y:S01]  /*23cc0*/  STL [R1+0x66c], R3 ;  /* 0x00066c0301007387 */ /* 0x0001e20000100800 */
[----:B--2---:R-:W-:-:S03]  /*23cd0*/  F2FP.F16.F32.PACK_AB R4, R229, R230 ;  /* 0x000000e6e504723e */ /* 0x004fc600000000ff */
[----:B------:R1:W-:Y:S04]  /*23ce0*/  STL [R1+0x668], R5 ;  /* 0x0006680501007387 */ /* 0x0003e80000100800 */
        /* <DEDUP_REMOVED lines=25> */
[----:B-1----:R-:W-:-:S05]  /*23e80*/  F2FP.F16.F32.PACK_AB R3, R9, R247 ;  /* 0x000000f70903723e */ /* 0x002fca00000000ff */
[----:B------:R1:W-:Y:S01]  /*23e90*/  STL [R1+0x630], R3 ;  /* 0x0006300301007387 */ /* 0x0003e20000100800 */
[----:B------:R-:W-:-:S05]  /*23ea0*/  F2FP.F16.F32.PACK_AB R0, R246, R249 ;  /* 0x000000f9f600723e */ /* 0x000fca00000000ff */
[----:B------:R2:W-:Y:S01]  /*23eb0*/  STL [R1+0x62c], R0 ;  /* 0x00062c0001007387 */ /* 0x0005e20000100800 */
[----:B0-----:R-:W-:-:S05]  /*23ec0*/  F2FP.F16.F32.PACK_AB R4, R251, R248 ;  /* 0x000000f8fb04723e */ /* 0x001fca00000000ff */
[----:B------:R-:W-:Y:S01]  /*23ed0*/  STL [R1+0x628], R4 ;  /* 0x0006280401007387 */ /* 0x000fe20000100800 */
[----:B-1----:R-:W-:-:S03]  /*23ee0*/  F2FP.F16.F32.PACK_AB R3, R250, R252 ;  /* 0x000000fcfa03723e */ /* 0x002fc600000000ff */
[----:B------:R-:W3:Y:S04]  /*23ef0*/  LDL.LU R197, [R1+0x1f0] ;  /* 0x0001f00001c57983 */ /* 0x000ee80000300800 */
[----:B------:R-:W-:Y:S01]  /*23f00*/  STL [R1+0x624], R3 ;  /* 0x0006240301007387 */ /* 0x000fe20000100800 */
[----:B--2---:R-:W-:-:S03]  /*23f10*/  F2FP.F16.F32.PACK_AB R0, R11, R2 ;  /* 0x000000020b00723e */ /* 0x004fc600000000ff */
[----:B------:R-:W3:Y:S04]  /*23f20*/  LDL.LU R198, [R1+0x9f0] ;  /* 0x0009f00001c67983 */ /* 0x000ee80000300800 */
[----:B------:R0:W-:Y:S04]  /*23f30*/  STL [R1+0x620], R0 ;  /* 0x0006200001007387 */ /* 0x0001e80000100800 */
[----:B------:R-:W2:Y:S04]  /*23f40*/  LDL.LU R199, [R1+0x5f8] ;  /* 0x0005f80001c77983 */ /* 0x000ea80000300800 */
[----:B------:R-:W2:Y:S04]  /*23f50*/  LDL.LU R200, [R1+0xdf8] ;  /* 0x000df80001c87983 */ /* 0x000ea80000300800 */
        /* <DEDUP_REMOVED lines=60> */
[----:B---3--:R-:W-:-:S02]  /*24320*/  F2FP.F16.F32.PACK_AB R5, R197, R198 ;  /* 0x000000c6c505723e */ /* 0x008fc400000000ff */
[----:B--2---:R-:W-:Y:S02]  /*24330*/  F2FP.F16.F32.PACK_AB R4, R199, R200 ;  /* 0x000000c8c704723e */ /* 0x004fe400000000ff */
[----:B----4-:R-:W-:-:S05]  /*24340*/  F2FP.F16.F32.PACK_AB R3, R187, R196 ;  /* 0x000000c4bb03723e */ /* 0x010fca00000000ff */
[----:B------:R0:W-:Y:S04]  /*24350*/  STL [R1+0x61c], R3 ;  /* 0x00061c0301007387 */ /* 0x0001e80000100800 */
[----:B------:R1:W-:Y:S01]  /*24360*/  STL [R1+0x618], R5 ;  /* 0x0006180501007387 */ /* 0x0003e20000100800 */
[----:B0-----:R-:W-:-:S03]  /*24370*/  F2FP.F16.F32.PACK_AB R3, R201, R202 ;  /* 0x000000cac903723e */ /* 0x001fc600000000ff */
[----:B------:R0:W-:Y:S01]  /*24380*/  STL [R1+0x614], R4 ;  /* 0x0006140401007387 */ /* 0x0001e20000100800 */
[----:B-1----:R-:W-:-:S03]  /*24390*/  F2FP.F16.F32.PACK_AB R5, R203, R204 ;  /* 0x000000cccb05723e */ /* 0x002fc600000000ff */
[----:B------:R1:W-:Y:S01]  /*243a0*/  STL [R1+0x610], R3 ;  /* 0x0006100301007387 */ /* 0x0003e20000100800 */
[----:B0-----:R-:W-:-:S03]  /*243b0*/  F2FP.F16.F32.PACK_AB R4, R205, R206 ;  /* 0x000000cecd04723e */ /* 0x001fc600000000ff */
[----:B------:R0:W-:Y:S01]  /*243c0*/  STL [R1+0x60c], R5 ;  /* 0x00060c0501007387 */ /* 0x0001e20000100800 */
[----:B-1----:R-:W-:-:S03]  /*243d0*/  F2FP.F16.F32.PACK_AB R3, R207, R208 ;  /* 0x000000d0cf03723e */ /* 0x002fc600000000ff */
        /* <DEDUP_REMOVED lines=40> */
[----:B------:R-:W-:Y:S01]  /*24660*/  STL [R1+0x368], R5 ;  /* 0x0003680501007387 */ /* 0x000fe20000100800 */
[----:B--2---:R-:W-:-:S03]  /*24670*/  F2FP.F16.F32.PACK_AB R3, R9, R247 ;  /* 0x000000f70903723e */ /* 0x004fc600000000ff */
[----:B------:R0:W-:Y:S04]  /*24680*/  STL [R1+0x364], R4 ;  /* 0x0003640401007387 */ /* 0x0001e80000100800 */
[----:B------:R1:W-:Y:S01]  /*24690*/  STL [R1+0x360], R3 ;  /* 0x0003600301007387 */ /* 0x0003e20000100800 */
[----:B------:R-:W-:Y:S02]  /*246a0*/  F2FP.F16.F32.PACK_AB R0, R246, R249 ;  /* 0x000000f9f600723e */ /* 0x000fe400000000ff */
[----:B0-----:R-:W-:-:S03]  /*246b0*/  F2FP.F16.F32.PACK_AB R4, R251, R248 ;  /* 0x000000f8fb04723e */ /* 0x001fc600000000ff */
[----:B------:R0:W-:Y:S01]  /*246c0*/  STL [R1+0x33c], R0 ;  /* 0x00033c0001007387 */ /* 0x0001e20000100800 */
[----:B-1----:R-:W-:-:S03]  /*246d0*/  F2FP.F16.F32.PACK_AB R3, R250, R252 ;  /* 0x000000fcfa03723e */ /* 0x002fc600000000ff */
[----:B------:R-:W-:Y:S04]  /*246e0*/  STL [R1+0x338], R4 ;  /* 0x0003380401007387 */ /* 0x000fe80000100800 */
[----:B------:R-:W-:Y:S04]  /*246f0*/  STL [R1+0x334], R3 ;  /* 0x0003340301007387 */ /* 0x000fe80000100800 */
[----:B------:R-:W2:Y:S01]  /*24700*/  LDL.LU R250, [R1+0x9b0] ;  /* 0x0009b00001fa7983 */ /* 0x000ea20000300800 */
[----:B0-----:R-:W-:-:S05]  /*24710*/  F2FP.F16.F32.PACK_AB R0, R11, R2 ;  /* 0x000000020b00723e */ /* 0x001fca00000000ff */
[----:B------:R-:W-:Y:S04]  /*24720*/  STL [R1+0x330], R0 ;  /* 0x0003300001007387 */ /* 0x000fe80000100800 */
[----:B--2---:R-:W-:Y:S04]  /*24730*/  STL [R1+0x16f8], R250 ;  /* 0x0016f8fa01007387 */ /* 0x004fe80000100800 */
[----:B------:R-:W2:Y:S04]  /*24740*/  LDL.LU R249, [R1+0xdb8] ;  /* 0x000db80001f97983 */ /* 0x000ea80000300800 */
[----:B--2---:R0:W-:Y:S04]  /*24750*/  STL [R1+0x16f4], R249 ;  /* 0x0016f4f901007387 */ /* 0x0041e80000100800 */
[----:B0-----:R-:W2:Y:S04]  /*24760*/  LDL.LU R249, [R1+0x1b0] ;  /* 0x0001b00001f97983 */ /* 0x001ea80000300800 */
[----:B------:R-:W3:Y:S04]  /*24770*/  LDL.LU R248, [R1+0xdb0] ;  /* 0x000db00001f87983 */ /* 0x000ee80000300800 */
[----:B---3--:R0:W-:Y:S04]  /*24780*/  STL [R1+0x16f0], R248 ;  /* 0x0016f0f801007387 */ /* 0x0081e80000100800 */
[----:B0-----:R-:W3:Y:S04]  /*24790*/  LDL.LU R248, [R1+0x5b8] ;  /* 0x0005b80001f87983 */ /* 0x001ee80000300800 */
[----:B------:R-:W4:Y:S04]  /*247a0*/  LDL.LU R247, [R1+0x9ac] ;  /* 0x0009ac0001f77983 */ /* 0x000f280000300800 */
[----:B----4-:R0:W-:Y:S04]  /*247b0*/  STL [R1+0x16ec], R247 ;  /* 0x0016ecf701007387 */ /* 0x0101e80000100800 */
[----:B0-----:R-:W4:Y:S04]  /*247c0*/  LDL.LU R247, [R1+0x5b0] ;  /* 0x0005b00001f77983 */ /* 0x001f280000300800 */
[----:B------:R-:W2:Y:S04]  /*247d0*/  LDL.LU R245, [R1+0x1a4] ;  /* 0x0001a40001f57983 */ /* 0x000ea80000300800 */
[----:B--2---:R0:W-:Y:S04]  /*247e0*/  STL [R1+0x16e8], R245 ;  /* 0x0016e8f501007387 */ /* 0x0041e80000100800 */
[----:B0-----:R-:W2:Y:S04]  /*247f0*/  LDL.LU R245, [R1+0x1ac] ;  /* 0x0001ac0001f57983 */ /* 0x001ea80000300800 */
[----:B------:R-:W2:Y:S04]  /*24800*/  LDL.LU R246, [R1+0x9a4] ;  /* 0x0009a40001f67983 */ /* 0x000ea80000300800 */
        /* <DEDUP_REMOVED lines=177> */
[----:B------:R-:W2:Y:S01]  /*25320*/  LDL.LU R11, [R1+0x8c8] ;  /* 0x0008c800010b7983 */ /* 0x000ea20000300800 */
[----:B------:R-:W-:-:S03]  /*25330*/  IMAD.MOV.U32 R251, RZ, RZ, R10 ;  /* 0x000000fffffb7224 */ /* 0x000fc600078e000a */
        /* <DEDUP_REMOVED lines=143> */
[----:B------:R-:W4:Y:S01]  /*25c30*/  LDL.LU R194, [R1+0x58] ;  /* 0x0000580001c27983 */ /* 0x000f220000300800 */
[----:B------:R-:W-:-:S05]  /*25c40*/  IMAD.MOV.U32 R250, RZ, RZ, R7 ;  /* 0x000000fffffa7224 */ /* 0x000fca00078e0007 */
[----:B------:R-:W-:Y:S01]  /*25c50*/  F2FP.F16.F32.PACK_AB R251, R250, R251 ;  /* 0x000000fbfafb723e */ /* 0x000fe200000000ff */
[----:B----4-:R0:W-:Y:S04]  /*25c60*/  STL [R1+0x143c], R194 ;  /* 0x00143cc201007387 */ /* 0x0101e80000100800 */
        /* <DEDUP_REMOVED lines=76> */
[----:B------:R-:W2:Y:S02]  /*26130*/  LDL.LU R250, [R1+0x16f8] ;  /* 0x0016f80001fa7983 */ /* 0x000ea40000300800 */
[----:B--2---:R-:W-:-:S02]  /*26140*/  F2FP.F16.F32.PACK_AB R250, R249, R250 ;  /* 0x000000faf9fa723e */ /* 0x004fc400000000ff */
[----:B------:R-:W2:Y:S02]  /*26150*/  LDL.LU R249, [R1+0x16f4] ;  /* 0x0016f40001f97983 */ /* 0x000ea40000300800 */
[----:B--2---:R-:W-:Y:S02]  /*26160*/  F2FP.F16.F32.PACK_AB R249, R248, R249 ;  /* 0x000000f9f8f9723e */ /* 0x004fe400000000ff */
[----:B------:R-:W2:Y:S02]  /*26170*/  LDL.LU R248, [R1+0x16f0] ;  /* 0x0016f00001f87983 */ /* 0x000ea40000300800 */
[----:B--2---:R-:W-:Y:S02]  /*26180*/  F2FP.F16.F32.PACK_AB R248, R247, R248 ;  /* 0x000000f8f7f8723e */ /* 0x004fe400000000ff */
        /* <DEDUP_REMOVED lines=340> */
[----:B------:R-:W3:Y:S02]  /*276d0*/  LDL.LU R77, [R1+0x1444] ;  /* 0x00144400014d7983 */ /* 0x000ee40000300800 */
[----:B---3--:R-:W-:Y:S02]  /*276e0*/  F2FP.F16.F32.PACK_AB R77, R76, R77 ;  /* 0x0000004d4c4d723e */ /* 0x008fe400000000ff */
[----:B------:R-:W4:Y:S02]  /*276f0*/  LDL.LU R76, [R1+0x1440] ;  /* 0x00144000014c7983 */ /* 0x000f240000300800 */
[----:B----4-:R-:W-:-:S02]  /*27700*/  F2FP.F16.F32.PACK_AB R76, R194, R76 ;  /* 0x0000004cc24c723e */ /* 0x010fc400000000ff */
[----:B------:R-:W2:Y:S01]  /*27710*/  LDL.LU R194, [R1+0x143c] ;  /* 0x00143c0001c27983 */ /* 0x000ea20000300800 */
[----:B------:R-:W-:Y:S02]  /*27720*/  F2FP.F16.F32.PACK_AB R82, R195, R82 ;  /* 0x00000052c352723e */ /* 0x000fe400000000ff */
[----:B------:R-:W-:Y:S02]  /*27730*/  F2FP.F16.F32.PACK_AB R81, R192, R81 ;  /* 0x00000051c051723e */ /* 0x000fe400000000ff */
[----:B------:R-:W-:Y:S02]  /*27740*/  F2FP.F16.F32.PACK_AB R80, R193, R80 ;  /* 0x00000050c150723e */ /* 0x000fe400000000ff */
[----:B------:R-:W-:Y:S02]  /*27750*/  F2FP.F16.F32.PACK_AB R87, R159, R87 ;  /* 0x000000579f57723e */ /* 0x000fe400000000ff */
[----:B------:R-:W-:Y:S02]  /*27760*/  F2FP.F16.F32.PACK_AB R86, R191, R86 ;  /* 0x00000056bf56723e */ /* 0x000fe400000000ff */
[----:B------:R-:W-:-:S02]  /*27770*/  F2FP.F16.F32.PACK_AB R85, R158, R85 ;  /* 0x000000559e55723e */ /* 0x000fc400000000ff */
        /* <DEDUP_REMOVED lines=8> */
[----:B--2---:R-:W-:Y:S02]  /*27800*/  F2FP.F16.F32.PACK_AB R83, R194, R83 ;  /* 0x00000053c253723e */ /* 0x004fe400000000ff */
        /* <DEDUP_REMOVED lines=12> */
[----:B------:R0:W5:Y:S04]  /*278d0*/  LDL.LU R5, [R1+0x1408] ;  /* 0x0014080001057983 */ /* 0x0001680000300800 */
[----:B------:R0:W5:Y:S04]  /*278e0*/  LDL.LU R4, [R1+0x1404] ;  /* 0x0014040001047983 */ /* 0x0001680000300800 */
[----:B------:R0:W5:Y:S01]  /*278f0*/  LDL.LU R3, [R1+0x1400] ;  /* 0x0014000001037983 */ /* 0x0001620000300800 */
        /* <DEDUP_REMOVED lines=23> */
[----:B--2---:R-:W-:Y:S02]  /*27a70*/  F2FP.F16.F32.PACK_AB R149, R195, R194 ;  /* 0x000000c2c395723e */ /* 0x004fe400000000ff */
[----:B---3--:R-:W-:-:S02]  /*27a80*/  F2FP.F16.F32.PACK_AB R148, R193, R192 ;  /* 0x000000c0c194723e */ /* 0x008fc400000000ff */
[----:B----4-:R-:W-:Y:S02]  /*27a90*/  F2FP.F16.F32.PACK_AB R159, R191, R159 ;  /* 0x0000009fbf9f723e */ /* 0x010fe400000000ff */
[----:B------:R-:W-:Y:S02]  /*27aa0*/  F2FP.F16.F32.PACK_AB R158, R190, R158 ;  /* 0x0000009ebe9e723e */ /* 0x000fe400000000ff */
[----:B------:R-:W-:Y:S02]  /*27ab0*/  F2FP.F16.F32.PACK_AB R157, R189, R157 ;  /* 0x0000009dbd9d723e */ /* 0x000fe400000000ff */
[----:B0-----:R-:W-:-:S07]  /*27ac0*/  F2FP.F16.F32.PACK_AB R156, R188, R156 ;  /* 0x0000009cbc9c723e */ /* 0x001fce00000000ff */
.L_x_0:
[----:B------:R0:W-:Y:S01]  /*27ad0*/  STL [R1+0x14c0], R72 ;  /* 0x0014c04801007387 */ /* 0x0001e20000100800 */
[----:B------:R-:W1:Y:S01]  /*27ae0*/  LDC R66, c[0x0][0x244] ;  /* 0x00009100ff427b82 */ /* 0x000e620000000800 */
[C---:B-----5:R-:W-:Y:S01]  /*27af0*/  VIADD R64, R3.reuse, 0x137 ;  /* 0x0000013703407836 */ /* 0x060fe20000000000 */
[----:B------:R-:W-:Y:S01]  /*27b00*/  ULDC.64 UR10, c[0x0][0x228] ;  /* 0x00008a00000a7ab9 */ /* 0x000fe20000000a00 */
[----:B------:R3:W-:Y:S01]  /*27b10*/  STL [R1+0x14bc], R71 ;  /* 0x0014bc4701007387 */ /* 0x0007e20000100800 */
[C---:B------:R-:W-:Y:S01]  /*27b20*/  VIADD R2, R3.reuse, 0x135 ;  /* 0x0000013503027836 */ /* 0x040fe20000000000 */
[----:B------:R-:W-:Y:S01]  /*27b30*/  ULDC.64 UR12, c[0x0][0x228] ;  /* 0x00008a00000c7ab9 */ /* 0x000fe20000000a00 */
[----:B------:R-:W-:Y:S01]  /*27b40*/  ISETP.GE.AND P5, PT, R64, UR11, PT ;  /* 0x0000000b40007c0c */ /* 0x000fe2000bfa6270 */
[----:B------:R4:W-:Y:S01]  /*27b50*/  STL [R1+0x14b8], R70 ;  /* 0x0014b84601007387 */ /* 0x0009e20000100800 */
[----:B------:R-:W-:Y:S01]  /*27b60*/  ULDC UR5, c[0x0][0x244] ;  /* 0x0000910000057ab9 */ /* 0x000fe20000000800 */
[----:B------:R-:W-:Y:S01]  /*27b70*/  VIADD R65, R3, 0x136 ;  /* 0x0000013603417836 */ /* 0x000fe20000000000 */
[----:B------:R-:W-:Y:S01]  /*27b80*/  ISETP.GE.AND P1, PT, R2, UR13, PT ;  /* 0x0000000d02007c0c */ /* 0x000fe2000bf26270 */
[----:B------:R2:W-:Y:S01]  /*27b90*/  STL [R1+0x14b4], R69 ;  /* 0x0014b44501007387 */ /* 0x0005e20000100800 */
[----:B------:R-:W-:Y:S01]  /*27ba0*/  ULDC.64 UR6, c[0x0][0x228] ;  /* 0x00008a0000067ab9 */ /* 0x000fe20000000a00 */
[C---:B------:R-:W-:Y:S01]  /*27bb0*/  IMAD R2, R4.reuse, UR5, RZ ;  /* 0x0000000504027c24 */ /* 0x040fe2000f8e02ff */
[----:B------:R-:W-:Y:S01]  /*27bc0*/  ISETP.LT.AND P6, PT, R5, UR10, !P5 ;  /* 0x0000000a05007c0c */ /* 0x000fe2000efc1270 */
[----:B------:R2:W-:Y:S01]  /*27bd0*/  STL [R1+0x14b0], R68 ;  /* 0x0014b04401007387 */ /* 0x0005e20000100800 */
[----:B------:R-:W-:Y:S01]  /*27be0*/  ISETP.LT.AND P5, PT, R4, UR12, !P5 ;  /* 0x0000000c04007c0c */ /* 0x000fe2000efa1270 */
[C---:B------:R-:W-:Y:S01]  /*27bf0*/  VIADD R64, R3.reuse, 0x134 ;  /* 0x0000013403407836 */ /* 0x040fe20000000000 */
[----:B------:R-:W-:Y:S01]  /*27c00*/  ULDC.64 UR14, c[0x0][0x228] ;  /* 0x00008a00000e7ab9 */ /* 0x000fe20000000a00 */
[----:B------:R2:W-:Y:S01]  /*27c10*/  STL [R1+0x14ac], R63 ;  /* 0x0014ac3f01007387 */ /* 0x0005e20000100800 */
[----:B------:R-:W-:Y:S01]  /*27c20*/  ULDC.64 UR8, c[0x0][0x220] ;  /* 0x0000880000087ab9 */ /* 0x000fe20000000a00 */
[----:B------:R-:W-:Y:S01]  /*27c30*/  LOP3.LUT R6, R6, 0x7fffffff, RZ, 0xc0, !PT ;  /* 0x7fffffff06067812 */ /* 0x000fe200078ec0ff */
[----:B------:R-:W-:Y:S01]  /*27c40*/  ULDC.64 UR12, c[0x0][0x228] ;  /* 0x00008a00000c7ab9 */ /* 0x000fe20000000a00 */
[----:B------:R2:W-:Y:S01]  /*27c50*/  STL [R1+0x14a8], R62 ;  /* 0x0014a83e01007387 */ /* 0x0005e20000100800 */
[----:B------:R-:W-:Y:S01]  /*27c60*/  ISETP.GE.AND P0, PT, R64, UR15, PT ;  /* 0x0000000f40007c0c */ /* 0x000fe2000bf06270 */
[----:B------:R-:W-:Y:S01]  /*27c70*/  ULDC.64 UR28, c[0x0][0x228] ;  /* 0x00008a00001c7ab9 */ /* 0x000fe20000000a00 */
[C---:B0-----:R-:W-:Y:S01]  /*27c80*/  VIADD R72, R3.reuse, 0x133 ;  /* 0x0000013303487836 */ /* 0x041fe20000000000 */
[----:B------:R-:W-:Y:S01]  /*27c90*/  STL [R1+0x14a4], R61 ;  /* 0x0014a43d01007387 */ /* 0x000fe20000100800 */
[C---:B---3--:R-:W-:Y:S01]  /*27ca0*/  VIADD R71, R3.reuse, 0x131 ;  /* 0x0000013103477836 */ /* 0x048fe20000000000 */
[----:B------:R-:W-:Y:S01]  /*27cb0*/  @P5 LOP3.LUT R6, R6, 0x80000000, RZ, 0xfc, !PT ;  /* 0x8000000006065812 */ /* 0x000fe200078efcff */
[----:B------:R-:W-:Y:S01]  /*27cc0*/  ULDC.64 UR20, c[0x0][0x228] ;  /* 0x00008a0000147ab9 */ /* 0x000fe20000000a00 */
[----:B------:R0:W-:Y:S01]  /*27cd0*/  STL [R1+0x14a0], R60 ;  /* 0x0014a03c01007387 */ /* 0x0001e20000100800 */
[C---:B----4-:R-:W-:Y:S01]  /*27ce0*/  VIADD R70, R3.reuse, 0x12f ;  /* 0x0000012f03467836 */ /* 0x050fe20000000000 */
[----:B------:R-:W-:Y:S01]  /*27cf0*/  LOP3.LUT R6, R6, 0xbfffffff, RZ, 0xc0, !PT ;  /* 0xbfffffff06067812 */ /* 0x000fe200078ec0ff */
[----:B------:R-:W-:Y:S01]  /*27d00*/  ULDC.64 UR16, c[0x0][0x228] ;  /* 0x00008a0000107ab9 */ /* 0x000fe20000000a00 */
[----:B------:R-:W-:Y:S01]  /*27d10*/  STL [R1+0x149c], R47 ;  /* 0x00149c2f01007387 */ /* 0x000fe20000100800 */
[C---:B--2---:R-:W-:Y:S01]  /*27d20*/  VIADD R69, R3.reuse, 0x12d ;  /* 0x0000012d03457836 */ /* 0x044fe20000000000 */
[----:B------:R-:W-:Y:S01]  /*27d30*/  ULDC.64 UR26, c[0x0][0x228] ;  /* 0x00008a00001a7ab9 */ /* 0x000fe20000000a00 */
[----:B------:R-:W-:Y:S01]  /*27d40*/  ULDC UR25, c[0x0][0x248] ;  /* 0x0000920000197ab9 */ /* 0x000fe20000000800 */
[----:B------:R2:W-:Y:S01]  /*27d50*/  STL [R1+0x1498], R46 ;  /* 0x0014982e01007387 */ /* 0x0005e20000100800 */
[C---:B------:R-:W-:Y:S01]  /*27d60*/  VIADD R68, R3.reuse, 0x12b ;  /* 0x0000012b03447836 */ /* 0x040fe20000000000 */
[----:B------:R-:W-:Y:S01]  /*27d70*/  ULDC.64 UR10, c[0x0][0x228] ;  /* 0x00008a00000a7ab9 */ /* 0x000fe20000000a00 */
[C---:B------:R-:W-:Y:S01]  /*27d80*/  VIADD R63, R3.reuse, 0x129 ;  /* 0x00000129033f7836 */ /* 0x040fe20000000000 */
[----:B------:R3:W-:Y:S01]  /*27d90*/  STL [R1+0x1494], R45 ;  /* 0x0014942d01007387 */ /* 0x0007e20000100800 */
[----:B------:R-:W-:Y:S01]  /*27da0*/  UMOV UR35, UR10 ;  /* 0x0000000a00237c82 */ /* 0x000fe20008000000 */
[----:B------:R-:W-:Y:S01]  /*27db0*/  UMOV UR45, UR11 ;  /* 0x0000000b002d7c82 */ /* 0x000fe20008000000 */
[----:B------:R-:W-:Y:S01]  /*27dc0*/  ULDC.64 UR10, c[0x0][0x228] ;  /* 0x00008a00000a7ab9 */ /* 0x000fe20000000a00 */
[----:B------:R-:W-:Y:S01]  /*27dd0*/  STL [R1+0x1490], R44 ;  /* 0x0014902c01007387 */ /* 0x000fe20000100800 */
[----:B------:R-:W-:Y:S01]  /*27de0*/  ULDC UR24, c[0x0][0x248] ;  /* 0x0000920000187ab9 */ /* 0x000fe20000000800 */
[----:B------:R-:W-:Y:S01]  /*27df0*/  ULDC.64 UR18, c[0x0][0x228] ;  /* 0x00008a0000127ab9 */ /* 0x000fe20000000a00 */
[C---:B------:R-:W-:Y:S01]  /*27e00*/  VIADD R62, R3.reuse, 0x127 ;  /* 0x00000127033e7836 */ /* 0x040fe20000000000 */
[----:B------:R-:W-:Y:S01]  /*27e10*/  STL [R1+0x148c], R43 ;  /* 0x00148c2b01007387 */ /* 0x000fe20000100800 */
[----:B------:R-:W-:Y:S01]  /*27e20*/  UMOV UR33, UR19 ;  /* 0x0000001300217c82 */ /* 0x000fe20008000000 */
[----:B------:R-:W-:Y:S01]  /*27e30*/  ULDC UR31, c[0x0][0x248] ;  /* 0x00009200001f7ab9 */ /* 0x000fe20000000800 */
[----:B------:R-:W-:Y:S01]  /*27e40*/  ULDC.64 UR48, c[0x0][0x228] ;  /* 0x00008a0000307ab9 */ /* 0x000fe20000000a00 */
[----:B------:R4:W-:Y:S01]  /*27e50*/  STL [R1+0x1488], R42 ;  /* 0x0014882a01007387 */ /* 0x0009e20000100800 */
[----:B0-----:R-:W-:Y:S01]  /*27e60*/  MOV R60, UR31 ;  /* 0x0000001f003c7c02 */ /* 0x001fe20008000f00 */
[----:B------:R-:W-:Y:S01]  /*27e70*/  UMOV UR31, UR48 ;  /* 0x00000030001f7c82 */ /* 0x000fe20008000000 */
[C---:B------:R-:W-:Y:S01]  /*27e80*/  VIADD R61, R3.reuse, 0x125 ;  /* 0x00000125033d7836 */ /* 0x040fe20000000000 */
[----:B------:R0:W-:Y:S01]  /*27e90*/  STL [R1+0x1484], R41 ;  /* 0x0014842901007387 */ /* 0x0001e20000100800 */
[----:B------:R-:W-:Y:S01]  /*27ea0*/  ULDC UR30, c[0x0][0x248] ;  /* 0x00009200001e7ab9 */ /* 0x000fe20000000800 */
[C---:B--2---:R-:W-:Y:S01]  /*27eb0*/  VIADD R46, R3.reuse, 0x123 ;  /* 0x00000123032e7836 */ /* 0x044fe20000000000 */
[----:B------:R-:W-:Y:S01]  /*27ec0*/  MOV R47, UR30 ;  /* 0x0000001e002f7c02 */ /* 0x000fe20008000f00 */
[----:B------:R2:W-:Y:S01]  /*27ed0*/  STL [R1+0x1480], R40 ;  /* 0x0014802801007387 */ /* 0x0005e20000100800 */
[C---:B---3--:R-:W-:Y:S01]  /*27ee0*/  VIADD R45, R3.reuse, 0x121 ;  /* 0x00000121032d7836 */ /* 0x048fe20000000000 */
[----:B----4-:R-:W-:Y:S01]  /*27ef0*/  MOV R42, UR25 ;  /* 0x00000019002a7c02 */ /* 0x010fe20008000f00 */
[C---:B------:R-:W-:Y:S01]  /*27f00*/  VIADD R44, R3.reuse, 0x11f ;  /* 0x0000011f032c7836 */ /* 0x040fe20000000000 */
[----:B------:R3:W-:Y:S01]  /*27f10*/  STL [R1+0x147c], R39 ;  /* 0x00147c2701007387 */ /* 0x0007e20000100800 */
[C---:B------:R-:W-:Y:S01]  /*27f20*/  VIADD R43, R3.reuse, 0x11d ;  /* 0x0000011d032b7836 */ /* 0x040fe20000000000 */
[----:B0-----:R-:W-:Y:S01]  /*27f30*/  MOV R41, UR24 ;  /* 0x0000001800297c02 */ /* 0x001fe20008000f00 */
[----:B------:R-:W-:Y:S01]  /*27f40*/  UMOV UR24, UR18 ;  /* 0x0000001200187c82 */ /* 0x000fe20008000000 */
[----:B------:R0:W-:Y:S01]  /*27f50*/  STL [R1+0x1478], R38 ;  /* 0x0014782601007387 */ /* 0x0001e20000100800 */
[----:B------:R-:W-:Y:S01]  /*27f60*/  ULDC.64 UR18, c[0x0][0x228] ;  /* 0x00008a0000127ab9 */ /* 0x000fe20000000a00 */
[----:B--2---:R-:W-:Y:S01]  /*27f70*/  VIADD R40, R3, 0x11b ;  /* 0x0000011b03287836 */ /* 0x004fe20000000000 */
[----:B------:R-:W-:Y:S01]  /*27f80*/  LOP3.LUT R49, R49, 0x7fffffff, RZ, 0xc0, !PT ;  /* 0x7fffffff31317812 */ /* 0x000fe200078ec0ff */
[----:B------:R2:W-:Y:S01]  /*27f90*/  STL [R1+0x1474], R37 ;  /* 0x0014742501007387 */ /* 0x0005e20000100800 */
[----:B------:R-:W-:Y:S01]  /*27fa0*/  ULDC UR5, c[0x0][0x248] ;  /* 0x0000920000057ab9 */ /* 0x000fe20000000800 */
[C---:B---3--:R-:W-:Y:S01]  /*27fb0*/  VIADD R39, R3.reuse, 0x119 ;  /* 0x0000011903277836 */ /* 0x048fe20000000000 */
[----:B------:R-:W-:Y:S01]  /*27fc0*/  ULDC UR38, c[0x0][0x248] ;  /* 0x0000920000267ab9 */ /* 0x000fe20000000800 */
[----:B------:R3:W-:Y:S01]  /*27fd0*/  STL [R1+0x1470], R36 ;  /* 0x0014702401007387 */ /* 0x0007e20000100800 */
[----:B------:R-:W-:Y:S01]  /*27fe0*/  ULDC UR39, c[0x0][0x248] ;  /* 0x0000920000277ab9 */ /* 0x000fe20000000800 */
[C---:B0-----:R-:W-:Y:S01]  /*27ff0*/  VIADD R38, R3.reuse, 0x117 ;  /* 0x0000011703267836 */ /* 0x041fe20000000000 */
[----:B------:R-:W-:Y:S01]  /*28000*/  ULDC UR40, c[0x0][0x248] ;  /* 0x0000920000287ab9 */ /* 0x000fe20000000800 */
[----:B------:R0:W-:Y:S01]  /*28010*/  STL [R1+0x146c], R35 ;  /* 0x00146c2301007387 */ /* 0x0001e20000100800 */
[----:B------:R-:W-:Y:S01]  /*28020*/  ULDC UR41, c[0x0][0x248] ;  /* 0x0000920000297ab9 */ /* 0x000fe20000000800 */
[C---:B--2---:R-:W-:Y:S01]  /*28030*/  VIADD R37, R3.reuse, 0x115 ;  /* 0x0000011503257836 */ /* 0x044fe20000000000 */
[----:B------:R-:W-:Y:S01]  /*28040*/  ULDC UR42, c[0x0][0x248] ;  /* 0x00009200002a7ab9 */ /* 0x000fe20000000800 */
[----:B------:R2:W-:Y:S01]  /*28050*/  STL [R1+0x1468], R34 ;  /* 0x0014682201007387 */ /* 0x0005e20000100800 */
[----:B------:R-:W-:Y:S01]  /*28060*/  ULDC UR43, c[0x0][0x248] ;  /* 0x00009200002b7ab9 */ /* 0x000fe20000000800 */
[C---:B---3--:R-:W-:Y:S01]  /*28070*/  VIADD R36, R3.reuse, 0x113 ;  /* 0x0000011303247836 */ /* 0x048fe20000000000 */
[----:B------:R-:W-:Y:S01]  /*28080*/  ULDC UR46, c[0x0][0x248] ;  /* 0x00009200002e7ab9 */ /* 0x000fe20000000800 */
[----:B------:R3:W-:Y:S01]  /*28090*/  STL [R1+0x1464], R33 ;  /* 0x0014642101007387 */ /* 0x0007e20000100800 */
[C---:B------:R-:W-:Y:S01]  /*280a0*/  VIADD R252, R3.reuse, 0xe1 ;  /* 0x000000e103fc7836 */ /* 0x040fe20000000000 */
[----:B------:R-:W-:Y:S01]  /*280b0*/  ULDC UR47, c[0x0][0x248] ;  /* 0x00009200002f7ab9 */ /* 0x000fe20000000800 */
[C---:B0-----:R-:W-:Y:S01]  /*280c0*/  VIADD R35, R3.reuse, 0x111 ;  /* 0x0000011103237836 */ /* 0x041fe20000000000 */
[----:B------:R0:W-:Y:S01]  /*280d0*/  STL [R1+0x1460], R32 ;  /* 0x0014602001007387 */ /* 0x0001e20000100800 */
[C---:B------:R-:W-:Y:S01]  /*280e0*/  VIADD R195, R3.reuse, 0xdf ;  /* 0x000000df03c37836 */ /* 0x040fe20000000000 */
[----:B------:R-:W-:Y:S01]  /*280f0*/  ULDC UR50, c[0x0][0x248] ;  /* 0x0000920000327ab9 */ /* 0x000fe20000000800 */
[C---:B--2---:R-:W-:Y:S01]  /*28100*/  VIADD R34, R3.reuse, 0x10f ;  /* 0x0000010f03227836 */ /* 0x044fe20000000000 */
[----:B------:R2:W-:Y:S01]  /*28110*/  STL [R1+0x145c], R31 ;  /* 0x00145c1f01007387 */ /* 0x0005e20000100800 */
[C---:B------:R-:W-:Y:S01]  /*28120*/  VIADD R194, R3.reuse, 0xdd ;  /* 0x000000dd03c27836 */ /* 0x040fe20000000000 */
[----:B---3--:R-:W-:Y:S01]  /*28130*/  MOV R33, UR59 ;  /* 0x0000003b00217c02 */ /* 0x008fe20008000f00 */
[----:B------:R-:W-:Y:S01]  /*28140*/  ULDC UR51, c[0x0][0x248] ;  /* 0x0000920000337ab9 */ /* 0x000fe20000000800 */
[----:B------:R3:W-:Y:S01]  /*28150*/  STL [R1+0x1458], R30 ;  /* 0x0014581e01007387 */ /* 0x0007e20000100800 */
[C---:B------:R-:W-:Y:S01]  /*28160*/  VIADD R193, R3.reuse, 0xdb ;  /* 0x000000db03c17836 */ /* 0x040fe20000000000 */
[----:B0-----:R-:W-:Y:S01]  /*28170*/  MOV R32, UR58 ;  /* 0x0000003a00207c02 */ /* 0x001fe20008000f00 */
[----:B------:R-:W-:Y:S01]  /*28180*/  ULDC.64 UR58, c[0x0][0x228] ;  /* 0x00008a00003a7ab9 */ /* 0x000fe20000000a00 */
[----:B------:R0:W-:Y:S01]  /*28190*/  STL [R1+0x1454], R29 ;  /* 0x0014541d01007387 */ /* 0x0001e20000100800 */
[----:B------:R-:W-:Y:S01]  /*281a0*/  UMOV UR30, UR58 ;  /* 0x0000003a001e7c82 */ /* 0x000fe20008000000 */
[----:B------:R-:W-:Y:S01]  /*281b0*/  UMOV UR54, UR59 ;  /* 0x0000003b00367c82 */ /* 0x000fe20008000000 */
[----:B------:R-:W-:Y:S01]  /*281c0*/  ULDC.64 UR58, c[0x0][0x228] ;  /* 0x00008a00003a7ab9 */ /* 0x000fe20000000a00 */
[----:B------:R4:W-:Y:S01]  /*281d0*/  STL [R1+0x1450], R28 ;  /* 0x0014501c01007387 */ /* 0x0009e20000100800 */
[C---:B--2---:R-:W-:Y:S01]  /*281e0*/  VIADD R31, R3.reuse, 0x10d ;  /* 0x0000010d031f7836 */ /* 0x044fe20000000000 */
[----:B------:R-:W-:Y:S01]  /*281f0*/  LOP3.LUT R0, R0, 0xfffffffe, RZ, 0xc0, !PT ;  /* 0xfffffffe00007812 */ /* 0x000fe200078ec0ff */
[C---:B---3--:R-:W-:Y:S01]  /*28200*/  VIADD R30, R3.reuse, 0x10b ;  /* 0x0000010b031e7836 */ /* 0x048fe20000000000 */
[----:B------:R2:W-:Y:S01]  /*28210*/  STL [R1+0x144c], R27 ;  /* 0x00144c1b01007387 */ /* 0x0005e20000100800 */
[----:B------:R-:W-:Y:S01]  /*28220*/  UMOV UR53, UR59 ;  /* 0x0000003b00357c82 */ /* 0x000fe20008000000 */
[----:B0-----:R-:W-:Y:S01]  /*28230*/  VIADD R29, R3, 0x109 ;  /* 0x00000109031d7836 */ /* 0x001fe20000000000 */
[----:B------:R-:W-:Y:S01]  /*28240*/  LOP3.LUT R7, R7, 0x7fffffff, RZ, 0xc0, !PT ;  /* 0x7fffffff07077812 */ /* 0x000fe200078ec0ff */
[----:B------:R0:W-:Y:S01]  /*28250*/  STL [R1+0x1448], R26 ;  /* 0x0014481a01007387 */ /* 0x0001e20000100800 */
[----:B------:R-:W-:Y:S01]  /*28260*/  LOP3.LUT R51, R51, 0xffffefff, RZ, 0xc0, !PT ;  /* 0xffffefff33337812 */ /* 0x000fe200078ec0ff */
[----:B----4-:R-:W-:Y:S01]  /*28270*/  VIADD R28, R3, 0x107 ;  /* 0x00000107031c7836 */ /* 0x010fe20000000000 */
[----:B------:R-:W-:Y:S01]  /*28280*/  LOP3.LUT R48, R48, 0x7fffffff, RZ, 0xc0, !PT ;  /* 0x7fffffff30307812 */ /* 0x000fe200078ec0ff */
[----:B------:R3:W-:Y:S01]  /*28290*/  STL [R1+0x1444], R25 ;  /* 0x0014441901007387 */ /* 0x0007e20000100800 */
[----:B------:R-:W-:-:S02]  /*282a0*/  LOP3.LUT R50, R50, 0x7fffffff, RZ, 0xc0, !PT ;  /* 0x7fffffff32327812 */ /* 0x000fc400078ec0ff */
[----:B--2---:R-:W-:Y:S01]  /*282b0*/  MOV R27, UR4 ;  /* 0x00000004001b7c02 */ /* 0x004fe20008000f00 */
[----:B------:R2:W-:Y:S01]  /*282c0*/  STL [R1+0x1440], R24 ;  /* 0x0014401801007387 */ /* 0x0005e20000100800 */
[----:B------:R-:W-:Y:S01]  /*282d0*/  UMOV UR4, UR7 ;  /* 0x0000000700047c82 */ /* 0x000fe20008000000 */
[----:B0-----:R-:W-:Y:S01]  /*282e0*/  VIADD R26, R3, 0xe3 ;  /* 0x000000e3031a7836 */ /* 0x001fe20000000000 */
[----:B------:R-:W-:Y:S01]  /*282f0*/  ISETP.GE.AND P2, PT, R65, UR4, PT ;  /* 0x0000000441007c0c */ /* 0x000fe2000bf46270 */
[----:B------:R0:W-:Y:S01]  /*28300*/  STL [R1+0x143c], R23 ;  /* 0x00143c1701007387 */ /* 0x0001e20000100800 */
[----:B-1----:R-:W-:Y:S01]  /*28310*/  IMAD R65, R66, 0x80, R2 ;  /* 0x0000008042417824 */ /* 0x002fe200078e0202 */
[----:B------:R-:W-:Y:S01]  /*28320*/  LOP3.LUT R52, R52, 0x7fffffff, RZ, 0xc0, !PT ;  /* 0x7fffffff34347812 */ /* 0x000fe200078ec0ff */
[----:B---3--:R-:W-:Y:S01]  /*28330*/  VIADD R25, R3, 0xe5 ;  /* 0x000000e503197836 */ /* 0x008fe20000000000 */
[----:B------:R1:W-:Y:S01]  /*28340*/  STL [R1+0x1438], R22 ;  /* 0x0014381601007387 */ /* 0x0003e20000100800 */
[----:B------:R-:W-:Y:S01]  /*28350*/  LOP3.LUT R53, R53, 0x7fffffff, RZ, 0xc0, !PT ;  /* 0x7fffffff35357812 */ /* 0x000fe200078ec0ff */
[----:B--2---:R-:W-:Y:S01]  /*28360*/  VIADD R24, R3, 0xe7 ;  /* 0x000000e703187836 */ /* 0x004fe20000000000 */
[----:B------:R-:W-:Y:S01]  /*28370*/  LEA R64, P3, R65, UR8, 0x1 ;  /* 0x0000000841407c11 */ /* 0x000fe2000f8608ff */
[----:B------:R2:W-:Y:S01]  /*28380*/  STL [R1+0x1434], R21 ;  /* 0x0014341501007387 */ /* 0x0005e20000100800 */
[----:B------:R-:W-:Y:S01]  /*28390*/  LOP3.LUT R54, R54, 0x7fffffff, RZ, 0xc0, !PT ;  /* 0x7fffffff36367812 */ /* 0x000fe200078ec0ff */
[----:B0-----:R-:W-:Y:S01]  /*283a0*/  VIADD R23, R3, 0xe9 ;  /* 0x000000e903177836 */ /* 0x001fe20000000000 */
[----:B------:R-:W-:Y:S01]  /*283b0*/  LEA.HI.X.SX32 R65, R65, UR9, 0x1, P3 ;  /* 0x0000000941417c11 */ /* 0x000fe200098f0eff */
[----:B------:R0:W-:Y:S01]  /*283c0*/  STL [R1+0x1430], R20 ;  /* 0x0014301401007387 */ /* 0x0001e20000100800 */
[----:B------:R-:W-:Y:S01]  /*283d0*/  ISETP.LT.AND P3, PT, R4, UR12, !P2 ;  /* 0x0000000c04007c0c */ /* 0x000fe2000d761270 */
[----:B------:R-:W-:Y:S01]  /*283e0*/  ULDC.64 UR8, c[0x0][0x228] ;  /* 0x00008a0000087ab9 */ /* 0x000fe20000000a00 */
[----:B-1----:R-:W-:Y:S01]  /*283f0*/  VIADD R22, R3, 0xeb ;  /* 0x000000eb03167836 */ /* 0x002fe20000000000 */
[----:B------:R1:W-:Y:S01]  /*28400*/  STL [R1+0x142c], R19 ;  /* 0x00142c1301007387 */ /* 0x0003e20000100800 */
[----:B------:R-:W-:Y:S01]  /*28410*/  LOP3.LUT R55, R55, 0x7fffffff, RZ, 0xc0, !PT ;  /* 0x7fffffff37377812 */ /* 0x000fe200078ec0ff */
[----:B--2---:R-:W-:Y:S01]  /*28420*/  VIADD R21, R3, 0xed ;  /* 0x000000ed03157836 */ /* 0x004fe20000000000 */
[----:B------:R-:W-:Y:S01]  /*28430*/  LOP3.LUT R56, R56, 0x7fffffff, RZ, 0xc0, !PT ;  /* 0x7fffffff38387812 */ /* 0x000fe200078ec0ff */
[----:B------:R2:W-:Y:S01]  /*28440*/  STL [R1+0x1428], R18 ;  /* 0x0014281201007387 */ /* 0x0005e20000100800 */
[----:B------:R-:W-:Y:S01]  /*28450*/  LOP3.LUT R57, R57, 0x7fffffff, RZ, 0xc0, !PT ;  /* 0x7fffffff39397812 */ /* 0x000fe200078ec0ff */
[----:B0-----:R-:W-:Y:S01]  /*28460*/  VIADD R20, R3, 0xef ;  /* 0x000000ef03147836 */ /* 0x001fe20000000000 */
[----:B------:R-:W-:Y:S01]  /*28470*/  LOP3.LUT R58, R58, 0x7fffffff, RZ, 0xc0, !PT ;  /* 0x7fffffff3a3a7812 */ /* 0x000fe200078ec0ff */
[----:B------:R0:W-:Y:S01]  /*28480*/  STL [R1+0x1424], R17 ;  /* 0x0014241101007387 */ /* 0x0001e20000100800 */
[----:B------:R-:W-:Y:S01]  /*28490*/  LOP3.LUT R59, R59, 0x7fffffff, RZ, 0xc0, !PT ;  /* 0x7fffffff3b3b7812 */ /* 0x000fe200078ec0ff */
[----:B-1----:R-:W-:Y:S01]  /*284a0*/  VIADD R19, R3, 0xf1 ;  /* 0x000000f103137836 */ /* 0x002fe20000000000 */
[----:B------:R-:W-:Y:S01]  /*284b0*/  LOP3.LUT R188, R188, 0x7fffffff, RZ, 0xc0, !PT ;  /* 0x7fffffffbcbc7812 */ /* 0x000fe200078ec0ff */
[----:B------:R1:W-:Y:S01]  /*284c0*/  STL [R1+0x1420], R16 ;  /* 0x0014201001007387 */ /* 0x0003e20000100800 */
[----:B------:R-:W-:Y:S01]  /*284d0*/  LOP3.LUT R189, R189, 0x7fffffff, RZ, 0xc0, !PT ;  /* 0x7fffffffbdbd7812 */ /* 0x000fe200078ec0ff */
[----:B--2---:R-:W-:Y:S01]  /*284e0*/  VIADD R18, R3, 0xf3 ;  /* 0x000000f303127836 */ /* 0x004fe20000000000 */
[----:B------:R-:W-:Y:S01]  /*284f0*/  LOP3.LUT R190, R190, 0x7fffffff, RZ, 0xc0, !PT ;  /* 0x7fffffffbebe7812 */ /* 0x000fe200078ec0ff */
[----:B------:R2:W-:Y:S01]  /*28500*/  STL [R1+0x141c], R15 ;  /* 0x00141c0f01007387 */ /* 0x0005e20000100800 */
[----:B------:R-:W-:Y:S01]  /*28510*/  LOP3.LUT R191, R191, 0x7fffffff, RZ, 0xc0, !PT ;  /* 0x7fffffffbfbf7812 */ /* 0x000fe200078ec0ff */
[C---:B0-----:R-:W-:Y:S01]  /*28520*/  VIADD R17, R3.reuse, 0xf5 ;  /* 0x000000f503117836 */ /* 0x041fe20000000000 */
[----:B------:R-:W-:Y:S01]  /*28530*/  LOP3.LUT R192, R192, 0x7fffffff, RZ, 0xc0, !PT ;  /* 0x7fffffffc0c07812 */ /* 0x000fe200078ec0ff */
[----:B------:R0:W-:Y:S01]  /*28540*/  STL [R1+0x1418], R14 ;  /* 0x0014180e01007387 */ /* 0x0001e20000100800 */
[----:B------:R-:W-:Y:S01]  /*28550*/  @P6 LOP3.LUT R0, R0, 0x1, RZ, 0xfc, !PT ;  /* 0x0000000100006812 */ /* 0x000fe200078efcff */
[----:B-1----:R-:W-:-:S02]  /*28560*/  VIADD R16, R3, 0xf7 ;  /* 0x000000f703107836 */ /* 0x002fc40000000000 */
[----:B------:R1:W-:Y:S01]  /*28570*/  STL [R1+0x1414], R13 ;  /* 0x0014140d01007387 */ /* 0x0003e20000100800 */
[----:B--2---:R-:W-:-:S03]  /*28580*/  VIADD R15, R3, 0xf9 ;  /* 0x000000f9030f7836 */ /* 0x004fc60000000000 */
[----:B------:R2:W-:Y:S01]  /*28590*/  STL [R1+0x1410], R12 ;  /* 0x0014100c01007387 */ /* 0x0005e20000100800 */
[----:B0-----:R-:W-:-:S03]  /*285a0*/  VIADD R14, R3, 0xfb ;  /* 0x000000fb030e7836 */ /* 0x001fc60000000000 */
[----:B------:R0:W-:Y:S01]  /*285b0*/  STL [R1+0x140c], R11 ;  /* 0x00140c0b01007387 */ /* 0x0001e20000100800 */
[----:B-1----:R-:W-:-:S03]  /*285c0*/  VIADD R13, R3, 0xfd ;  /* 0x000000fd030d7836 */ /* 0x002fc60000000000 */
[----:B------:R1:W-:Y:S01]  /*285d0*/  STL [R1+0x1408], R10 ;  /* 0x0014080a01007387 */ /* 0x0003e20000100800 */
[----:B--2---:R-:W-:-:S03]  /*285e0*/  VIADD R12, R3, 0xff ;  /* 0x000000ff030c7836 */ /* 0x004fc60000000000 */
[----:B------:R-:W-:Y:S01]  /*285f0*/  STL [R1+0x1404], R9 ;  /* 0x0014040901007387 */ /* 0x000fe20000100800 */
[----:B0-----:R-:W-:Y:S01]  /*28600*/  IMAD.U32 R11, RZ, RZ, UR6 ;  /* 0x00000006ff0b7e24 */ /* 0x001fe2000f8e00ff */
[----:B------:R-:W-:Y:S02]  /*28610*/  ULDC.64 UR6, c[0x0][0x220] ;  /* 0x0000880000067ab9 */ /* 0x000fe40000000a00 */
[----:B------:R0:W-:Y:S01]  /*28620*/  STL [R1+0x1400], R8 ;  /* 0x0014000801007387 */ /* 0x0001e20000100800 */
[----:B------:R-:W-:Y:S01]  /*28630*/  LEA R66, P4, R2, UR6, 0x1 ;  /* 0x0000000602427c11 */ /* 0x000fe2000f8808ff */
[----:B-1----:R-:W-:-:S03]  /*28640*/  VIADD R10, R3, 0x101 ;  /* 0x00000101030a7836 */ /* 0x002fc60000000000 */
[----:B------:R-:W-:Y:S01]  /*28650*/  LEA.HI.X.SX32 R67, R2, UR7, 0x1, P4 ;  /* 0x0000000702437c11 */ /* 0x000fe2000a0f0eff */
[----:B------:R-:W-:Y:S01]  /*28660*/  ULDC.64 UR6, c[0x0][0x228] ;  /* 0x00008a0000067ab9 */ /* 0x000fe20000000a00 */
[C---:B------:R-:W-:Y:S01]  /*28670*/  ISETP.LT.AND P4, PT, R5.reuse, UR14, !P2 ;  /* 0x0000000e05007c0c */ /* 0x040fe2000d781270 */
[----:B------:R-:W-:Y:S01]  /*28680*/  UMOV UR23, UR6 ;  /* 0x0000000600177c82 */ /* 0x000fe20008000000 */
[----:B------:R-:W-:Y:S01]  /*28690*/  ULDC.64 UR14, c[0x0][0x228] ;  /* 0x00008a00000e7ab9 */ /* 0x000fe20000000a00 */
[----:B------:R-:W-:Y:S01]  /*286a0*/  ISETP.LT.AND P2, PT, R5, UR23, !P1 ;  /* 0x0000001705007c0c */ /* 0x000fe2000cf41270 */
[----:B------:R-:W-:Y:S01]  /*286b0*/  UMOV UR36, UR7 ;  /* 0x0000000700247c82 */ /* 0x000fe20008000000 */
[----:B------:R-:W-:Y:S01]  /*286c0*/  ISETP.LT.AND P1, PT, R4, UR14, !P1 ;  /* 0x0000000e04007c0c */ /* 0x000fe2000cf21270 */
[----:B------:R-:W-:Y:S01]  /*286d0*/  ULDC.64 UR6, c[0x0][0x228] ;  /* 0x00008a0000067ab9 */ /* 0x000fe20000000a00 */
[C---:B0-----:R-:W-:Y:S01]  /*286e0*/  VIADD R8, R3.reuse, 0x105 ;  /* 0x0000010503087836 */ /* 0x041fe20000000000 */
[----:B------:R-:W-:Y:S01]  /*286f0*/  UMOV UR22, UR6 ;  /* 0x0000000600167c82 */ /* 0x000fe20008000000 */
[----:B------:R-:W-:Y:S01]  /*28700*/  UMOV UR34, UR7 ;  /* 0x0000000700227c82 */ /* 0x000fe20008000000 */
[----:B------:R-:W-:Y:S01]  /*28710*/  ULDC.64 UR6, c[0x0][0x228] ;  /* 0x00008a0000067ab9 */ /* 0x000fe20000000a00 */
[C---:B------:R-:W-:Y:S01]  /*28720*/  VIADD R9, R3.reuse, 0x103 ;  /* 0x0000010303097836 */ /* 0x040fe20000000000 */
[----:B------:R-:W-:Y:S01]  /*28730*/  UMOV UR44, UR6 ;  /* 0x00000006002c7c82 */ /* 0x000fe20008000000 */
[----:B------:R-:W-:Y:S01]  /*28740*/  @P4 LOP3.LUT R6, R6, 0x40000000, RZ, 0xfc, !PT ;  /* 0x4000000006064812 */ /* 0x000fe200078efcff */
[----:B------:R-:W-:Y:S01]  /*28750*/  UMOV UR52, UR7 ;  /* 0x0000000700347c82 */ /* 0x000fe20008000000 */
[----:B------:R-:W-:Y:S01]  /*28760*/  ULDC.64 UR6, c[0x0][0x228] ;  /* 0x00008a0000067ab9 */ /* 0x000fe20000000a00 */
[----:B------:R-:W-:Y:S01]  /*28770*/  VIADD R2, R3, 0xd9 ;  /* 0x000000d903027836 */ /* 0x000fe20000000000 */
[----:B------:R-:W-:Y:S01]  /*28780*/  LOP3.LUT R6, R6, 0xdfffffff, RZ, 0xc0, !PT ;  /* 0xdfffffff06067812 */ /* 0x000fe200078ec0ff */
[----:B------:R-:W-:Y:S01]  /*28790*/  UMOV UR37, UR6 ;  /* 0x0000000600257c82 */ /* 0x000fe20008000000 */
[----:B------:R-:W-:Y:S01]  /*287a0*/  UMOV UR57, UR7 ;  /* 0x0000000700397c82 */ /* 0x000fe20008000000 */
[----:B------:R-:W-:Y:S01]  /*287b0*/  ULDC.64 UR6, c[0x0][0x228] ;  /* 0x00008a0000067ab9 */ /* 0x000fe20000000a00 */
[----:B------:R-:W-:Y:S01]  /*287c0*/  @P3 LOP3.LUT R6, R6, 0x20000000, RZ, 0xfc, !PT ;  /* 0x2000000006063812 */ /* 0x000fe200078efcff */
[----:B------:R-:W-:Y:S01]  /*287d0*/  UMOV UR32, UR6 ;  /* 0x0000000600207c82 */ /* 0x000fe20008000000 */
[----:B------:R-:W-:Y:S01]  /*287e0*/  UMOV UR55, UR7 ;  /* 0x0000000700377c82 */ /* 0x000fe20008000000 */
[----:B------:R-:W-:Y:S01]  /*287f0*/  ULDC.64 UR6, c[0x0][0x228] ;  /* 0x00008a0000067ab9 */ /* 0x000fe20000000a00 */
[----:B------:R-:W-:Y:S01]  /*28800*/  LOP3.LUT R6, R6, 0xefffffff, RZ, 0xc0, !PT ;  /* 0xefffffff06067812 */ /* 0x000fe200078ec0ff */
[----:B------:R-:W-:Y:S01]  /*28810*/  UMOV UR25, UR6 ;  /* 0x0000000600197c82 */ /* 0x000fe20008000000 */
[----:B------:R-:W-:Y:S01]  /*28820*/  UMOV UR4, UR7 ;  /* 0x0000000700047c82 */ /* 0x000fe20008000000 */
[----:B------:R-:W-:Y:S01]  /*28830*/  ULDC.64 UR6, c[0x0][0x228] ;  /* 0x00008a0000067ab9 */ /* 0x000fe20000000a00 */
[----:B------:R-:W-:-:S04]  /*28840*/  @P2 LOP3.LUT R6, R6, 0x10000000, RZ, 0xfc, !PT ;  /* 0x1000000006062812 */ /* 0x000fc800078efcff */
[----:B------:R-:W-:-:S04]  /*28850*/  LOP3.LUT R6, R6, 0xf7ffffff, RZ, 0xc0, !PT ;  /* 0xf7ffffff06067812 */ /* 0x000fc800078ec0ff */
[----:B------:R-:W-:Y:S02]  /*28860*/  @P1 LOP3.LUT R6, R6, 0x8000000, RZ, 0xfc, !PT ;  /* 0x0800000006061812 */ /* 0x000fe400078efcff */
[----:B------:R-:W-:Y:S01]  /*28870*/  ISETP.LT.AND P1, PT, R5, UR22, !P0 ;  /* 0x0000001605007c0c */ /* 0x000fe2000c721270 */
[----:B------:R-:W-:Y:S01]  /*28880*/  ULDC.64 UR22, c[0x0][0x228] ;  /* 0x00008a0000167ab9 */ /* 0x000fe20000000a00 */
[----:B------:R-:W-:Y:S02]  /*28890*/  ISETP.LT.AND P0, PT, R4, UR28, !P0 ;  /* 0x0000001c04007c0c */ /* 0x000fe4000c701270 */
[----:B------:R-:W-:-:S09]  /*288a0*/  LOP3.LUT R6, R6, 0xfbffffff, RZ, 0xc0, !PT ;  /* 0xfbffffff06067812 */ /* 0x000fd200078ec0ff */
[----:B------:R-:W-:-:S04]  /*288b0*/  @P1 LOP3.LUT R6, R6, 0x4000000, RZ, 0xfc, !PT ;  /* 0x0400000006061812 */ /* 0x000fc800078efcff */
[----:B------:R-:W-:-:S04]  /*288c0*/  LOP3.LUT R6, R6, 0xfdffffff, RZ, 0xc0, !PT ;  /* 0xfdffffff06067812 */ /* 0x000fc800078ec0ff */
[----:B------:R-:W-:Y:S02]  /*288d0*/  @P0 LOP3.LUT R6, R6, 0x2000000, RZ, 0xfc, !PT ;  /* 0x0200000006060812 */ /* 0x000fe400078efcff */
[----:B------:R-:W-:Y:S01]  /*288e0*/  ISETP.GE.AND P0, PT, R72, UR13, PT ;  /* 0x0000000d48007c0c */ /* 0x000fe2000bf06270 */
[----:B------:R-:W-:Y:S01]  /*288f0*/  ULDC.64 UR12, c[0x0][0x228] ;  /* 0x00008a00000c7ab9 */ /* 0x000fe20000000a00 */
[----:B------:R-:W-:Y:S01]  /*28900*/  LOP3.LUT R6, R6, 0xfeffffff, RZ, 0xc0, !PT ;  /* 0xfeffffff06067812 */ /* 0x000fe200078ec0ff */
[----:B------:R-:W2:Y:S01]  /*28910*/  LDL.LU R72, [R1+0x14c0] ;  /* 0x0014c00001487983 */ /* 0x000ea20000300800 */
[----:B------:R-:W-:Y:S02]  /*28920*/  ISETP.LT.AND P2, PT, R5, UR44, !P0 ;  /* 0x0000002c05007c0c */ /* 0x000fe4000c741270 */
[----:B------:R-:W-:Y:S02]  /*28930*/  ISETP.LT.AND P1, PT, R4, UR8, !P0 ;  /* 0x0000000804007c0c */ /* 0x000fe4000c721270 */
[----:B------:R-:W-:Y:S01]  /*28940*/  ISETP.GE.AND P0, PT, R71, UR15, PT ;  /* 0x0000000f47007c0c */ /* 0x000fe2000bf06270 */
[----:B------:R-:W-:Y:S01]  /*28950*/  ULDC.64 UR14, c[0x0][0x228] ;  /* 0x00008a00000e7ab9 */ /* 0x000fe20000000a00 */
[----:B------:R-:W3:Y:S07]  /*28960*/  LDL.LU R71, [R1+0x14bc] ;  /* 0x0014bc0001477983 */ /* 0x000eee0000300800 */
[----:B------:R-:W-:-:S04]  /*28970*/  @P2 LOP3.LUT R6, R6, 0x1000000, RZ, 0xfc, !PT ;  /* 0x0100000006062812 */ /* 0x000fc800078efcff */
[----:B------:R-:W-:-:S04]  /*28980*/  LOP3.LUT R6, R6, 0xff7fffff, RZ, 0xc0, !PT ;  /* 0xff7fffff06067812 */ /* 0x000fc800078ec0ff */
[----:B------:R-:W-:Y:S02]  /*28990*/  @P1 LOP3.LUT R6, R6, 0x800000, RZ, 0xfc, !PT ;  /* 0x0080000006061812 */ /* 0x000fe400078efcff */
[----:B------:R-:W-:Y:S02]  /*289a0*/  ISETP.LT.AND P1, PT, R5, UR20, !P0 ;  /* 0x0000001405007c0c */ /* 0x000fe4000c721270 */
[----:B------:R-:W-:Y:S02]  /*289b0*/  ISETP.LT.AND P0, PT, R4, UR37, !P0 ;  /* 0x0000002504007c0c */ /* 0x000fe4000c701270 */
[----:B------:R-:W-:-:S09]  /*289c0*/  LOP3.LUT R6, R6, 0xffbfffff, RZ, 0xc0, !PT ;  /* 0xffbfffff06067812 */ /* 0x000fd200078ec0ff */
[----:B------:R-:W-:-:S04]  /*289d0*/  @P1 LOP3.LUT R6, R6, 0x400000, RZ, 0xfc, !PT ;  /* 0x0040000006061812 */ /* 0x000fc800078efcff */
[----:B------:R-:W-:-:S04]  /*289e0*/  LOP3.LUT R6, R6, 0xffdfffff, RZ, 0xc0, !PT ;  /* 0xffdfffff06067812 */ /* 0x000fc800078ec0ff */
[----:B------:R-:W-:Y:S02]  /*289f0*/  @P0 LOP3.LUT R6, R6, 0x200000, RZ, 0xfc, !PT ;  /* 0x0020000006060812 */ /* 0x000fe400078efcff */
[----:B------:R-:W-:Y:S02]  /*28a00*/  ISETP.GE.AND P0, PT, R70, UR29, PT ;  /* 0x0000001d46007c0c */ /* 0x000fe4000bf06270 */
[----:B------:R-:W-:Y:S01]  /*28a10*/  LOP3.LUT R6, R6, 0xffefffff, RZ, 0xc0, !PT ;  /* 0xffefffff06067812 */ /* 0x000fe200078ec0ff */
[----:B------:R-:W-:Y:S01]  /*28a20*/  UMOV UR37, UR14 ;  /* 0x0000000e00257c82 */ /* 0x000fe20008000000 */
[----:B------:R-:W-:Y:S01]  /*28a30*/  ISETP.LT.AND P1, PT, R5, UR16, !P0 ;  /* 0x0000001005007c0c */ /* 0x000fe2000c721270 */
[----:B------:R-:W-:Y:S01]  /*28a40*/  UMOV UR28, UR15 ;  /* 0x0000000f001c7c82 */ /* 0x000fe20008000000 */
[----:B------:R-:W-:Y:S01]  /*28a50*/  ISETP.LT.AND P0, PT, R4, UR32, !P0 ;  /* 0x0000002004007c0c */ /* 0x000fe2000c701270 */
[----:B------:R-:W-:Y:S01]  /*28a60*/  ULDC.64 UR14, c[0x0][0x228] ;  /* 0x00008a00000e7ab9 */ /* 0x000fe20000000a00 */
[----:B------:R-:W3:Y:S09]  /*28a70*/  LDL.LU R70, [R1+0x14b8] ;  /* 0x0014b80001467983 */ /* 0x000ef20000300800 */
[----:B------:R-:W-:-:S04]  /*28a80*/  @P1 LOP3.LUT R6, R6, 0x100000, RZ, 0xfc, !PT ;  /* 0x0010000006061812 */ /* 0x000fc800078efcff */
[----:B------:R-:W-:-:S04]  /*28a90*/  LOP3.LUT R6, R6, 0xfff7ffff, RZ, 0xc0, !PT ;  /* 0xfff7ffff06067812 */ /* 0x000fc800078ec0ff */
[----:B------:R-:W-:Y:S02]  /*28aa0*/  @P0 LOP3.LUT R6, R6, 0x80000, RZ, 0xfc, !PT ;  /* 0x0008000006060812 */ /* 0x000fe400078efcff */
[----:B------:R-:W-:Y:S01]  /*28ab0*/  ISETP.GE.AND P0, PT, R69, UR9, PT ;  /* 0x0000000945007c0c */ /* 0x000fe2000bf06270 */
[----:B------:R-:W-:Y:S01]  /*28ac0*/  UMOV UR32, UR58 ;  /* 0x0000003a00207c82 */ /* 0x000fe20008000000 */
[----:B------:R-:W-:Y:S01]  /*28ad0*/  LOP3.LUT R6, R6, 0xfffbffff, RZ, 0xc0, !PT ;  /* 0xfffbffff06067812 */ /* 0x000fe200078ec0ff */
[----:B------:R-:W-:Y:S01]  /*28ae0*/  ULDC.64 UR8, c[0x0][0x228] ;  /* 0x00008a0000087ab9 */ /* 0x000fe20000000a00 */
[----:B------:R-:W-:Y:S01]  /*28af0*/  ISETP.LT.AND P1, PT, R5, UR26, !P0 ;  /* 0x0000001a05007c0c */ /* 0x000fe2000c721270 */
[----:B------:R-:W-:Y:S01]  /*28b00*/  ULDC.64 UR58, c[0x0][0x228] ;  /* 0x00008a00003a7ab9 */ /* 0x000fe20000000a00 */
[----:B------:R-:W-:Y:S01]  /*28b10*/  ISETP.LT.AND P0, PT, R4, UR25, !P0 ;  /* 0x0000001904007c0c */ /* 0x000fe2000c701270 */
[----:B------:R-:W3:Y:S10]  /*28b20*/  LDL.LU R69, [R1+0x14b4] ;  /* 0x0014b40001457983 */ /* 0x000ef40000300800 */
        /* <DEDUP_REMOVED lines=8> */
[----:B------:R-:W-:Y:S01]  /*28bb0*/  UMOV UR61, UR59 ;  /* 0x0000003b003d7c82 */ /* 0x000fe20008000000 */
[----:B------:R-:W-:Y:S01]  /*28bc0*/  ISETP.LT.AND P1, PT, R4, UR35, !P0 ;  /* 0x0000002304007c0c */ /* 0x000fe2000c721270 */
[----:B------:R-:W3:Y:S01]  /*28bd0*/  LDL.LU R68, [R1+0x14b0] ;  /* 0x0014b00001447983 */ /* 0x000ee20000300800 */
[----:B------:R-:W-:Y:S01]  /*28be0*/  ISETP.GE.AND P0, PT, R63, UR17, PT ;  /* 0x000000113f007c0c */ /* 0x000fe2000bf06270 */
[----:B------:R-:W-:-:S08]  /*28bf0*/  ULDC.64 UR16, c[0x0][0x228] ;  /* 0x00008a0000107ab9 */ /* 0x000fd00000000a00 */
[----:B------:R-:W-:Y:S01]  /*28c00*/  @P2 LOP3.LUT R6, R6, 0x10000, RZ, 0xfc, !PT ;  /* 0x0001000006062812 */ /* 0x000fe200078efcff */
[----:B------:R-:W4:Y:S03]  /*28c10*/  LDL.LU R63, [R1+0x14ac] ;  /* 0x0014ac00013f7983 */ /* 0x000f260000300800 */
        /* <DEDUP_REMOVED lines=15> */
[----:B------:R-:W-:Y:S01]  /*28d10*/  UMOV UR58, UR26 ;  /* 0x0000001a003a7c82 */ /* 0x000fe20008000000 */
[----:B------:R-:W-:Y:S01]  /*28d20*/  ULDC.64 UR16, c[0x0][0x228] ;  /* 0x00008a0000107ab9 */ /* 0x000fe20000000a00 */
[----:B------:R-:W4:Y:S08]  /*28d30*/  LDL.LU R62, [R1+0x14a8] ;  /* 0x0014a800013e7983 */ /* 0x000f300000300800 */
[----:B------:R-:W-:-:S04]  /*28d40*/  @P1 LOP3.LUT R6, R6, 0x1000, RZ, 0xfc, !PT ;  /* 0x0000100006061812 */ /* 0x000fc800078efcff */
[----:B------:R-:W-:-:S04]  /*28d50*/  LOP3.LUT R6, R6, 0xfffff7ff, RZ, 0xc0, !PT ;  /* 0xfffff7ff06067812 */ /* 0x000fc800078ec0ff */
[----:B------:R-:W-:Y:S02]  /*28d60*/  @P0 LOP3.LUT R6, R6, 0x800, RZ, 0xfc, !PT ;  /* 0x0000080006060812 */ /* 0x000fe400078efcff */
[----:B------:R-:W-:Y:S01]  /*28d70*/  ISETP.GE.AND P0, PT, R61, UR7, PT ;  /* 0x000000073d007c0c */ /* 0x000fe2000bf06270 */
[----:B------:R-:W-:Y:S01]  /*28d80*/  ULDC.64 UR6, c[0x0][0x228] ;  /* 0x00008a0000067ab9 */ /* 0x000fe20000000a00 */
[----:B------:R-:W-:Y:S01]  /*28d90*/  LOP3.LUT R6, R6, 0xfffffbff, RZ, 0xc0, !PT ;  /* 0xfffffbff06067812 */ /* 0x000fe200078ec0ff */
[----:B------:R-:W-:Y:S01]  /*28da0*/  UMOV UR26, UR27 ;  /* 0x0000001b001a7c82 */ /* 0x000fe20008000000 */
[----:B------:R-:W-:Y:S01]  /*28db0*/  ISETP.LT.AND P1, PT, R5, UR22, !P0 ;  /* 0x0000001605007c0c */ /* 0x000fe2000c721270 */
[----:B------:R-:W4:Y:S01]  /*28dc0*/  LDL.LU R61, [R1+0x14a4] ;  /* 0x0014a400013d7983 */ /* 0x000f220000300800 */
[----:B------:R-:W-:Y:S01]  /*28dd0*/  ISETP.LT.AND P0, PT, R4, UR30, !P0 ;  /* 0x0000001e04007c0c */ /* 0x000fe2000c701270 */
[----:B------:R-:W-:-:S10]  /*28de0*/  ULDC.64 UR30, c[0x0][0x228] ;  /* 0x00008a00001e7ab9 */ /* 0x000fd40000000a00 */
[----:B------:R-:W-:-:S04]  /*28df0*/  @P1 LOP3.LUT R6, R6, 0x400, RZ, 0xfc, !PT ;  /* 0x0000040006061812 */ /* 0x000fc800078efcff */
[----:B------:R-:W-:-:S04]  /*28e00*/  LOP3.LUT R6, R6, 0xfffffdff, RZ, 0xc0, !PT ;  /* 0xfffffdff06067812 */ /* 0x000fc800078ec0ff */
[----:B------:R-:W-:Y:S02]  /*28e10*/  @P0 LOP3.LUT R6, R6, 0x200, RZ, 0xfc, !PT ;  /* 0x0000020006060812 */ /* 0x000fe400078efcff */
[----:B------:R-:W-:Y:S01]  /*28e20*/  ISETP.GE.AND P0, PT, R46, UR11, PT ;  /* 0x0000000b2e007c0c */ /* 0x000fe2000bf06270 */
[----:B------:R-:W-:Y:S01]  /*28e30*/  UMOV UR35, UR30 ;  /* 0x0000001e00237c82 */ /* 0x000fe20008000000 */
[----:B------:R-:W-:Y:S01]  /*28e40*/  LOP3.LUT R6, R6, 0xfffffeff, RZ, 0xc0, !PT ;  /* 0xfffffeff06067812 */ /* 0x000fe200078ec0ff */
[----:B------:R-:W-:Y:S01]  /*28e50*/  ULDC.64 UR10, c[0x0][0x228] ;  /* 0x00008a00000a7ab9 */ /* 0x000fe20000000a00 */
[----:B------:R-:W-:Y:S02]  /*28e60*/  ISETP.LT.AND P2, PT, R5, UR12, !P0 ;  /* 0x0000000c05007c0c */ /* 0x000fe4000c741270 */
[----:B------:R-:W-:Y:S02]  /*28e70*/  ISETP.LT.AND P1, PT, R4, UR37, !P0 ;  /* 0x0000002504007c0c */ /* 0x000fe4000c721270 */
[----:B------:R-:W-:Y:S01]  /*28e80*/  ISETP.GE.AND P0, PT, R45, UR19, PT ;  /* 0x000000132d007c0c */ /* 0x000fe2000bf06270 */
[----:B------:R-:W-:-:S08]  /*28e90*/  ULDC.64 UR18, c[0x0][0x228] ;  /* 0x00008a0000127ab9 */ /* 0x000fd00000000a00 */
        /* <DEDUP_REMOVED lines=12> */
[----:B------:R-:W-:Y:S01]  /*28f60*/  UMOV UR32, UR19 ;  /* 0x0000001300207c82 */ /* 0x000fe20008000000 */
[----:B------:R-:W-:Y:S01]  /*28f70*/  ISETP.LT.AND P1, PT, R5, UR8, !P0 ;  /* 0x0000000805007c0c */ /* 0x000fe2000c721270 */
[----:B------:R-:W-:Y:S01]  /*28f80*/  ULDC.64 UR18, c[0x0][0x228] ;  /* 0x00008a0000127ab9 */ /* 0x000fe20000000a00 */
        /* <DEDUP_REMOVED lines=22> */
[----:B------:R-:W-:Y:S01]  /*290f0*/  ULDC.64 UR58, c[0x0][0x228] ;  /* 0x00008a00003a7ab9 */ /* 0x000fe20000000a00 */
[----:B------:R-:W-:Y:S01]  /*29100*/  ISETP.GE.AND P0, PT, R39, UR9, PT ;  /* 0x0000000927007c0c */ /* 0x000fe2000bf06270 */
[----:B------:R-:W-:-:S08]  /*29110*/  ULDC.64 UR8, c[0x0][0x228] ;  /* 0x00008a0000087ab9 */ /* 0x000fd00000000a00 */
[----:B------:R-:W-:Y:S02]  /*29120*/  @P1 LOP3.LUT R49, R49, 0x80000000, RZ, 0xfc, !PT ;  /* 0x8000000031311812 */ /* 0x000fe400078efcff */
[----:B------:R-:W-:Y:S02]  /*29130*/  ISETP.LT.AND P1, PT, R5, UR6, !P0 ;  /* 0x0000000605007c0c */ /* 0x000fe4000c721270 */
[----:B------:R-:W-:Y:S02]  /*29140*/  ISETP.LT.AND P0, PT, R4, UR35, !P0 ;  /* 0x0000002304007c0c */ /* 0x000fe4000c701270 */
[----:B------:R-:W-:-:S09]  /*29150*/  LOP3.LUT R49, R49, 0xbfffffff, RZ, 0xc0, !PT ;  /* 0xbfffffff31317812 */ /* 0x000fd200078ec0ff */
[----:B------:R-:W-:-:S04]  /*29160*/  @P1 LOP3.LUT R49, R49, 0x40000000, RZ, 0xfc, !PT ;  /* 0x4000000031311812 */ /* 0x000fc800078efcff */
[----:B------:R-:W-:-:S04]  /*29170*/  LOP3.LUT R49, R49, 0xdfffffff, RZ, 0xc0, !PT ;  /* 0xdfffffff31317812 */ /* 0x000fc800078ec0ff */
[----:B------:R-:W-:Y:S02]  /*29180*/  @P0 LOP3.LUT R49, R49, 0x20000000, RZ, 0xfc, !PT ;  /* 0x2000000031310812 */ /* 0x000fe400078efcff */
[----:B------:R-:W-:-:S04]  /*29190*/  ISETP.GE.AND P0, PT, R38, UR21, PT ;  /* 0x0000001526007c0c */ /* 0x000fc8000bf06270 */
[----:B------:R-:W-:Y:S02]  /*291a0*/  ISETP.LT.AND P1, PT, R5, UR10, !P0 ;  /* 0x0000000a05007c0c */ /* 0x000fe4000c721270 */
[----:B------:R-:W-:Y:S02]  /*291b0*/  ISETP.LT.AND P0, PT, R4, UR48, !P0 ;  /* 0x0000003004007c0c */ /* 0x000fe4000c701270 */
[----:B------:R-:W-:-:S09]  /*291c0*/  LOP3.LUT R49, R49, 0xefffffff, RZ, 0xc0, !PT ;  /* 0xefffffff31317812 */ /* 0x000fd200078ec0ff */
[----:B------:R-:W-:-:S04]  /*291d0*/  @P1 LOP3.LUT R49, R49, 0x10000000, RZ, 0xfc, !PT ;  /* 0x1000000031311812 */ /* 0x000fc800078efcff */
[----:B------:R-:W-:-:S04]  /*291e0*/  LOP3.LUT R49, R49, 0xf7ffffff, RZ, 0xc0, !PT ;  /* 0xf7ffffff31317812 */ /* 0x000fc800078ec0ff */
[----:B------:R-:W-:Y:S02]  /*291f0*/  @P0 LOP3.LUT R49, R49, 0x8000000, RZ, 0xfc, !PT ;  /* 0x0800000031310812 */ /* 0x000fe400078efcff */
[----:B------:R-:W-:Y:S02]  /*29200*/  ISETP.GE.AND P0, PT, R37, UR17, PT ;  /* 0x0000001125007c0c */ /* 0x000fe4000bf06270 */
[----:B------:R-:W-:Y:S01]  /*29210*/  @P2 LOP3.LUT R6, R6, 0x1, RZ, 0xfc, !PT ;  /* 0x0000000106062812 */ /* 0x000fe200078efcff */
[----:B------:R-:W-:Y:S01]  /*29220*/  UMOV UR23, UR8 ;  /* 0x0000000800177c82 */ /* 0x000fe20008000000 */
[----:B------:R-:W-:Y:S01]  /*29230*/  ISETP.LT.AND P1, PT, R5, UR18, !P0 ;  /* 0x0000001205007c0c */ /* 0x000fe2000c721270 */
[----:B------:R-:W-:Y:S01]  /*29240*/  UMOV UR35, UR9 ;  /* 0x0000000900237c82 */ /* 0x000fe20008000000 */
[----:B------:R-:W-:Y:S01]  /*29250*/  ISETP.LT.AND P0, PT, R4, UR56, !P0 ;  /* 0x0000003804007c0c */ /* 0x000fe2000c701270 */
[----:B------:R-:W-:Y:S01]  /*29260*/  ULDC.64 UR8, c[0x0][0x228] ;  /* 0x00008a0000087ab9 */ /* 0x000fe20000000a00 */
[----:B------:R-:W-:Y:S01]  /*29270*/  LOP3.LUT R49, R49, 0xfbffffff, RZ, 0xc0, !PT ;  /* 0xfbffffff31317812 */ /* 0x000fe200078ec0ff */
[----:B------:R-:W-:Y:S01]  /*29280*/  UMOV UR20, UR58 ;  /* 0x0000003a00147c82 */ /* 0x000fe20008000000 */
[----:B------:R-:W-:-:S07]  /*29290*/  ULDC.64 UR16, c[0x0][0x228] ;  /* 0x00008a0000107ab9 */ /* 0x000fce0000000a00 */
        /* <DEDUP_REMOVED lines=9> */
[----:B------:R-:W-:Y:S02]  /*29330*/  ISETP.LT.AND P1, PT, R4, UR37, !P0 ;  /* 0x0000002504007c0c */ /* 0x000fe4000c721270 */
[----:B------:R-:W-:Y:S01]  /*29340*/  ISETP.GE.AND P0, PT, R35, UR11, PT ;  /* 0x0000000b23007c0c */ /* 0x000fe2000bf06270 */
[----:B------:R-:W-:Y:S01]  /*29350*/  UMOV UR18, UR58 ;  /* 0x0000003a00127c82 */ /* 0x000fe20008000000 */
[----:B------:R-:W-:-:S07]  /*29360*/  ULDC.64 UR10, c[0x0][0x228] ;  /* 0x00008a00000a7ab9 */ /* 0x000fce0000000a00 */
        /* <DEDUP_REMOVED lines=23> */
[----:B------:R-:W-:Y:S01]  /*294e0*/  UMOV UR56, UR59 ;  /* 0x0000003b00387c82 */ /* 0x000fe20008000000 */
[----:B------:R-:W-:Y:S01]  /*294f0*/  ULDC.64 UR58, c[0x0][0x228] ;  /* 0x00008a00003a7ab9 */ /* 0x000fe20000000a00 */
[----:B------:R-:W-:-:S08]  /*29500*/  ULDC.64 UR12, c[0x0][0x228] ;  /* 0x00008a00000c7ab9 */ /* 0x000fd00000000a00 */
[----:B------:R-:W-:Y:S01]  /*29510*/  @P1 LOP3.LUT R49, R49, 0x40000, RZ, 0xfc, !PT ;  /* 0x0004000031311812 */ /* 0x000fe200078efcff */
[----:B------:R-:W-:-:S03]  /*29520*/  ULDC.64 UR18, c[0x0][0x228] ;  /* 0x00008a0000127ab9 */ /* 0x000fc60000000a00 */
[----:B------:R-:W-:-:S04]  /*29530*/  LOP3.LUT R49, R49, 0xfffdffff, RZ, 0xc0, !PT ;  /* 0xfffdffff31317812 */ /* 0x000fc800078ec0ff */
[----:B------:R-:W-:Y:S02]  /*29540*/  @P0 LOP3.LUT R49, R49, 0x20000, RZ, 0xfc, !PT ;  /* 0x0002000031310812 */ /* 0x000fe400078efcff */
[----:B------:R-:W-:-:S04]  /*29550*/  ISETP.GE.AND P0, PT, R30, UR15, PT ;  /* 0x0000000f1e007c0c */ /* 0x000fc8000bf06270 */
[----:B------:R-:W-:Y:S02]  /*29560*/  ISETP.LT.AND P2, PT, R5, UR6, !P0 ;  /* 0x0000000605007c0c */ /* 0x000fe4000c741270 */
[----:B------:R-:W-:Y:S01]  /*29570*/  ISETP.LT.AND P1, PT, R4, UR14, !P0 ;  /* 0x0000000e04007c0c */ /* 0x000fe2000c721270 */
[----:B------:R-:W-:Y:S01]  /*29580*/  UMOV UR8, UR58 ;  /* 0x0000003a00087c82 */ /* 0x000fe20008000000 */
[----:B------:R-:W-:Y:S01]  /*29590*/  LOP3.LUT R49, R49, 0xfffeffff, RZ, 0xc0, !PT ;  /* 0xfffeffff31317812 */ /* 0x000fe200078ec0ff */
[----:B------:R-:W-:Y:S01]  /*295a0*/  UMOV UR16, UR18 ;  /* 0x0000001200107c82 */ /* 0x000fe20008000000 */
[----:B------:R-:W-:Y:S01]  /*295b0*/  ISETP.GE.AND P0, PT, R29, UR9, PT ;  /* 0x000000091d007c0c */ /* 0x000fe2000bf06270 */
[----:B------:R-:W-:Y:S01]  /*295c0*/  UMOV UR20, UR4 ;  /* 0x0000000400147c82 */ /* 0x000fe20008000000 */
[----:B------:R-:W-:-:S05]  /*295d0*/  ULDC.64 UR14, c[0x0][0x228] ;  /* 0x00008a00000e7ab9 */ /* 0x000fca0000000a00 */
[----:B------:R-:W-:-:S04]  /*295e0*/  @P2 LOP3.LUT R49, R49, 0x10000, RZ, 0xfc, !PT ;  /* 0x0001000031312812 */ /* 0x000fc800078efcff */
[----:B------:R-:W-:-:S04]  /*295f0*/  LOP3.LUT R49, R49, 0xffff7fff, RZ, 0xc0, !PT ;  /* 0xffff7fff31317812 */ /* 0x000fc800078ec0ff */
[----:B------:R-:W-:Y:S02]  /*29600*/  @P1 LOP3.LUT R49, R49, 0x8000, RZ, 0xfc, !PT ;  /* 0x0000800031311812 */ /* 0x000fe400078efcff */
[----:B------:R-:W-:Y:S02]  /*29610*/  ISETP.LT.AND P1, PT, R5, UR10, !P0 ;  /* 0x0000000a05007c0c */ /* 0x000fe4000c721270 */
[----:B------:R-:W-:Y:S01]  /*29620*/  ISETP.LT.AND P0, PT, R4, UR8, !P0 ;  /* 0x0000000804007c0c */ /* 0x000fe2000c701270 */
[----:B------:R-:W-:Y:S01]  /*29630*/  UMOV UR4, UR19 ;  /* 0x0000001300047c82 */ /* 0x000fe20008000000 */
[----:B------:R-:W-:Y:S01]  /*29640*/  LOP3.LUT R49, R49, 0xffffbfff, RZ, 0xc0, !PT ;  /* 0xffffbfff31317812 */ /* 0x000fe200078ec0ff */
[----:B------:R-:W-:Y:S01]  /*29650*/  ULDC.64 UR18, c[0x0][0x228] ;  /* 0x00008a0000127ab9 */ /* 0x000fe20000000a00 */
[----:B------:R-:W-:-:S07]  /*29660*/  ULDC.64 UR8, c[0x0][0x228] ;  /* 0x00008a0000087ab9 */ /* 0x000fce0000000a00 */
[----:B------:R-:W-:-:S04]  /*29670*/  @P1 LOP3.LUT R49, R49, 0x4000, RZ, 0xfc, !PT ;  /* 0x0000400031311812 */ /* 0x000fc800078efcff */
[----:B------:R-:W-:-:S04]  /*29680*/  LOP3.LUT R49, R49, 0xffffdfff, RZ, 0xc0, !PT ;  /* 0xffffdfff31317812 */ /* 0x000fc800078ec0ff */
[----:B------:R-:W-:Y:S02]  /*29690*/  @P0 LOP3.LUT R49, R49, 0x2000, RZ, 0xfc, !PT ;  /* 0x0000200031310812 */ /* 0x000fe400078efcff */
[----:B------:R-:W-:-:S04]  /*296a0*/  ISETP.GE.AND P0, PT, R28, UR17, PT ;  /* 0x000000111c007c0c */ /* 0x000fc8000bf06270 */
[----:B------:R-:W-:Y:S02]  /*296b0*/  ISETP.LT.AND P2, PT, R5, UR12, !P0 ;  /* 0x0000000c05007c0c */ /* 0x000fe4000c741270 */
[----:B------:R-:W-:Y:S01]  /*296c0*/  ISETP.LT.AND P1, PT, R4, UR16, !P0 ;  /* 0x0000001004007c0c */ /* 0x000fe2000c721270 */
[----:B------:R-:W-:Y:S01]  /*296d0*/  UMOV UR27, UR31 ;  /* 0x0000001f001b7c82 */ /* 0x000fe20008000000 */
[----:B------:R-:W-:Y:S01]  /*296e0*/  LOP3.LUT R49, R49, 0xffffefff, RZ, 0xc0, !PT ;  /* 0xffffefff31317812 */ /* 0x000fe200078ec0ff */
[----:B------:R-:W-:Y:S01]  /*296f0*/  ULDC.64 UR16, c[0x0][0x228] ;  /* 0x00008a0000107ab9 */ /* 0x000fe20000000a00 */
[----:B------:R-:W-:Y:S01]  /*29700*/  ISETP.GE.AND P0, PT, R8, UR7, PT ;  /* 0x0000000708007c0c */ /* 0x000fe2000bf06270 */
[----:B------:R-:W-:-:S06]  /*29710*/  UMOV UR21, UR27 ;  /* 0x0000001b00157c82 */ /* 0x000fcc0008000000 */
[----:B------:R-:W-:Y:S01]  /*29720*/  @P2 LOP3.LUT R49, R49, 0x1000, RZ, 0xfc, !PT ;  /* 0x0000100031312812 */ /* 0x000fe200078efcff */
[----:B------:R-:W-:-:S03]  /*29730*/  ULDC.64 UR6, c[0x0][0x228] ;  /* 0x00008a0000067ab9 */ /* 0x000fc60000000a00 */
        /* <DEDUP_REMOVED lines=13> */
[----:B------:R-:W-:Y:S01]  /*29810*/  UMOV UR29, UR36 ;  /* 0x00000024001d7c82 */ /* 0x000fe20008000000 */
[----:B------:R-:W-:Y:S01]  /*29820*/  ULDC.64 UR36, c[0x0][0x228] ;  /* 0x00008a0000247ab9 */ /* 0x000fe20000000a00 */
[----:B------:R-:W-:Y:S01]  /*29830*/  UMOV UR8, UR34 ;  /* 0x0000002200087c82 */ /* 0x000fe20008000000 */
[----:B------:R-:W-:Y:S01]  /*29840*/  ISETP.LT.AND P0, PT, R4, UR36, !P0 ;  /* 0x0000002404007c0c */ /* 0x000fe2000c701270 */
[----:B------:R-:W-:Y:S01]  /*29850*/  ULDC.64 UR34, c[0x0][0x228] ;  /* 0x00008a0000227ab9 */ /* 0x000fe20000000a00 */
[----:B------:R-:W-:-:S07]  /*29860*/  ULDC.64 UR10, c[0x0][0x228] ;  /* 0x00008a00000a7ab9 */ /* 0x000fce0000000a00 */
[----:B------:R-:W-:-:S04]  /*29870*/  @P1 LOP3.LUT R49, R49, 0x100, RZ, 0xfc, !PT ;  /* 0x0000010031311812 */ /* 0x000fc800078efcff */
[----:B------:R-:W-:-:S04]  /*29880*/  LOP3.LUT R49, R49, 0xffffff7f, RZ, 0xc0, !PT ;  /* 0xffffff7f31317812 */ /* 0x000fc800078ec0ff */
[----:B------:R-:W-:Y:S02]  /*29890*/  @P0 LOP3.LUT R49, R49, 0x80, RZ, 0xfc, !PT ;  /* 0x0000008031310812 */ /* 0x000fe400078efcff */
[----:B------:R-:W-:Y:S01]  /*298a0*/  ISETP.GE.AND P0, PT, R10, UR13, PT ;  /* 0x0000000d0a007c0c */ /* 0x000fe2000bf06270 */
[----:B------:R-:W-:-:S03]  /*298b0*/  ULDC.64 UR12, c[0x0][0x228] ;  /* 0x00008a00000c7ab9 */ /* 0x000fc60000000a00 */
        /* <DEDUP_REMOVED lines=9> */
[----:B------:R-:W-:Y:S02]  /*29950*/  LOP3.LUT R49, R49, 0xffffffef, RZ, 0xc0, !PT ;  /* 0xffffffef31317812 */ /* 0x000fe400078ec0ff */
[----:B------:R-:W-:Y:S01]  /*29960*/  ISETP.GE.AND P0, PT, R13, UR15, PT ;  /* 0x0000000f0d007c0c */ /* 0x000fe2000bf06270 */
[----:B------:R-:W-:Y:S01]  /*29970*/  UMOV UR36, UR21 ;  /* 0x0000001500247c82 */ /* 0x000fe20008000000 */
[----:B------:R-:W-:Y:S01]  /*29980*/  UMOV UR6, UR20 ;  /* 0x0000001400067c82 */ /* 0x000fe20008000000 */
[----:B------:R-:W-:Y:S01]  /*29990*/  ULDC.64 UR20, c[0x0][0x228] ;  /* 0x00008a0000147ab9 */ /* 0x000fe20000000a00 */
[----:B------:R-:W-:Y:S01]  /*299a0*/  UMOV UR34, UR27 ;  /* 0x0000001b00227c82 */ /* 0x000fe20008000000 */
[----:B------:R-:W-:Y:S01]  /*299b0*/  IMAD R8, R3, UR5, RZ ;  /* 0x0000000503087c24 */ /* 0x000fe2000f8e02ff */
[----:B------:R-:W-:Y:S01]  /*299c0*/  ULDC.64 UR14, c[0x0][0x228] ;  /* 0x00008a00000e7ab9 */ /* 0x000fe20000000a00 */
[----:B------:R-:W-:-:S04]  /*299d0*/  @P2 LOP3.LUT R49, R49, 0x10, RZ, 0xfc, !PT ;  /* 0x0000001031312812 */ /* 0x000fc800078efcff */
[----:B------:R-:W-:-:S04]  /*299e0*/  LOP3.LUT R49, R49, 0xfffffff7, RZ, 0xc0, !PT ;  /* 0xfffffff731317812 */ /* 0x000fc800078ec0ff */
[----:B------:R-:W-:Y:S02]  /*299f0*/  @P1 LOP3.LUT R49, R49, 0x8, RZ, 0xfc, !PT ;  /* 0x0000000831311812 */ /* 0x000fe400078efcff */
[----:B------:R-:W-:Y:S02]  /*29a00*/  ISETP.LT.AND P1, PT, R5, UR12, !P0 ;  /* 0x0000000c05007c0c */ /* 0x000fe4000c721270 */
[----:B------:R-:W-:Y:S02]  /*29a10*/  ISETP.LT.AND P0, PT, R4, UR20, !P0 ;  /* 0x0000001404007c0c */ /* 0x000fe4000c701270 */
[----:B------:R-:W-:-:S09]  /*29a20*/  LOP3.LUT R49, R49, 0xfffffffb, RZ, 0xc0, !PT ;  /* 0xfffffffb31317812 */ /* 0x000fd200078ec0ff */
[----:B------:R-:W-:-:S04]  /*29a30*/  @P1 LOP3.LUT R49, R49, 0x4, RZ, 0xfc, !PT ;  /* 0x0000000431311812 */ /* 0x000fc800078efcff */
[----:B------:R-:W-:Y:S01]  /*29a40*/  LOP3.LUT R49, R49, 0xfffffffd, RZ, 0xc0, !PT ;  /* 0xfffffffd31317812 */ /* 0x000fe200078ec0ff */
[----:B------:R-:W-:-:S03]  /*29a50*/  UMOV UR5, UR29 ;  /* 0x0000001d00057c82 */ /* 0x000fc60008000000 */
[----:B------:R-:W-:Y:S02]  /*29a60*/  @P0 LOP3.LUT R49, R49, 0x2, RZ, 0xfc, !PT ;  /* 0x0000000231310812 */ /* 0x000fe400078efcff */
[----:B------:R-:W-:Y:S01]  /*29a70*/  ISETP.GE.AND P0, PT, R14, UR7, PT ;  /* 0x000000070e007c0c */ /* 0x000fe2000bf06270 */
[----:B------:R-:W-:Y:S01]  /*29a80*/  UMOV UR27, UR28 ;  /* 0x0000001c001b7c82 */ /* 0x000fe20008000000 */
[----:B------:R-:W-:Y:S02]  /*29a90*/  ULDC.64 UR28, c[0x0][0x228] ;  /* 0x00008a00001c7ab9 */ /* 0x000fe40000000a00 */
[----:B------:R-:W-:Y:S02]  /*29aa0*/  ISETP.LT.AND P1, PT, R5, UR14, !P0 ;  /* 0x0000000e05007c0c */ /* 0x000fe4000c721270 */
[----:B------:R-:W-:Y:S02]  /*29ab0*/  ISETP.LT.AND P0, PT, R4, UR28, !P0 ;  /* 0x0000001c04007c0c */ /* 0x000fe4000c701270 */
[----:B------:R-:W-:Y:S01]  /*29ac0*/  LOP3.LUT R49, R49, 0xfffffffe, RZ, 0xc0, !PT ;  /* 0xfffffffe31317812 */ /* 0x000fe200078ec0ff */
[----:B------:R-:W-:Y:S01]  /*29ad0*/  UMOV UR16, UR6 ;  /* 0x0000000600107c82 */ /* 0x000fe20008000000 */
[----:B------:R-:W-:-:S09]  /*29ae0*/  ULDC.64 UR6, c[0x0][0x228] ;  /* 0x00008a0000067ab9 */ /* 0x000fd20000000a00 */
[----:B------:R-:W-:Y:S02]  /*29af0*/  @P0 LOP3.LUT R7, R7, 0x80000000, RZ, 0xfc, !PT ;  /* 0x8000000007070812 */ /* 0x000fe400078efcff */
[----:B------:R-:W-:Y:S01]  /*29b00*/  ISETP.GE.AND P0, PT, R15, UR11, PT ;  /* 0x0000000b0f007c0c */ /* 0x000fe2000bf06270 */
[----:B------:R-:W-:Y:S01]  /*29b10*/  UMOV UR20, UR33 ;  /* 0x0000002100147c82 */ /* 0x000fe20008000000 */
[----:B------:R-:W-:Y:S01]  /*29b20*/  @P1 LOP3.LUT R49, R49, 0x1, RZ, 0xfc, !PT ;  /* 0x0000000131311812 */ /* 0x000fe200078efcff */
[----:B------:R-:W-:Y:S01]  /*29b30*/  UMOV UR28, UR32 ;  /* 0x00000020001c7c82 */ /* 0x000fe20008000000 */
[----:B------:R-:W-:Y:S01]  /*29b40*/  ISETP.LT.AND P1, PT, R5, UR6, !P0 ;  /* 0x0000000605007c0c */ /* 0x000fe2000c721270 */
[----:B------:R-:W-:Y:S01]  /*29b50*/  ULDC.64 UR32, c[0x0][0x228] ;  /* 0x00008a0000207ab9 */ /* 0x000fe20000000a00 */
[----:B------:R-:W-:Y:S01]  /*29b60*/  LOP3.LUT R7, R7, 0xbfffffff, RZ, 0xc0, !PT ;  /* 0xbfffffff07077812 */ /* 0x000fe200078ec0ff */
[----:B------:R-:W-:Y:S01]  /*29b70*/  ULDC.64 UR10, c[0x0][0x228] ;  /* 0x00008a00000a7ab9 */ /* 0x000fe20000000a00 */
[----:B------:R-:W-:-:S02]  /*29b80*/  ISETP.LT.AND P0, PT, R4, UR32, !P0 ;  /* 0x0000002004007c0c */ /* 0x000fc4000c701270 */
[----:B------:R-:W-:Y:S02]  /*29b90*/  R2UR UR31, R60 ;  /* 0x000000003c1f72ca */ /* 0x000fe400000e0000 */
[----:B------:R-:W4:Y:S05]  /*29ba0*/  LDL.LU R60, [R1+0x14a0] ;  /* 0x0014a000013c7983 */ /* 0x000f2a0000300800 */
[----:B------:R-:W-:-:S04]  /*29bb0*/  @P1 LOP3.LUT R7, R7, 0x40000000, RZ, 0xfc, !PT ;  /* 0x4000000007071812 */ /* 0x000fc800078efcff */
[----:B------:R-:W-:Y:S02]  /*29bc0*/  LOP3.LUT R7, R7, 0xdfffffff, RZ, 0xc0, !PT ;  /* 0xdfffffff07077812 */ /* 0x000fe400078ec0ff */
[----:B------:R-:W-:Y:S02]  /*29bd0*/  R2UR UR30, R47 ;  /* 0x000000002f1e72ca */ /* 0x000fe400000e0000 */
[----:B------:R-:W-:Y:S01]  /*29be0*/  @P0 LOP3.LUT R7, R7, 0x20000000, RZ, 0xfc, !PT ;  /* 0x2000000007070812 */ /* 0x000fe200078efcff */
[----:B------:R-:W4:Y:S01]  /*29bf0*/  LDL.LU R47, [R1+0x149c] ;  /* 0x00149c00012f7983 */ /* 0x000f220000300800 */
[----:B------:R-:W-:Y:S01]  /*29c00*/  ISETP.GE.AND P0, PT, R16, UR13, PT ;  /* 0x0000000d10007c0c */ /* 0x000fe2000bf06270 */
[----:B------:R-:W-:Y:S02]  /*29c10*/  UMOV UR44, UR25 ;  /* 0x00000019002c7c82 */ /* 0x000fe40008000000 */
[----:B------:R-:W4:Y:S01]  /*29c20*/  LDL.LU R46, [R1+0x1498] ;  /* 0x00149800012e7983 */ /* 0x000f220000300800 */
[----:B------:R-:W-:-:S02]  /*29c30*/  R2UR UR25, R42 ;  /* 0x000000002a1972ca */ /* 0x000fc400000e0000 */
[----:B------:R-:W-:Y:S01]  /*29c40*/  R2UR UR24, R41 ;  /* 0x00000000291872ca */ /* 0x000fe200000e0000 */
[----:B------:R-:W4:Y:S01]  /*29c50*/  LDL.LU R45, [R1+0x1494] ;  /* 0x00149400012d7983 */ /* 0x000f220000300800 */
[----:B------:R-:W-:Y:S01]  /*29c60*/  ISETP.LT.AND P1, PT, R5, UR10, !P0 ;  /* 0x0000000a05007c0c */ /* 0x000fe2000c721270 */
[----:B------:R-:W-:Y:S01]  /*29c70*/  UMOV UR14, UR34 ;  /* 0x00000022000e7c82 */ /* 0x000fe20008000000 */
[----:B------:R-:W-:Y:S01]  /*29c80*/  UMOV UR60, UR59 ;  /* 0x0000003b003c7c82 */ /* 0x000fe20008000000 */
[----:B------:R-:W4:Y:S01]  /*29c90*/  LDL.LU R44, [R1+0x1490] ;  /* 0x00149000012c7983 */ /* 0x000f220000300800 */
[----:B------:R-:W-:Y:S01]  /*29ca0*/  LOP3.LUT R7, R7, 0xefffffff, RZ, 0xc0, !PT ;  /* 0xefffffff07077812 */ /* 0x000fe200078ec0ff */
[----:B------:R-:W-:Y:S02]  /*29cb0*/  ULDC.64 UR12, c[0x0][0x228] ;  /* 0x00008a00000c7ab9 */ /* 0x000fe40000000a00 */
[----:B------:R-:W4:Y:S01]  /*29cc0*/  LDL.LU R43, [R1+0x148c] ;  /* 0x00148c00012b7983 */ /* 0x000f220000300800 */
[----:B------:R-:W-:-:S03]  /*29cd0*/  UMOV UR34, UR36 ;  /* 0x0000002400227c82 */ /* 0x000fc60008000000 */
[----:B------:R-:W4:Y:S01]  /*29ce0*/  LDL.LU R42, [R1+0x1488] ;  /* 0x00148800012a7983 */ /* 0x000f220000300800 */
[----:B------:R-:W-:Y:S01]  /*29cf0*/  UMOV UR36, UR18 ;  /* 0x0000001200247c82 */ /* 0x000fe20008000000 */
[----:B------:R-:W-:Y:S02]  /*29d00*/  ULDC.64 UR18, c[0x0][0x228] ;  /* 0x00008a0000127ab9 */ /* 0x000fe40000000a00 */
[----:B------:R-:W4:Y:S04]  /*29d10*/  LDL.LU R41, [R1+0x1484] ;  /* 0x0014840001297983 */ /* 0x000f280000300800 */
[----:B------:R-:W4:Y:S04]  /*29d20*/  LDL.LU R40, [R1+0x1480] ;  /* 0x0014800001287983 */ /* 0x000f280000300800 */
[----:B------:R-:W4:Y:S01]  /*29d30*/  LDL.LU R39, [R1+0x147c] ;  /* 0x00147c0001277983 */ /* 0x000f220000300800 */
[----:B------:R-:W-:-:S03]  /*29d40*/  ISETP.LT.AND P0, PT, R4, UR18, !P0 ;  /* 0x0000001204007c0c */ /* 0x000fc6000c701270 */
[----:B------:R-:W4:Y:S01]  /*29d50*/  LDL.LU R38, [R1+0x1478] ;  /* 0x0014780001267983 */ /* 0x000f220000300800 */
[----:B------:R-:W-:-:S03]  /*29d60*/  R2UR UR59, R33 ;  /* 0x00000000213b72ca */ /* 0x000fc600000e0000 */
[----:B------:R-:W4:Y:S01]  /*29d70*/  LDL.LU R37, [R1+0x1474] ;  /* 0x0014740001257983 */ /* 0x000f220000300800 */
[----:B------:R-:W-:-:S03]  /*29d80*/  R2UR UR58, R32 ;  /* 0x00000000203a72ca */ /* 0x000fc600000e0000 */
[----:B------:R-:W4:Y:S04]  /*29d90*/  LDL.LU R36, [R1+0x1470] ;  /* 0x0014700001247983 */ /* 0x000f280000300800 */
[----:B------:R-:W4:Y:S04]  /*29da0*/  LDL.LU R35, [R1+0x146c] ;  /* 0x00146c0001237983 */ /* 0x000f280000300800 */
[----:B------:R-:W4:Y:S01]  /*29db0*/  LDL.LU R34, [R1+0x1468] ;  /* 0x0014680001227983 */ /* 0x000f220000300800 */
[----:B------:R-:W-:-:S03]  /*29dc0*/  @P1 LOP3.LUT R7, R7, 0x10000000, RZ, 0xfc, !PT ;  /* 0x1000000007071812 */ /* 0x000fc600078efcff */
[----:B------:R-:W4:Y:S04]  /*29dd0*/  LDL.LU R33, [R1+0x1464] ;  /* 0x0014640001217983 */ /* 0x000f280000300800 */
[----:B------:R-:W4:Y:S04]  /*29de0*/  LDL.LU R32, [R1+0x1460] ;  /* 0x0014600001207983 */ /* 0x000f280000300800 */
[----:B------:R-:W4:Y:S04]  /*29df0*/  LDL.LU R31, [R1+0x145c] ;  /* 0x00145c00011f7983 */ /* 0x000f280000300800 */
[----:B------:R-:W4:Y:S01]  /*29e00*/  LDL.LU R30, [R1+0x1458] ;  /* 0x00145800011e7983 */ /* 0x000f220000300800 */
[----:B------:R-:W-:-:S03]  /*29e10*/  LOP3.LUT R7, R7, 0xf7ffffff, RZ, 0xc0, !PT ;  /* 0xf7ffffff07077812 */ /* 0x000fc600078ec0ff */
[----:B------:R-:W4:Y:S04]  /*29e20*/  LDL.LU R29, [R1+0x1454] ;  /* 0x00145400011d7983 */ /* 0x000f280000300800 */
[----:B------:R-:W4:Y:S04]  /*29e30*/  LDL.LU R28, [R1+0x1450] ;  /* 0x00145000011c7983 */ /* 0x000f280000300800 */
[----:B------:R0:W-:Y:S01]  /*29e40*/  STL [R1+0x910], R8 ;  /* 0x0009100801007387 */ /* 0x0001e20000100800 */
[----:B------:R-:W-:Y:S02]  /*29e50*/  @P0 LOP3.LUT R7, R7, 0x8000000, RZ, 0xfc, !PT ;  /* 0x0800000007070812 */ /* 0x000fe400078efcff */
[----:B------:R-:W-:Y:S01]  /*29e60*/  ISETP.GE.AND P0, PT, R17, UR15, PT ;  /* 0x0000000f11007c0c */ /* 0x000fe2000bf06270 */
[----:B0-----:R-:W-:-:S05]  /*29e70*/  VIADD R8, R8, UR24 ;  /* 0x0000001808087c36 */ /* 0x001fca0008000000 */
[----:B------:R0:W-:Y:S02]  /*29e80*/  STL [R1+0x81c], R8 ;  /* 0x00081c0801007387 */ /* 0x0001e40000100800 */
[----:B0-----:R-:W-:Y:S01]  /*29e90*/  VIADD R8, R8, UR25 ;  /* 0x0000001908087c36 */ /* 0x001fe20008000000 */
[----:B------:R-:W-:Y:S02]  /*29ea0*/  ULDC.64 UR24, c[0x0][0x228] ;  /* 0x00008a0000187ab9 */ /* 0x000fe40000000a00 */
[----:B------:R-:W-:Y:S02]  /*29eb0*/  ISETP.LT.AND P1, PT, R5, UR24, !P0 ;  /* 0x0000001805007c0c */ /* 0x000fe4000c721270 */
[----:B------:R-:W-:Y:S02]  /*29ec0*/  ISETP.LT.AND P0, PT, R4, UR12, !P0 ;  /* 0x0000000c04007c0c */ /* 0x000fe4000c701270 */
[----:B------:R-:W-:-:S09]  /*29ed0*/  LOP3.LUT R7, R7, 0xfbffffff, RZ, 0xc0, !PT ;  /* 0xfbffffff07077812 */ /* 0x000fd200078ec0ff */
[----:B------:R-:W-:-:S04]  /*29ee0*/  @P1 LOP3.LUT R7, R7, 0x4000000, RZ, 0xfc, !PT ;  /* 0x0400000007071812 */ /* 0x000fc800078efcff */
[----:B------:R-:W-:Y:S01]  /*29ef0*/  LOP3.LUT R7, R7, 0xfdffffff, RZ, 0xc0, !PT ;  /* 0xfdffffff07077812 */ /* 0x000fe200078ec0ff */
[----:B------:R-:W-:Y:S01]  /*29f00*/  UMOV UR24, UR23 ;  /* 0x0000001700187c82 */ /* 0x000fe20008000000 */
[----:B------:R-:W-:Y:S01]  /*29f10*/  UMOV UR12, UR22 ;  /* 0x00000016000c7c82 */ /* 0x000fe20008000000 */
[----:B------:R-:W-:Y:S01]  /*29f20*/  ULDC.64 UR22, c[0x0][0x228] ;  /* 0x00008a0000167ab9 */ /* 0x000fe20000000a00 */
[----:B------:R-:W-:Y:S02]  /*29f30*/  @P0 LOP3.LUT R7, R7, 0x2000000, RZ, 0xfc, !PT ;  /* 0x0200000007070812 */ /* 0x000fe400078efcff */
[----:B------:R-:W-:-:S04]  /*29f40*/  ISETP.GE.AND P0, PT, R18, UR7, PT ;  /* 0x0000000712007c0c */ /* 0x000fc8000bf06270 */
[----:B------:R-:W-:Y:S01]  /*29f50*/  ISETP.LT.AND P1, PT, R5, UR22, !P0 ;  /* 0x0000001605007c0c */ /* 0x000fe2000c721270 */
[----:B------:R-:W-:Y:S01]  /*29f60*/  UMOV UR6, UR57 ;  /* 0x0000003900067c82 */ /* 0x000fe20008000000 */
[----:B------:R-:W-:Y:S01]  /*29f70*/  UMOV UR32, UR56 ;  /* 0x0000003800207c82 */ /* 0x000fe20008000000 */
[----:B------:R-:W-:Y:S01]  /*29f80*/  ULDC.64 UR56, c[0x0][0x228] ;  /* 0x00008a0000387ab9 */ /* 0x000fe20000000a00 */
[----:B------:R-:W-:Y:S02]  /*29f90*/  LOP3.LUT R7, R7, 0xfeffffff, RZ, 0xc0, !PT ;  /* 0xfeffffff07077812 */ /* 0x000fe400078ec0ff */
[----:B------:R-:W-:Y:S01]  /*29fa0*/  ISETP.LT.AND P0, PT, R4, UR56, !P0 ;  /* 0x0000003804007c0c */ /* 0x000fe2000c701270 */
[----:B------:R0:W-:Y:S06]  /*29fb0*/  STL [R1+0x55c], R8 ;  /* 0x00055c0801007387 */ /* 0x0001ec0000100800 */
[----:B------:R-:W-:Y:S01]  /*29fc0*/  @P1 LOP3.LUT R7, R7, 0x1000000, RZ, 0xfc, !PT ;  /* 0x0100000007071812 */ /* 0x000fe200078efcff */
[----:B0-----:R-:W-:-:S03]  /*29fd0*/  VIADD R8, R8, UR30 ;  /* 0x0000001e08087c36 */ /* 0x001fc60008000000 */
[----:B------:R-:W-:Y:S01]  /*29fe0*/  LOP3.LUT R7, R7, 0xff7fffff, RZ, 0xc0, !PT ;  /* 0xff7fffff07077812 */ /* 0x000fe200078ec0ff */
[----:B------:R-:W-:Y:S01]  /*29ff0*/  UMOV UR56, UR6 ;  /* 0x0000000600387c82 */ /* 0x000fe20008000000 */
[----:B------:R-:W-:Y:S02]  /*2a000*/  ULDC.64 UR6, c[0x0][0x228] ;  /* 0x00008a0000067ab9 */ /* 0x000fe40000000a00 */
[----:B------:R-:W-:Y:S01]  /*2a010*/  @P0 LOP3.LUT R7, R7, 0x800000, RZ, 0xfc, !PT ;  /* 0x0080000007070812 */ /* 0x000fe200078efcff */
[----:B------:R0:W-:Y:S01]  /*2a020*/  STL [R1+0x4d0], R8 ;  /* 0x0004d00801007387 */ /* 0x0001e20000100800 */
[----:B------:R-:W-:Y:S01]  /*2a030*/  ISETP.GE.AND P0, PT, R19, UR11, PT ;  /* 0x0000000b13007c0c */ /* 0x000fe2000bf06270 */
[----:B------:R-:W-:Y:S01]  /*2a040*/  UMOV UR18, UR16 ;  /* 0x0000001000127c82 */ /* 0x000fe20008000000 */
[----:B------:R-:W-:Y:S01]  /*2a050*/  LOP3.LUT R7, R7, 0xffbfffff, RZ, 0xc0, !PT ;  /* 0xffbfffff07077812 */ /* 0x000fe200078ec0ff */
[----:B------:R-:W-:Y:S01]  /*2a060*/  ULDC.64 UR10, c[0x0][0x228] ;  /* 0x00008a00000a7ab9 */ /* 0x000fe20000000a00 */
[----:B------:R-:W-:Y:S01]  /*2a070*/  ISETP.LT.AND P1, PT, R5, UR6, !P0 ;  /* 0x0000000605007c0c */ /* 0x000fe2000c721270 */
[----:B0-----:R-:W-:Y:S01]  /*2a080*/  VIADD R8, R8, UR31 ;  /* 0x0000001f08087c36 */ /* 0x001fe20008000000 */
[----:B------:R-:W-:Y:S01]  /*2a090*/  UMOV UR16, UR55 ;  /* 0x0000003700107c82 */ /* 0x000fe20008000000 */
[----:B------:R-:W-:-:S03]  /*2a0a0*/  ULDC.64 UR30, c[0x0][0x228] ;  /* 0x00008a00001e7ab9 */ /* 0x000fc60000000a00 */
[----:B------:R0:W-:Y:S02]  /*2a0b0*/  STL [R1+0x4d4], R8 ;  /* 0x0004d40801007387 */ /* 0x0001e40000100800 */
[----:B0-----:R-:W-:Y:S01]  /*2a0c0*/  VIADD R8, R8, UR38 ;  /* 0x0000002608087c36 */ /* 0x001fe20008000000 */
[----:B------:R-:W-:Y:S01]  /*2a0d0*/  UMOV UR38, UR32 ;  /* 0x0000002000267c82 */ /* 0x000fe20008000000 */
[----:B------:R-:W-:Y:S01]  /*2a0e0*/  UMOV UR32, UR54 ;  /* 0x0000003600207c82 */ /* 0x000fe20008000000 */
[----:B------:R-:W-:Y:S02]  /*2a0f0*/  ULDC.64 UR54, c[0x0][0x228] ;  /* 0x00008a0000367ab9 */ /* 0x000fe40000000a00 */
[----:B------:R-:W-:Y:S02]  /*2a100*/  ISETP.LT.AND P0, PT, R4, UR54, !P0 ;  /* 0x0000003604007c0c */ /* 0x000fe4000c701270 */
[----:B------:R-:W-:-:S04]  /*2a110*/  @P1 LOP3.LUT R7, R7, 0x400000, RZ, 0xfc, !PT ;  /* 0x0040000007071812 */ /* 0x000fc800078efcff */
[----:B------:R-:W-:-:S07]  /*2a120*/  LOP3.LUT R7, R7, 0xffdfffff, RZ, 0xc0, !PT ;  /* 0xffdfffff07077812 */ /* 0x000fce00078ec0ff */
[----:B------:R-:W-:Y:S02]  /*2a130*/  @P0 LOP3.LUT R7, R7, 0x200000, RZ, 0xfc, !PT ;  /* 0x0020000007070812 */ /* 0x000fe400078efcff */
[----:B------:R-:W-:-:S04]  /*2a140*/  ISETP.GE.AND P0, PT, R20, UR25, PT ;  /* 0x0000001914007c0c */ /* 0x000fc8000bf06270 */
[----:B------:R-:W-:Y:S01]  /*2a150*/  ISETP.LT.AND P1, PT, R5, UR10, !P0 ;  /* 0x0000000a05007c0c */ /* 0x000fe2000c721270 */
[----:B------:R-:W-:Y:S01]  /*2a160*/  UMOV UR54, UR14 ;  /* 0x0000000e00367c82 */ /* 0x000fe20008000000 */
[----:B------:R-:W-:Y:S01]  /*2a170*/  ULDC.64 UR14, c[0x0][0x228] ;  /* 0x00008a00000e7ab9 */ /* 0x000fe20000000a00 */
[----:B------:R-:W-:Y:S02]  /*2a180*/  LOP3.LUT R7, R7, 0xffefffff, RZ, 0xc0, !PT ;  /* 0xffefffff07077812 */ /* 0x000fe400078ec0ff */
[----:B------:R-:W-:-:S08]  /*2a190*/  ISETP.LT.AND P0, PT, R4, UR14, !P0 ;  /* 0x0000000e04007c0c */ /* 0x000fd0000c701270 */
[----:B------:R-:W-:-:S04]  /*2a1a0*/  @P1 LOP3.LUT R7, R7, 0x100000, RZ, 0xfc, !PT ;  /* 0x0010000007071812 */ /* 0x000fc800078efcff */
[----:B------:R-:W-:-:S04]  /*2a1b0*/  LOP3.LUT R7, R7, 0xfff7ffff, RZ, 0xc0, !PT ;  /* 0xfff7ffff07077812 */ /* 0x000fc800078ec0ff */
[----:B------:R-:W-:Y:S02]  /*2a1c0*/  @P0 LOP3.LUT R7, R7, 0x80000, RZ, 0xfc, !PT ;  /* 0x0008000007070812 */ /* 0x000fe400078efcff */
[----:B------:R-:W-:Y:S01]  /*2a1d0*/  ISETP.GE.AND P0, PT, R21, UR23, PT ;  /* 0x0000001715007c0c */ /* 0x000fe2000bf06270 */
[----:B------:R-:W-:Y:S01]  /*2a1e0*/  UMOV UR10, UR53 ;  /* 0x00000035000a7c82 */ /* 0x000fe20008000000 */
[----:B------:R-:W-:Y:S01]  /*2a1f0*/  UMOV UR14, UR52 ;  /* 0x00000034000e7c82 */ /* 0x000fe20008000000 */
[----:B------:R-:W-:Y:S01]  /*2a200*/  ULDC.64 UR52, c[0x0][0x228] ;  /* 0x00008a0000347ab9 */ /* 0x000fe20000000a00 */
        /* <DEDUP_REMOVED lines=8> */
[----:B------:R0:W-:Y:S01]  /*2a290*/  STL [R1+0x4d8], R8 ;  /* 0x0004d80801007387 */ /* 0x0001e20000100800 */
[----:B------:R-:W-:Y:S01]  /*2a2a0*/  UMOV UR25, UR26 ;  /* 0x0000001a00197c82 */ /* 0x000fe20008000000 */
[----:B------:R-:W-:Y:S01]  /*2a2b0*/  LOP3.LUT R7, R7, 0xfffeffff, RZ, 0xc0, !PT ;  /* 0xfffeffff07077812 */ /* 0x000fe200078ec0ff */
[----:B------:R-:W-:Y:S01]  /*2a2c0*/  ULDC.64 UR6, c[0x0][0x228] ;  /* 0x00008a0000067ab9 */ /* 0x000fe20000000a00 */
[----:B------:R-:W-:Y:S01]  /*2a2d0*/  ISETP.LT.AND P1, PT, R5, UR22, !P0 ;  /* 0x0000001605007c0c */ /* 0x000fe2000c721270 */
[----:B0-----:R-:W-:Y:S01]  /*2a2e0*/  VIADD R8, R8, UR39 ;  /* 0x0000002708087c36 */ /* 0x001fe20008000000 */
[----:B------:R-:W-:Y:S01]  /*2a2f0*/  UMOV UR39, UR27 ;  /* 0x0000001b00277c82 */ /* 0x000fe20008000000 */
[----:B------:R-:W-:-:S02]  /*2a300*/  ULDC.64 UR26, c[0x0][0x228] ;  /* 0x00008a00001a7ab9 */ /* 0x000fc40000000a00 */
[----:B------:R-:W-:-:S08]  /*2a310*/  ISETP.LT.AND P0, PT, R4, UR26, !P0 ;  /* 0x0000001a04007c0c */ /* 0x000fd0000c701270 */
[----:B------:R-:W-:-:S04]  /*2a320*/  @P1 LOP3.LUT R7, R7, 0x10000, RZ, 0xfc, !PT ;  /* 0x0001000007071812 */ /* 0x000fc800078efcff */
[----:B------:R-:W-:-:S04]  /*2a330*/  LOP3.LUT R7, R7, 0xffff7fff, RZ, 0xc0, !PT ;  /* 0xffff7fff07077812 */ /* 0x000fc800078ec0ff */
[----:B------:R-:W-:Y:S02]  /*2a340*/  @P0 LOP3.LUT R7, R7, 0x8000, RZ, 0xfc, !PT ;  /* 0x0000800007070812 */ /* 0x000fe400078efcff */
[----:B------:R-:W-:-:S04]  /*2a350*/  ISETP.GE.AND P0, PT, R23, UR11, PT ;  /* 0x0000000b17007c0c */ /* 0x000fc8000bf06270 */
[----:B------:R-:W-:Y:S01]  /*2a360*/  ISETP.LT.AND P1, PT, R5, UR6, !P0 ;  /* 0x0000000605007c0c */ /* 0x000fe2000c721270 */
[----:B------:R-:W-:Y:S01]  /*2a370*/  UMOV UR30, UR12 ;  /* 0x0000000c001e7c82 */ /* 0x000fe20008000000 */
[----:B------:R-:W-:Y:S01]  /*2a380*/  UMOV UR26, UR25 ;  /* 0x00000019001a7c82 */ /* 0x000fe20008000000 */
[----:B------:R-:W-:Y:S01]  /*2a390*/  UMOV UR12, UR24 ;  /* 0x00000018000c7c82 */ /* 0x000fe20008000000 */
[----:B------:R-:W-:Y:S01]  /*2a3a0*/  ULDC.64 UR24, c[0x0][0x228] ;  /* 0x00008a0000187ab9 */ /* 0x000fe20000000a00 */
[----:B------:R0:W-:Y:S01]  /*2a3b0*/  STL [R1+0x4dc], R8 ;  /* 0x0004dc0801007387 */ /* 0x0001e20000100800 */
[----:B------:R-:W-:Y:S02]  /*2a3c0*/  ISETP.LT.AND P0, PT, R4, UR24, !P0 ;  /* 0x0000001804007c0c */ /* 0x000fe4000c701270 */
[----:B------:R-:W-:Y:S01]  /*2a3d0*/  LOP3.LUT R7, R7, 0xffffbfff, RZ, 0xc0, !PT ;  /* 0xffffbfff07077812 */ /* 0x000fe200078ec0ff */
[----:B0-----:R-:W-:-:S04]  /*2a3e0*/  VIADD R8, R8, UR40 ;  /* 0x0000002808087c36 */ /* 0x001fc80008000000 */
[----:B------:R-:W-:Y:S01]  /*2a3f0*/  @P1 LOP3.LUT R7, R7, 0x4000, RZ, 0xfc, !PT ;  /* 0x0000400007071812 */ /* 0x000fe200078efcff */
[----:B------:R0:W-:Y:S03]  /*2a400*/  STL [R1+0x4e0], R8 ;  /* 0x0004e00801007387 */ /* 0x0001e60000100800 */
[----:B------:R-:W-:Y:S01]  /*2a410*/  LOP3.LUT R7, R7, 0xffffdfff, RZ, 0xc0, !PT ;  /* 0xffffdfff07077812 */ /* 0x000fe200078ec0ff */
[----:B0-----:R-:W-:-:S03]  /*2a420*/  VIADD R8, R8, UR41 ;  /* 0x0000002908087c36 */ /* 0x001fc60008000000 */
[----:B------:R-:W-:Y:S01]  /*2a430*/  @P0 LOP3.LUT R7, R7, 0x2000, RZ, 0xfc, !PT ;  /* 0x0000200007070812 */ /* 0x000fe200078efcff */
[----:B------:R-:W-:Y:S01]  /*2a440*/  UMOV UR6, UR45 ;  /* 0x0000002d00067c82 */ /* 0x000fe20008000000 */
[----:B------:R-:W-:Y:S01]  /*2a450*/  ISETP.GE.AND P0, PT, R24, UR31, PT ;  /* 0x0000001f18007c0c */ /* 0x000fe2000bf06270 */
[----:B------:R-:W-:Y:S01]  /*2a460*/  ULDC.64 UR40, c[0x0][0x228] ;  /* 0x00008a0000287ab9 */ /* 0x000fe20000000a00 */
[----:B------:R0:W-:Y:S02]  /*2a470*/  STL [R1+0x4e8], R8 ;  /* 0x0004e80801007387 */ /* 0x0001e40000100800 */
[----:B0-----:R-:W-:Y:S01]  /*2a480*/  VIADD R8, R8, UR42 ;  /* 0x0000002a08087c36 */ /* 0x001fe20008000000 */
[----:B------:R-:W-:Y:S01]  /*2a490*/  UMOV UR42, UR14 ;  /* 0x0000000e002a7c82 */ /* 0x000fe20008000000 */
[----:B------:R-:W-:Y:S01]  /*2a4a0*/  UMOV UR14, UR10 ;  /* 0x0000000a000e7c82 */ /* 0x000fe20008000000 */
[----:B------:R-:W-:Y:S02]  /*2a4b0*/  ULDC.64 UR10, c[0x0][0x228] ;  /* 0x00008a00000a7ab9 */ /* 0x000fe40000000a00 */
[----:B------:R-:W-:Y:S01]  /*2a4c0*/  ISETP.LT.AND P1, PT, R5, UR10, !P0 ;  /* 0x0000000a05007c0c */ /* 0x000fe2000c721270 */
[----:B------:R0:W-:Y:S01]  /*2a4d0*/  STL [R1+0x4f0], R8 ;  /* 0x0004f00801007387 */ /* 0x0001e20000100800 */
[----:B------:R-:W-:Y:S01]  /*2a4e0*/  LOP3.LUT R7, R7, 0xffffefff, RZ, 0xc0, !PT ;  /* 0xffffefff07077812 */ /* 0x000fe200078ec0ff */
[----:B0-----:R-:W-:Y:S01]  /*2a4f0*/  VIADD R8, R8, UR43 ;  /* 0x0000002b08087c36 */ /* 0x001fe20008000000 */
[----:B------:R-:W-:Y:S01]  /*2a500*/  UMOV UR43, UR44 ;  /* 0x0000002c002b7c82 */ /* 0x000fe20008000000 */
[----:B------:R-:W-:-:S02]  /*2a510*/  ULDC.64 UR44, c[0x0][0x228] ;  /* 0x00008a00002c7ab9 */ /* 0x000fc40000000a00 */
[----:B------:R-:W-:-:S06]  /*2a520*/  ISETP.LT.AND P0, PT, R4, UR44, !P0 ;  /* 0x0000002c04007c0c */ /* 0x000fcc000c701270 */
[----:B------:R-:W-:-:S04]  /*2a530*/  @P1 LOP3.LUT R7, R7, 0x1000, RZ, 0xfc, !PT ;  /* 0x0000100007071812 */ /* 0x000fc800078efcff */
[----:B------:R-:W-:-:S04]  /*2a540*/  LOP3.LUT R7, R7, 0xfffff7ff, RZ, 0xc0, !PT ;  /* 0xfffff7ff07077812 */ /* 0x000fc800078ec0ff */
[----:B------:R-:W-:Y:S02]  /*2a550*/  @P0 LOP3.LUT R7, R7, 0x800, RZ, 0xfc, !PT ;  /* 0x0000080007070812 */ /* 0x000fe400078efcff */
[----:B------:R-:W-:Y:S01]  /*2a560*/  ISETP.GE.AND P0, PT, R25, UR23, PT ;  /* 0x0000001719007c0c */ /* 0x000fe2000bf06270 */
[----:B------:R0:W-:Y:S03]  /*2a570*/  STL [R1+0x4f8], R8 ;  /* 0x0004f80801007387 */ /* 0x0001e60000100800 */
[----:B------:R-:W-:Y:S01]  /*2a580*/  ISETP.LT.AND P1, PT, R5, UR40, !P0 ;  /* 0x0000002805007c0c */ /* 0x000fe2000c721270 */
[----:B------:R-:W-:Y:S01]  /*2a590*/  UMOV UR22, UR56 ;  /* 0x0000003800167c82 */ /* 0x000fe20008000000 */
[----:B------:R-:W-:Y:S01]  /*2a5a0*/  UMOV UR56, UR48 ;  /* 0x0000003000387c82 */ /* 0x000fe20008000000 */
[----:B0-----:R-:W-:Y:S01]  /*2a5b0*/  VIADD R8, R8, UR46 ;  /* 0x0000002e08087c36 */ /* 0x001fe20008000000 */
[----:B------:R-:W-:Y:S01]  /*2a5c0*/  UMOV UR46, UR49 ;  /* 0x00000031002e7c82 */ /* 0x000fe20008000000 */
[----:B------:R-:W-:Y:S01]  /*2a5d0*/  ULDC.64 UR48, c[0x0][0x228] ;  /* 0x00008a0000307ab9 */ /* 0x000fe20000000a00 */
[----:B------:R-:W-:-:S02]  /*2a5e0*/  LOP3.LUT R7, R7, 0xfffffbff, RZ, 0xc0, !PT ;  /* 0xfffffbff07077812 */ /* 0x000fc400078ec0ff */
[----:B------:R-:W-:-:S05]  /*2a5f0*/  ISETP.LT.AND P0, PT, R4, UR48, !P0 ;  /* 0x0000003004007c0c */ /* 0x000fca000c701270 */
        /* <DEDUP_REMOVED lines=9> */
[----:B------:R-:W-:Y:S01]  /*2a690*/  ULDC.64 UR22, c[0x0][0x228] ;  /* 0x00008a0000167ab9 */ /* 0x000fe20000000a00 */
[----:B------:R-:W-:Y:S02]  /*2a6a0*/  LOP3.LUT R7, R7, 0xfffffeff, RZ, 0xc0, !PT ;  /* 0xfffffeff07077812 */ /* 0x000fe400078ec0ff */
[----:B------:R-:W-:Y:S01]  /*2a6b0*/  ISETP.LT.AND P0, PT, R4, UR22, !P0 ;  /* 0x0000001604007c0c */ /* 0x000fe2000c701270 */
[----:B------:R-:W-:Y:S01]  /*2a6c0*/  UMOV UR44, UR30 ;  /* 0x0000001e002c7c82 */ /* 0x000fe20008000000 */
[----:B------:R-:W-:Y:S01]  /*2a6d0*/  ULDC.64 UR30, c[0x0][0x228] ;  /* 0x00008a00001e7ab9 */ /* 0x000fe20000000a00 */
[----:B------:R0:W-:Y:S01]  /*2a6e0*/  STL [R1+0x4fc], R8 ;  /* 0x0004fc0801007387 */ /* 0x0001e20000100800 */
[----:B------:R-:W-:Y:S01]  /*2a6f0*/  UMOV UR24, UR14 ;  /* 0x0000000e00187c82 */ /* 0x000fe20008000000 */
[----:B------:R-:W-:Y:S01]  /*2a700*/  UMOV UR38, UR60 ;  /* 0x0000003c00267c82 */ /* 0x000fe20008000000 */
[----:B------:R-:W-:-:S02]  /*2a710*/  ULDC UR22, c[0x0][0x248] ;  /* 0x0000920000167ab9 */ /* 0x000fc40000000800 */
[----:B------:R-:W-:-:S04]  /*2a720*/  @P1 LOP3.LUT R7, R7, 0x100, RZ, 0xfc, !PT ;  /* 0x0000010007071812 */ /* 0x000fc800078efcff */
[----:B------:R-:W-:-:S04]  /*2a730*/  LOP3.LUT R7, R7, 0xffffff7f, RZ, 0xc0, !PT ;  /* 0xffffff7f07077812 */ /* 0x000fc800078ec0ff */
[----:B------:R-:W-:Y:S02]  /*2a740*/  @P0 LOP3.LUT R7, R7, 0x80, RZ, 0xfc, !PT ;  /* 0x0000008007070812 */ /* 0x000fe400078efcff */
[----:B------:R-:W-:Y:S01]  /*2a750*/  ISETP.GE.AND P0, PT, R252, UR11, PT ;  /* 0x0000000bfc007c0c */ /* 0x000fe2000bf06270 */
[----:B0-----:R-:W-:Y:S01]  /*2a760*/  VIADD R8, R8, UR47 ;  /* 0x0000002f08087c36 */ /* 0x001fe20008000000 */
[----:B------:R-:W-:Y:S01]  /*2a770*/  LOP3.LUT R7, R7, 0xffffffbf, RZ, 0xc0, !PT ;  /* 0xffffffbf07077812 */ /* 0x000fe200078ec0ff */
[----:B------:R-:W-:Y:S01]  /*2a780*/  UMOV UR14, UR18 ;  /* 0x00000012000e7c82 */ /* 0x000fe20008000000 */
[----:B------:R-:W-:Y:S01]  /*2a790*/  ISETP.LT.AND P1, PT, R5, UR30, !P0 ;  /* 0x0000001e05007c0c */ /* 0x000fe2000c721270 */
[----:B------:R-:W-:Y:S01]  /*2a7a0*/  UMOV UR47, UR6 ;  /* 0x00000006002f7c82 */ /* 0x000fe20008000000 */
[----:B------:R-:W-:Y:S01]  /*2a7b0*/  ULDC.64 UR6, c[0x0][0x228] ;  /* 0x00008a0000067ab9 */ /* 0x000fe20000000a00 */
[----:B------:R-:W-:Y:S01]  /*2a7c0*/  ULDC.64 UR10, c[0x0][0x228] ;  /* 0x00008a00000a7ab9 */ /* 0x000fe20000000a00 */
[----:B------:R-:W-:-:S09]  /*2a7d0*/  ISETP.LT.AND P0, PT, R4, UR6, !P0 ;  /* 0x0000000604007c0c */ /* 0x000fd2000c701270 */
[----:B------:R-:W-:-:S04]  /*2a7e0*/  @P1 LOP3.LUT R7, R7, 0x40, RZ, 0xfc, !PT ;  /* 0x0000004007071812 */ /* 0x000fc800078efcff */
[----:B------:R-:W-:Y:S01]  /*2a7f0*/  LOP3.LUT R7, R7, 0xffffffdf, RZ, 0xc0, !PT ;  /* 0xffffffdf07077812 */ /* 0x000fe200078ec0ff */
[----:B------:R-:W-:Y:S01]  /*2a800*/  UMOV UR18, UR61 ;  /* 0x0000003d00127c82 */ /* 0x000fe20008000000 */
[----:B------:R-:W-:Y:S02]  /*2a810*/  ULDC.64 UR60, c[0x0][0x228] ;  /* 0x00008a00003c7ab9 */ /* 0x000fe40000000a00 */
[----:B------:R-:W-:Y:S02]  /*2a820*/  @P0 LOP3.LUT R7, R7, 0x20, RZ, 0xfc, !PT ;  /* 0x0000002007070812 */ /* 0x000fe400078efcff */
[----:B------:R-:W-:-:S04]  /*2a830*/  ISETP.GE.AND P0, PT, R195, UR41, PT ;  /* 0x00000029c3007c0c */ /* 0x000fc8000bf06270 */
[----:B------:R-:W-:Y:S02]  /*2a840*/  ISETP.LT.AND P1, PT, R5, UR60, !P0 ;  /* 0x0000003c05007c0c */ /* 0x000fe4000c721270 */
[----:B------:R-:W-:Y:S02]  /*2a850*/  ISETP.LT.AND P0, PT, R4, UR10, !P0 ;  /* 0x0000000a04007c0c */ /* 0x000fe4000c701270 */
[----:B------:R-:W-:Y:S01]  /*2a860*/  LOP3.LUT R7, R7, 0xffffffef, RZ, 0xc0, !PT ;  /* 0xffffffef07077812 */ /* 0x000fe200078ec0ff */
[----:B------:R0:W-:Y:S08]  /*2a870*/  STL [R1+0x500], R8 ;  /* 0x0005000801007387 */ /* 0x0001f00000100800 */
[----:B------:R-:W-:Y:S01]  /*2a880*/  @P1 LOP3.LUT R7, R7, 0x10, RZ, 0xfc, !PT ;  /* 0x0000001007071812 */ /* 0x000fe200078efcff */
[----:B0-----:R-:W-:-:S03]  /*2a890*/  VIADD R8, R8, UR50 ;  /* 0x0000003208087c36 */ /* 0x001fc60008000000 */
[----:B------:R-:W-:Y:S02]  /*2a8a0*/  LOP3.LUT R7, R7, 0xfffffffb, RZ, 0xc0, !PT ;  /* 0xfffffffb07077812 */ /* 0x000fe400078ec0ff */
[----:B------:R0:W-:Y:S02]  /*2a8b0*/  STL [R1+0x504], R8 ;  /* 0x0005040801007387 */ /* 0x0001e40000100800 */
[----:B------:R-:W-:Y:S02]  /*2a8c0*/  @P0 LOP3.LUT R7, R7, 0x4, RZ, 0xfc, !PT ;  /* 0x0000000407070812 */ /* 0x000fe400078efcff */
[----:B------:R-:W-:Y:S01]  /*2a8d0*/  ISETP.GE.AND P0, PT, R194, UR39, PT ;  /* 0x00000027c2007c0c */ /* 0x000fe2000bf06270 */
[----:B0-----:R-:W-:Y:S01]  /*2a8e0*/  VIADD R8, R8, UR51 ;  /* 0x0000003308087c36 */ /* 0x001fe20008000000 */
[----:B------:R-:W-:Y:S02]  /*2a8f0*/  ULDC.64 UR50, c[0x0][0x228] ;  /* 0x00008a0000327ab9 */ /* 0x000fe40000000a00 */
[----:B------:R-:W-:Y:S01]  /*2a900*/  ISETP.LT.AND P1, PT, R5, UR50, !P0 ;  /* 0x0000003205007c0c */ /* 0x000fe2000c721270 */
[----:B------:R-:W-:Y:S01]  /*2a910*/  UMOV UR10, UR47 ;  /* 0x0000002f000a7c82 */ /* 0x000fe20008000000 */
[----:B------:R-:W-:Y:S01]  /*2a920*/  UMOV UR6, UR46 ;  /* 0x0000002e00067c82 */ /* 0x000fe20008000000 */
[----:B------:R-:W-:-:S02]  /*2a930*/  ULDC.64 UR46, c[0x0][0x228] ;  /* 0x00008a00002e7ab9 */ /* 0x000fc40000000a00 */
[----:B------:R-:W-:Y:S01]  /*2a940*/  ISETP.LT.AND P0, PT, R4, UR46, !P0 ;  /* 0x0000002e04007c0c */ /* 0x000fe2000c701270 */
[----:B------:R-:W-:Y:S01]  /*2a950*/  UMOV UR30, UR43 ;  /* 0x0000002b001e7c82 */ /* 0x000fe20008000000 */
[----:B------:R-:W-:Y:S01]  /*2a960*/  UMOV UR50, UR42 ;  /* 0x0000002a00327c82 */ /* 0x000fe20008000000 */
[----:B------:R0:W-:Y:S01]  /*2a970*/  STL [R1+0x508], R8 ;  /* 0x0005080801007387 */ /* 0x0001e20000100800 */
[----:B------:R-:W-:Y:S01]  /*2a980*/  ULDC.64 UR42, c[0x0][0x228] ;  /* 0x00008a00002a7ab9 */ /* 0x000fe20000000a00 */
[----:B------:R-:W-:Y:S01]  /*2a990*/  UMOV UR60, UR40 ;  /* 0x00000028003c7c82 */ /* 0x000fe20008000000 */
[----:B------:R-:W-:Y:S01]  /*2a9a0*/  ULDC UR40, c[0x0][0x248] ;  /* 0x0000920000287ab9 */ /* 0x000fe20000000800 */
[----:B------:R-:W-:Y:S01]  /*2a9b0*/  ULDC UR46, c[0x0][0x248] ;  /* 0x00009200002e7ab9 */ /* 0x000fe20000000800 */
[----:B------:R-:W-:-:S04]  /*2a9c0*/  @P1 LOP3.LUT R51, R51, 0x1000, RZ, 0xfc, !PT ;  /* 0x0000100033331812 */ /* 0x000fc800078efcff */
[----:B------:R-:W-:-:S04]  /*2a9d0*/  LOP3.LUT R51, R51, 0xfffff7ff, RZ, 0xc0, !PT ;  /* 0xfffff7ff33337812 */ /* 0x000fc800078ec0ff */
[----:B------:R-:W-:Y:S02]  /*2a9e0*/  @P0 LOP3.LUT R51, R51, 0x800, RZ, 0xfc, !PT ;  /* 0x0000080033330812 */ /* 0x000fe400078efcff */
[----:B------:R-:W-:Y:S01]  /*2a9f0*/  ISETP.GE.AND P0, PT, R193, UR31, PT ;  /* 0x0000001fc1007c0c */ /* 0x000fe2000bf06270 */
[----:B0-----:R-:W-:-:S03]  /*2aa00*/  VIADD R8, R8, UR22 ;  /* 0x0000001608087c36 */ /* 0x001fc60008000000 */
[----:B------:R-:W-:Y:S02]  /*2aa10*/  ISETP.LT.AND P1, PT, R5, UR42, !P0 ;  /* 0x0000002a05007c0c */ /* 0x000fe4000c721270 */
[----:B------:R0:W-:Y:S01]  /*2aa20*/  STL [R1+0x4e4], R8 ;  /* 0x0004e40801007387 */ /* 0x0001e20000100800 */
[----:B------:R-:W-:Y:S01]  /*2aa30*/  LOP3.LUT R51, R51, 0xfffffeff, RZ, 0xc0, !PT ;  /* 0xfffffeff33337812 */ /* 0x000fe200078ec0ff */
[----:B0-----:R-:W-:Y:S01]  /*2aa40*/  VIADD R8, R8, UR40 ;  /* 0x0000002808087c36 */ /* 0x001fe20008000000 */
[----:B------:R-:W-:Y:S02]  /*2aa50*/  ULDC.64 UR40, c[0x0][0x228] ;  /* 0x00008a0000287ab9 */ /* 0x000fe40000000a00 */
[----:B------:R-:W-:-:S06]  /*2aa60*/  ISETP.LT.AND P0, PT, R4, UR40, !P0 ;  /* 0x0000002804007c0c */ /* 0x000fcc000c701270 */
[----:B------:R-:W-:-:S04]  /*2aa70*/  @P1 LOP3.LUT R51, R51, 0x100, RZ, 0xfc, !PT ;  /* 0x0000010033331812 */ /* 0x000fc800078efcff */
[----:B------:R-:W-:Y:S01]  /*2aa80*/  LOP3.LUT R51, R51, 0xffffff7f, RZ, 0xc0, !PT ;  /* 0xffffff7f33337812 */ /* 0x000fe200078ec0ff */
[----:B------:R-:W-:Y:S01]  /*2aa90*/  UMOV UR22, UR38 ;  /* 0x0000002600167c82 */ /* 0x000fe20008000000 */
[----:B------:R-:W-:Y:S02]  /*2aaa0*/  ULDC.64 UR38, c[0x0][0x228] ;  /* 0x00008a0000267ab9 */ /* 0x000fe40000000a00 */
[----:B------:R-:W-:Y:S02]  /*2aab0*/  @P0 LOP3.LUT R51, R51, 0x80, RZ, 0xfc, !PT ;  /* 0x0000008033330812 */ /* 0x000fe400078efcff */
[----:B------:R-:W-:Y:S01]  /*2aac0*/  ISETP.GE.AND P0, PT, R2, UR61, PT ;  /* 0x0000003d02007c0c */ /* 0x000fe2000bf06270 */
[----:B------:R0:W-:Y:S03]  /*2aad0*/  STL [R1+0x4ec], R8 ;  /* 0x0004ec0801007387 */ /* 0x0001e60000100800 */
[----:B------:R-:W-:Y:S01]  /*2aae0*/  ISETP.LT.AND P1, PT, R5, UR38, !P0 ;  /* 0x0000002605007c0c */ /* 0x000fe2000c721270 */
[----:B0-----:R-:W-:Y:S01]  /*2aaf0*/  VIADD R8, R8, UR46 ;  /* 0x0000002e08087c36 */ /* 0x001fe20008000000 */
[----:B------:R-:W-:Y:S01]  /*2ab00*/  UMOV UR46, UR10 ;  /* 0x0000000a002e7c82 */ /* 0x000fe20008000000 */
[----:B------:R-:W-:Y:S01]  /*2ab10*/  UMOV UR10, UR30 ;  /* 0x0000001e000a7c82 */ /* 0x000fe20008000000 */
[----:B------:R-:W-:Y:S01]  /*2ab20*/  ULDC.64 UR30, c[0x0][0x228] ;  /* 0x00008a00001e7ab9 */ /* 0x000fe20000000a00 */
[----:B------:R-:W-:-:S02]  /*2ab30*/  LOP3.LUT R51, R51, 0xffffffef, RZ, 0xc0, !PT ;  /* 0xffffffef33337812 */ /* 0x000fc400078ec0ff */
[----:B------:R-:W-:-:S06]  /*2ab40*/  ISETP.LT.AND P0, PT, R4, UR30, !P0 ;  /* 0x0000001e04007c0c */ /* 0x000fcc000c701270 */
[----:B------:R-:W-:Y:S01]  /*2ab50*/  @P1 LOP3.LUT R51, R51, 0x10, RZ, 0xfc, !PT ;  /* 0x0000001033331812 */ /* 0x000fe200078efcff */
[----:B------:R-:W-:-:S03]  /*2ab60*/  VIADD R2, R3, 0x132 ;  /* 0x0000013203027836 */ /* 0x000fc60000000000 */
[----:B------:R-:W-:Y:S01]  /*2ab70*/  LOP3.LUT R51, R51, 0xfffffff7, RZ, 0xc0, !PT ;  /* 0xfffffff733337812 */ /* 0x000fe200078ec0ff */
[----:B------:R-:W-:Y:S01]  /*2ab80*/  UMOV UR30, UR5 ;  /* 0x00000005001e7c82 */ /* 0x000fe20008000000 */
[----:B------:R-:W-:Y:S01]  /*2ab90*/  UMOV UR42, UR60 ;  /* 0x0000003c002a7c82 */ /* 0x000fe20008000000 */
[----:B------:R-:W-:Y:S01]  /*2aba0*/  ULDC.64 UR60, c[0x0][0x228] ;  /* 0x00008a00003c7ab9 */ /* 0x000fe20000000a00 */
[----:B------:R-:W-:Y:S01]  /*2abb0*/  ULDC UR5, c[0x0][0x228] ;  /* 0x00008a0000057ab9 */ /* 0x000fe20000000800 */
[----:B------:R-:W-:Y:S02]  /*2abc0*/  @P0 LOP3.LUT R51, R51, 0x8, RZ, 0xfc, !PT ;  /* 0x0000000833330812 */ /* 0x000fe400078efcff */
[----:B------:R-:W-:-:S04]  /*2abd0*/  ISETP.GE.AND P0, PT, R2, UR30, PT ;  /* 0x0000001e02007c0c */ /* 0x000fc8000bf06270 */
[----:B------:R-:W-:Y:S02]  /*2abe0*/  ISETP.LT.AND P1, PT, R5, UR60, !P0 ;  /* 0x0000003c05007c0c */ /* 0x000fe4000c721270 */
[----:B------:R-:W-:Y:S02]  /*2abf0*/  ISETP.LT.AND P0, PT, R4, UR5, !P0 ;  /* 0x0000000504007c0c */ /* 0x000fe4000c701270 */
[----:B------:R-:W-:Y:S01]  /*2ac00*/  LOP3.LUT R7, R7, 0xfffffff7, RZ, 0xc0, !PT ;  /* 0xfffffff707077812 */ /* 0x000fe200078ec0ff */
[----:B------:R-:W-:Y:S01]  /*2ac10*/  UMOV UR38, UR8 ;  /* 0x0000000800267c82 */ /* 0x000fe20008000000 */
[----:B------:R-:W-:Y:S01]  /*2ac20*/  ULDC UR8, c[0x0][0x248] ;  /* 0x0000920000087ab9 */ /* 0x000fe20000000800 */
[----:B------:R0:W-:Y:S01]  /*2ac30*/  STL [R1+0x4f4], R8 ;  /* 0x0004f40801007387 */ /* 0x0001e20000100800 */
[----:B------:R-:W-:Y:S01]  /*2ac40*/  VIADD R2, R3, 0x130 ;  /* 0x0000013003027836 */ /* 0x000fe20000000000 */
[----:B------:R-:W-:-:S04]  /*2ac50*/  ULDC UR5, c[0x0][0x228] ;  /* 0x00008a0000057ab9 */ /* 0x000fc80000000800 */
[----:B------:R-:W-:Y:S01]  /*2ac60*/  @P1 LOP3.LUT R7, R7, 0x8, RZ, 0xfc, !PT ;  /* 0x0000000807071812 */ /* 0x000fe200078efcff */
[----:B------:R-:W-:-:S03]  /*2ac70*/  UMOV UR30, UR38 ;  /* 0x00000026001e7c82 */ /* 0x000fc60008000000 */
[----:B------:R-:W-:Y:S01]  /*2ac80*/  LOP3.LUT R7, R7, 0xfffffffd, RZ, 0xc0, !PT ;  /* 0xfffffffd07077812 */ /* 0x000fe200078ec0ff */
[----:B0-----:R-:W-:Y:S01]  /*2ac90*/  VIADD R8, R8, UR8 ;  /* 0x0000000808087c36 */ /* 0x001fe20008000000 */
[----:B------:R-:W-:Y:S02]  /*2aca0*/  ULDC UR8, c[0x0][0x248] ;  /* 0x0000920000087ab9 */ /* 0x000fe40000000800 */
[----:B------:R-:W-:Y:S02]  /*2acb0*/  @P0 LOP3.LUT R7, R7, 0x2, RZ, 0xfc, !PT ;  /* 0x0000000207070812 */ /* 0x000fe400078efcff */
[----:B------:R-:W-:Y:S01]  /*2acc0*/  ISETP.GE.AND P0, PT, R2, UR30, PT ;  /* 0x0000001e02007c0c */ /* 0x000fe2000bf06270 */
[----:B------:R0:W-:Y:S03]  /*2acd0*/  STL [R1+0x50c], R8 ;  /* 0x00050c0801007387 */ /* 0x0001e60000100800 */
[----:B------:R-:W-:Y:S01]  /*2ace0*/  ISETP.LT.AND P1, PT, R5, UR5, !P0 ;  /* 0x0000000505007c0c */ /* 0x000fe2000c721270 */
[----:B------:R-:W-:Y:S01]  /*2acf0*/  UMOV UR40, UR50 ;  /* 0x0000003200287c82 */ /* 0x000fe20008000000 */
[----:B0-----:R-:W-:Y:S01]  /*2ad00*/  VIADD R8, R8, UR8 ;  /* 0x0000000808087c36 */ /* 0x001fe20008000000 */
[----:B------:R-:W-:Y:S01]  /*2ad10*/  ULDC UR8, c[0x0][0x228] ;  /* 0x00008a0000087ab9 */ /* 0x000fe20000000800 */
[----:B------:R-:W-:Y:S01]  /*2ad20*/  VIADD R2, R3, 0x12e ;  /* 0x0000012e03027836 */ /* 0x000fe20000000000 */
[----:B------:R-:W-:Y:S01]  /*2ad30*/  ISETP.LT.AND P0, PT, R4, UR8, !P0 ;  /* 0x0000000804007c0c */ /* 0x000fe2000c701270 */
[----:B------:R-:W-:Y:S01]  /*2ad40*/  UMOV UR50, UR6 ;  /* 0x0000000600327c82 */ /* 0x000fe20008000000 */
[----:B------:R-:W-:Y:S01]  /*2ad50*/  UMOV UR38, UR40 ;  /* 0x0000002800267c82 */ /* 0x000fe20008000000 */
[----:B------:R-:W-:Y:S01]  /*2ad60*/  UMOV UR40, UR42 ;  /* 0x0000002a00287c82 */ /* 0x000fe20008000000 */
[----:B------:R-:W-:Y:S01]  /*2ad70*/  UMOV UR42, UR50 ;  /* 0x00000032002a7c82 */ /* 0x000fe20008000000 */
[----:B------:R-:W-:Y:S01]  /*2ad80*/  UMOV UR50, UR10 ;  /* 0x0000000a00327c82 */ /* 0x000fe20008000000 */
[----:B------:R-:W-:Y:S01]  /*2ad90*/  UMOV UR10, UR48 ;  /* 0x00000030000a7c82 */ /* 0x000fe20008000000 */
[----:B------:R-:W-:Y:S01]  /*2ada0*/  UMOV UR30, UR38 ;  /* 0x00000026001e7c82 */ /* 0x000fe20008000000 */
[----:B------:R-:W-:Y:S01]  /*2adb0*/  UMOV UR48, UR24 ;  /* 0x0000001800307c82 */ /* 0x000fe20008000000 */
[----:B------:R-:W-:Y:S01]  /*2adc0*/  LOP3.LUT R7, R7, 0xfffffffe, RZ, 0xc0, !PT ;  /* 0xfffffffe07077812 */ /* 0x000fe200078ec0ff */
[----:B------:R-:W-:Y:S01]  /*2add0*/  UMOV UR24, UR54 ;  /* 0x0000003600187c82 */ /* 0x000fe20008000000 */
[----:B------:R-:W-:Y:S01]  /*2ade0*/  UMOV UR54, UR12 ;  /* 0x0000000c00367c82 */ /* 0x000fe20008000000 */
[----:B------:R-:W-:Y:S01]  /*2adf0*/  ULDC UR12, c[0x0][0x228] ;  /* 0x00008a00000c7ab9 */ /* 0x000fe20000000800 */
[----:B------:R-:W-:Y:S01]  /*2ae00*/  @P0 LOP3.LUT R48, R48, 0x80000000, RZ, 0xfc, !PT ;  /* 0x8000000030300812 */ /* 0x000fe200078efcff */
[----:B------:R-:W-:Y:S01]  /*2ae10*/  ULDC UR5, c[0x0][0x228] ;  /* 0x00008a0000057ab9 */ /* 0x000fe20000000800 */
[----:B------:R-:W-:Y:S01]  /*2ae20*/  ISETP.GE.AND P0, PT, R2, UR30, PT ;  /* 0x0000001e02007c0c */ /* 0x000fe2000bf06270 */
[----:B------:R-:W-:Y:S01]  /*2ae30*/  ULDC UR6, c[0x0][0x248] ;  /* 0x0000920000067ab9 */ /* 0x000fe20000000800 */
[----:B------:R-:W-:Y:S01]  /*2ae40*/  @P1 LOP3.LUT R7, R7, 0x1, RZ, 0xfc, !PT ;  /* 0x0000000107071812 */ /* 0x000fe200078efcff */
[----:B------:R0:W-:Y:S01]  /*2ae50*/  STL [R1+0x510], R8 ;  /* 0x0005100801007387 */ /* 0x0001e20000100800 */
[----:B------:R-:W-:Y:S01]  /*2ae60*/  ISETP.LT.AND P1, PT, R5, UR12, !P0 ;  /* 0x0000000c05007c0c */ /* 0x000fe2000c721270 */
[----:B------:R-:W-:Y:S01]  /*2ae70*/  ULDC UR8, c[0x0][0x248] ;  /* 0x0000920000087ab9 */ /* 0x000fe20000000800 */
[----:B------:R-:W-:-:S02]  /*2ae80*/  ISETP.LT.AND P0, PT, R4, UR5, !P0 ;  /* 0x0000000504007c0c */ /* 0x000fc4000c701270 */
[----:B------:R-:W-:Y:S01]  /*2ae90*/  LOP3.LUT R48, R48, 0xbfffffff, RZ, 0xc0, !PT ;  /* 0xbfffffff30307812 */ /* 0x000fe200078ec0ff */
[----:B------:R-:W-:Y:S01]  /*2aea0*/  VIADD R2, R3, 0x12c ;  /* 0x0000012c03027836 */ /* 0x000fe20000000000 */
[----:B------:R-:W-:Y:S01]  /*2aeb0*/  UMOV UR38, UR40 ;  /* 0x0000002800267c82 */ /* 0x000fe20008000000 */
[----:B------:R-:W-:Y:S01]  /*2aec0*/  UMOV UR60, UR16 ;  /* 0x00000010003c7c82 */ /* 0x000fe20008000000 */
[----:B------:R-:W-:Y:S01]  /*2aed0*/  ULDC UR5, c[0x0][0x248] ;  /* 0x0000920000057ab9 */ /* 0x000fe20000000800 */
[----:B0-----:R-:W-:Y:S01]  /*2aee0*/  VIADD R8, R8, UR6 ;  /* 0x0000000608087c36 */ /* 0x001fe20008000000 */
[----:B------:R-:W-:Y:S01]  /*2aef0*/  ULDC UR6, c[0x0][0x248] ;  /* 0x0000920000067ab9 */ /* 0x000fe20000000800 */
[----:B------:R-:W-:Y:S02]  /*2af00*/  ULDC UR12, c[0x0][0x248] ;  /* 0x00009200000c7ab9 */ /* 0x000fe40000000800 */
[----:B------:R-:W-:Y:S01]  /*2af10*/  @P1 LOP3.LUT R48, R48, 0x40000000, RZ, 0xfc, !PT ;  /* 0x4000000030301812 */ /* 0x000fe200078efcff */
[----:B------:R0:W-:Y:S01]  /*2af20*/  STL [R1+0x514], R8 ;  /* 0x0005140801007387 */ /* 0x0001e20000100800 */
[----:B------:R-:W-:Y:S01]  /*2af30*/  UMOV UR40, UR42 ;  /* 0x0000002a00287c82 */ /* 0x000fe20008000000 */
[----:B------:R-:W-:Y:S01]  /*2af40*/  UMOV UR30, UR38 ;  /* 0x00000026001e7c82 */ /* 0x000fe20008000000 */
[----:B------:R-:W-:Y:S01]  /*2af50*/  LOP3.LUT R48, R48, 0xdfffffff, RZ, 0xc0, !PT ;  /* 0xdfffffff30307812 */ /* 0x000fe200078ec0ff */
[----:B------:R-:W-:Y:S01]  /*2af60*/  ULDC UR16, c[0x0][0x228] ;  /* 0x00008a0000107ab9 */ /* 0x000fe20000000800 */
[----:B0-----:R-:W-:Y:S01]  /*2af70*/  VIADD R8, R8, UR6 ;  /* 0x0000000608087c36 */ /* 0x001fe20008000000 */
[----:B------:R-:W-:Y:S01]  /*2af80*/  ULDC UR6, c[0x0][0x248] ;  /* 0x0000920000067ab9 */ /* 0x000fe20000000800 */
[----:B------:R-:W-:-:S02]  /*2af90*/  @P0 LOP3.LUT R48, R48, 0x20000000, RZ, 0xfc, !PT ;  /* 0x2000000030300812 */ /* 0x000fc400078efcff */
[----:B------:R-:W-:Y:S01]  /*2afa0*/  ISETP.GE.AND P0, PT, R2, UR61, PT ;  /* 0x0000003d02007c0c */ /* 0x000fe2000bf06270 */
[----:B------:R0:W-:Y:S02]  /*2afb0*/  STL [R1+0x518], R8 ;  /* 0x0005180801007387 */ /* 0x0001e40000100800 */
[----:B0-----:R-:W-:Y:S01]  /*2afc0*/  VIADD R8, R8, UR6 ;  /* 0x0000000608087c36 */ /* 0x001fe20008000000 */
[----:B------:R-:W-:Y:S02]  /*2afd0*/  ULDC UR6, c[0x0][0x228] ;  /* 0x00008a0000067ab9 */ /* 0x000fe40000000800 */
[----:B------:R-:W-:Y:S02]  /*2afe0*/  ISETP.LT.AND P1, PT, R5, UR6, !P0 ;  /* 0x0000000605007c0c */ /* 0x000fe4000c721270 */
[----:B------:R-:W-:Y:S01]  /*2aff0*/  LOP3.LUT R48, R48, 0xefffffff, RZ, 0xc0, !PT ;  /* 0xefffffff30307812 */ /* 0x000fe200078ec0ff */
[----:B------:R0:W-:Y:S01]  /*2b000*/  STL [R1+0x51c], R8 ;  /* 0x00051c0801007387 */ /* 0x0001e20000100800 */
[----:B------:R-:W-:Y:S01]  /*2b010*/  VIADD R2, R3, 0x12a ;  /* 0x0000012a03027836 */ /* 0x000fe20000000000 */
[----:B------:R-:W-:Y:S01]  /*2b020*/  UMOV UR42, UR10 ;  /* 0x0000000a002a7c82 */ /* 0x000fe20008000000 */
[----:B------:R-:W-:Y:S01]  /*2b030*/  UMOV UR38, UR40 ;  /* 0x0000002800267c82 */ /* 0x000fe20008000000 */
[----:B------:R-:W-:Y:S01]  /*2b040*/  ULDC UR6, c[0x0][0x228] ;  /* 0x00008a0000067ab9 */ /* 0x000fe20000000800 */
[----:B0-----:R-:W-:Y:S01]  /*2b050*/  VIADD R8, R8, UR8 ;  /* 0x0000000808087c36 */ /* 0x001fe20008000000 */
[----:B------:R-:W-:-:S04]  /*2b060*/  ULDC UR8, c[0x0][0x228] ;  /* 0x00008a0000087ab9 */ /* 0x000fc80000000800 */
[----:B------:R-:W-:Y:S01]  /*2b070*/  @P1 LOP3.LUT R48, R48, 0x10000000, RZ, 0xfc, !PT ;  /* 0x1000000030301812 */ /* 0x000fe200078efcff */
[----:B------:R-:W-:Y:S01]  /*2b080*/  ULDC UR10, c[0x0][0x248] ;  /* 0x00009200000a7ab9 */ /* 0x000fe20000000800 */
[----:B------:R-:W-:Y:S01]  /*2b090*/  ISETP.LT.AND P0, PT, R4, UR8, !P0 ;  /* 0x0000000804007c0c */ /* 0x000fe2000c701270 */
[----:B------:R-:W-:Y:S01]  /*2b0a0*/  UMOV UR40, UR42 ;  /* 0x0000002a00287c82 */ /* 0x000fe20008000000 */
[----:B------:R-:W-:Y:S01]  /*2b0b0*/  LOP3.LUT R48, R48, 0xf7ffffff, RZ, 0xc0, !PT ;  /* 0xf7ffffff30307812 */ /* 0x000fe200078ec0ff */
[----:B------:R0:W-:Y:S01]  /*2b0c0*/  STL [R1+0x520], R8 ;  /* 0x0005200801007387 */ /* 0x0001e20000100800 */
[----:B------:R-:W-:-:S09]  /*2b0d0*/  ULDC UR8, c[0x0][0x228] ;  /* 0x00008a0000087ab9 */ /* 0x000fd20000000800 */
[----:B------:R-:W-:Y:S02]  /*2b0e0*/  @P0 LOP3.LUT R48, R48, 0x8000000, RZ, 0xfc, !PT ;  /* 0x0800000030300812 */ /* 0x000fe400078efcff */
[----:B------:R-:W-:-:S04]  /*2b0f0*/  ISETP.GE.AND P0, PT, R2, UR40, PT ;  /* 0x0000002802007c0c */ /* 0x000fc8000bf06270 */
[----:B------:R-:W-:Y:S01]  /*2b100*/  ISETP.LT.AND P1, PT, R5, UR16, !P0 ;  /* 0x0000001005007c0c */ /* 0x000fe2000c721270 */
[----:B0-----:R-:W-:Y:S01]  /*2b110*/  VIADD R8, R8, UR10 ;  /* 0x0000000a08087c36 */ /* 0x001fe20008000000 */
[----:B------:R-:W-:Y:S01]  /*2b120*/  ULDC UR10, c[0x0][0x228] ;  /* 0x00008a00000a7ab9 */ /* 0x000fe20000000800 */
[----:B------:R-:W-:Y:S01]  /*2b130*/  LOP3.LUT R48, R48, 0xfbffffff, RZ, 0xc0, !PT ;  /* 0xfbffffff30307812 */ /* 0x000fe200078ec0ff */
[----:B------:R-:W-:Y:S01]  /*2b140*/  VIADD R2, R3, 0x128 ;  /* 0x0000012803027836 */ /* 0x000fe20000000000 */
[----:B------:R-:W-:Y:S01]  /*2b150*/  ISETP.LT.AND P0, PT, R4, UR10, !P0 ;  /* 0x0000000a04007c0c */ /* 0x000fe2000c701270 */
[----:B------:R0:W-:Y:S01]  /*2b160*/  STL [R1+0x524], R8 ;  /* 0x0005240801007387 */ /* 0x0001e20000100800 */
[----:B------:R-:W-:Y:S01]  /*2b170*/  UMOV UR42, UR24 ;  /* 0x00000018002a7c82 */ /* 0x000fe20008000000 */
[----:B------:R-:W-:Y:S01]  /*2b180*/  ULDC UR10, c[0x0][0x228] ;  /* 0x00008a00000a7ab9 */ /* 0x000fe20000000800 */
[----:B------:R-:W-:-:S04]  /*2b190*/  ULDC UR16, c[0x0][0x248] ;  /* 0x0000920000107ab9 */ /* 0x000fc80000000800 */
[----:B------:R-:W-:-:S04]  /*2b1a0*/  @P1 LOP3.LUT R48, R48, 0x4000000, RZ, 0xfc, !PT ;  /* 0x0400000030301812 */ /* 0x000fc800078efcff */
[----:B------:R-:W-:Y:S01]  /*2b1b0*/  LOP3.LUT R48, R48, 0xfdffffff, RZ, 0xc0, !PT ;  /* 0xfdffffff30307812 */ /* 0x000fe200078ec0ff */
[----:B0-----:R-:W-:Y:S01]  /*2b1c0*/  VIADD R8, R8, UR5 ;  /* 0x0000000508087c36 */ /* 0x001fe20008000000 */
[----:B------:R-:W-:Y:S02]  /*2b1d0*/  ULDC UR5, c[0x0][0x228] ;  /* 0x00008a0000057ab9 */ /* 0x000fe40000000800 */
[----:B------:R-:W-:Y:S02]  /*2b1e0*/  @P0 LOP3.LUT R48, R48, 0x2000000, RZ, 0xfc, !PT ;  /* 0x0200000030300812 */ /* 0x000fe400078efcff */
[----:B------:R-:W-:-:S04]  /*2b1f0*/  ISETP.GE.AND P0, PT, R2, UR60, PT ;  /* 0x0000003c02007c0c */ /* 0x000fc8000bf06270 */
[----:B------:R-:W-:Y:S02]  /*2b200*/  ISETP.LT.AND P1, PT, R5, UR5, !P0 ;  /* 0x0000000505007c0c */ /* 0x000fe4000c721270 */
[----:B------:R-:W-:Y:S01]  /*2b210*/  LOP3.LUT R48, R48, 0xfeffffff, RZ, 0xc0, !PT ;  /* 0xfeffffff30307812 */ /* 0x000fe200078ec0ff */
[----:B------:R-:W-:Y:S01]  /*2b220*/  VIADD R2, R3, 0x126 ;  /* 0x0000012603027836 */ /* 0x000fe20000000000 */
[----:B------:R-:W-:Y:S01]  /*2b230*/  ISETP.LT.AND P0, PT, R4, UR6, !P0 ;  /* 0x0000000604007c0c */ /* 0x000fe2000c701270 */
[----:B------:R-:W-:Y:S01]  /*2b240*/  UMOV UR24, UR14 ;  /* 0x0000000e00187c82 */ /* 0x000fe20008000000 */
[----:B------:R0:W-:Y:S01]  /*2b250*/  STL [R1+0x528], R8 ;  /* 0x0005280801007387 */ /* 0x0001e20000100800 */
[----:B------:R-:W-:Y:S01]  /*2b260*/  UMOV UR60, UR46 ;  /* 0x0000002e003c7c82 */ /* 0x000fe20008000000 */
[----:B------:R-:W-:-:S05]  /*2b270*/  ULDC UR5, c[0x0][0x228] ;  /* 0x00008a0000057ab9 */ /* 0x000fca0000000800 */
[----:B------:R-:W-:Y:S01]  /*2b280*/  @P1 LOP3.LUT R48, R48, 0x1000000, RZ, 0xfc, !PT ;  /* 0x0100000030301812 */ /* 0x000fe200078efcff */
[----:B------:R-:W-:Y:S01]  /*2b290*/  UMOV UR40, UR24 ;  /* 0x0000001800287c82 */ /* 0x000fe20008000000 */
[----:B------:R-:W-:Y:S01]  /*2b2a0*/  ULDC UR14, c[0x0][0x248] ;  /* 0x00009200000e7ab9 */ /* 0x000fe20000000800 */
[----:B0-----:R-:W-:Y:S01]  /*2b2b0*/  VIADD R8, R8, UR12 ;  /* 0x0000000c08087c36 */ /* 0x001fe20008000000 */
[----:B------:R-:W-:Y:S01]  /*2b2c0*/  LOP3.LUT R48, R48, 0xff7fffff, RZ, 0xc0, !PT ;  /* 0xff7fffff30307812 */ /* 0x000fe200078ec0ff */
[----:B------:R-:W-:Y:S01]  /*2b2d0*/  ULDC UR12, c[0x0][0x248] ;  /* 0x00009200000c7ab9 */ /* 0x000fe20000000800 */
[----:B------:R-:W-:Y:S01]  /*2b2e0*/  ULDC UR24, c[0x0][0x228] ;  /* 0x00008a0000187ab9 */ /* 0x000fe20000000800 */
[----:B------:R-:W-:Y:S01]  /*2b2f0*/  ULDC UR6, c[0x0][0x228] ;  /* 0x00008a0000067ab9 */ /* 0x000fe20000000800 */
[----:B------:R-:W-:Y:S02]  /*2b300*/  @P0 LOP3.LUT R48, R48, 0x800000, RZ, 0xfc, !PT ;  /* 0x0080000030300812 */ /* 0x000fe400078efcff */
[----:B------:R-:W-:-:S04]  /*2b310*/  ISETP.GE.AND P0, PT, R2, UR40, PT ;  /* 0x0000002802007c0c */ /* 0x000fc8000bf06270 */
[----:B------:R-:W-:Y:S01]  /*2b320*/  ISETP.LT.AND P1, PT, R5, UR8, !P0 ;  /* 0x0000000805007c0c */ /* 0x000fe2000c721270 */
[----:B------:R0:W-:Y:S01]  /*2b330*/  STL [R1+0x52c], R8 ;  /* 0x00052c0801007387 */ /* 0x0001e20000100800 */
[----:B------:R-:W-:Y:S01]  /*2b340*/  LOP3.LUT R48, R48, 0xffbfffff, RZ, 0xc0, !PT ;  /* 0xffbfffff30307812 */ /* 0x000fe200078ec0ff */
[----:B------:R-:W-:Y:S01]  /*2b350*/  VIADD R2, R3, 0x124 ;  /* 0x0000012403027836 */ /* 0x000fe20000000000 */
[----:B------:R-:W-:Y:S01]  /*2b360*/  UMOV UR40, UR20 ;  /* 0x0000001400287c82 */ /* 0x000fe20008000000 */
[----:B------:R-:W-:Y:S01]  /*2b370*/  ULDC UR8, c[0x0][0x228] ;  /* 0x00008a0000087ab9 */ /* 0x000fe20000000800 */
[----:B------:R-:W-:Y:S01]  /*2b380*/  UMOV UR46, UR18 ;  /* 0x00000012002e7c82 */ /* 0x000fe20008000000 */
[----:B------:R-:W-:Y:S01]  /*2b390*/  ULDC UR18, c[0x0][0x248] ;  /* 0x0000920000127ab9 */ /* 0x000fe20000000800 */
[----:B------:R-:W-:Y:S01]  /*2b3a0*/  ULDC UR20, c[0x0][0x248] ;  /* 0x0000920000147ab9 */ /* 0x000fe20000000800 */
[----:B0-----:R-:W-:Y:S01]  /*2b3b0*/  VIADD R8, R8, UR12 ;  /* 0x0000000c08087c36 */ /* 0x001fe20008000000 */
[----:B------:R-:W-:-:S02]  /*2b3c0*/  ULDC UR12, c[0x0][0x228] ;  /* 0x00008a00000c7ab9 */ /* 0x000fc40000000800 */
[----:B------:R-:W-:Y:S01]  /*2b3d0*/  ISETP.LT.AND P0, PT, R4, UR12, !P0 ;  /* 0x0000000c04007c0c */ /* 0x000fe2000c701270 */
[----:B------:R-:W-:Y:S01]  /*2b3e0*/  ULDC UR12, c[0x0][0x248] ;  /* 0x00009200000c7ab9 */ /* 0x000fe20000000800 */
[----:B------:R-:W-:-:S04]  /*2b3f0*/  @P1 LOP3.LUT R48, R48, 0x400000, RZ, 0xfc, !PT ;  /* 0x0040000030301812 */ /* 0x000fc800078efcff */
[----:B------:R-:W-:-:S07]  /*2b400*/  LOP3.LUT R48, R48, 0xffdfffff, RZ, 0xc0, !PT ;  /* 0xffdfffff30307812 */ /* 0x000fce00078ec0ff */
        /* <DEDUP_REMOVED lines=8> */
[----:B0-----:R-:W-:Y:S01]  /*2b490*/  VIADD R8, R8, UR14 ;  /* 0x0000000e08087c36 */ /* 0x001fe20008000000 */
[----:B------:R-:W-:Y:S02]  /*2b4a0*/  ULDC UR14, c[0x0][0x228] ;  /* 0x00008a00000e7ab9 */ /* 0x000fe40000000800 */
[----:B------:R-:W-:Y:S01]  /*2b4b0*/  ISETP.LT.AND P0, PT, R4, UR14, !P0 ;  /* 0x0000000e04007c0c */ /* 0x000fe2000c701270 */
[----:B------:R-:W-:-:S03]  /*2b4c0*/  ULDC UR14, c[0x0][0x228] ;  /* 0x00008a00000e7ab9 */ /* 0x000fc60000000800 */
[----:B------:R-:W-:-:S04]  /*2b4d0*/  @P1 LOP3.LUT R48, R48, 0x100000, RZ, 0xfc, !PT ;  /* 0x0010000030301812 */ /* 0x000fc800078efcff */
[----:B------:R-:W-:-:S05]  /*2b4e0*/  LOP3.LUT R48, R48, 0xfff7ffff, RZ, 0xc0, !PT ;  /* 0xfff7ffff30307812 */ /* 0x000fca00078ec0ff */
[----:B------:R-:W-:Y:S02]  /*2b4f0*/  @P0 LOP3.LUT R48, R48, 0x80000, RZ, 0xfc, !PT ;  /* 0x0008000030300812 */ /* 0x000fe400078efcff */
[----:B------:R-:W-:-:S04]  /*2b500*/  ISETP.GE.AND P0, PT, R2, UR40, PT ;  /* 0x0000002802007c0c */ /* 0x000fc8000bf06270 */
[----:B------:R-:W-:Y:S02]  /*2b510*/  ISETP.LT.AND P1, PT, R5, UR24, !P0 ;  /* 0x0000001805007c0c */ /* 0x000fe4000c721270 */
[----:B------:R-:W-:Y:S01]  /*2b520*/  LOP3.LUT R48, R48, 0xfffbffff, RZ, 0xc0, !PT ;  /* 0xfffbffff30307812 */ /* 0x000fe200078ec0ff */
[----:B------:R-:W-:Y:S01]  /*2b530*/  VIADD R2, R3, 0x120 ;  /* 0x0000012003027836 */ /* 0x000fe20000000000 */
[----:B------:R-:W-:Y:S01]  /*2b540*/  ISETP.LT.AND P0, PT, R4, UR5, !P0 ;  /* 0x0000000504007c0c */ /* 0x000fe2000c701270 */
[----:B------:R0:W-:Y:S01]  /*2b550*/  STL [R1+0x534], R8 ;  /* 0x0005340801007387 */ /* 0x0001e20000100800 */
[----:B------:R-:W-:Y:S01]  /*2b560*/  UMOV UR40, UR32 ;  /* 0x0000002000287c82 */ /* 0x000fe20008000000 */
[----:B------:R-:W-:Y:S01]  /*2b570*/  ULDC UR5, c[0x0][0x228] ;  /* 0x00008a0000057ab9 */ /* 0x000fe20000000800 */
[----:B------:R-:W-:Y:S01]  /*2b580*/  UMOV UR38, UR50 ;  /* 0x0000003200267c82 */ /* 0x000fe20008000000 */
[----:B------:R-:W-:-:S04]  /*2b590*/  ULDC UR24, c[0x0][0x248] ;  /* 0x0000920000187ab9 */ /* 0x000fc80000000800 */
[----:B------:R-:W-:Y:S01]  /*2b5a0*/  @P1 LOP3.LUT R48, R48, 0x40000, RZ, 0xfc, !PT ;  /* 0x0004000030301812 */ /* 0x000fe200078efcff */
[----:B------:R-:W-:Y:S01]  /*2b5b0*/  ULDC UR32, c[0x0][0x228] ;  /* 0x00008a0000207ab9 */ /* 0x000fe20000000800 */
[----:B0-----:R-:W-:Y:S01]  /*2b5c0*/  VIADD R8, R8, UR16 ;  /* 0x0000001008087c36 */ /* 0x001fe20008000000 */
[----:B------:R-:W-:Y:S01]  /*2b5d0*/  ULDC UR16, c[0x0][0x248] ;  /* 0x0000920000107ab9 */ /* 0x000fe20000000800 */
[----:B------:R-:W-:-:S04]  /*2b5e0*/  LOP3.LUT R48, R48, 0xfffdffff, RZ, 0xc0, !PT ;  /* 0xfffdffff30307812 */ /* 0x000fc800078ec0ff */
[----:B------:R-:W-:Y:S02]  /*2b5f0*/  @P0 LOP3.LUT R48, R48, 0x20000, RZ, 0xfc, !PT ;  /* 0x0002000030300812 */ /* 0x000fe400078efcff */
[----:B------:R-:W-:Y:S01]  /*2b600*/  ISETP.GE.AND P0, PT, R2, UR60, PT ;  /* 0x0000003c02007c0c */ /* 0x000fe2000bf06270 */
[----:B------:R0:W-:Y:S03]  /*2b610*/  STL [R1+0x538], R8 ;  /* 0x0005380801007387 */ /* 0x0001e60000100800 */
[----:B------:R-:W-:Y:S02]  /*2b620*/  ISETP.LT.AND P1, PT, R5, UR6, !P0 ;  /* 0x0000000605007c0c */ /* 0x000fe4000c721270 */
[----:B------:R-:W-:Y:S01]  /*2b630*/  LOP3.LUT R48, R48, 0xfffeffff, RZ, 0xc0, !PT ;  /* 0xfffeffff30307812 */ /* 0x000fe200078ec0ff */
[----:B------:R-:W-:Y:S01]  /*2b640*/  VIADD R2, R3, 0x11e ;  /* 0x0000011e03027836 */ /* 0x000fe20000000000 */
[----:B------:R-:W-:Y:S01]  /*2b650*/  UMOV UR60, UR30 ;  /* 0x0000001e003c7c82 */ /* 0x000fe20008000000 */
[----:B------:R-:W-:Y:S01]  /*2b660*/  UMOV UR50, UR22 ;  /* 0x0000001600327c82 */ /* 0x000fe20008000000 */
[----:B------:R-:W-:Y:S01]  /*2b670*/  ULDC UR6, c[0x0][0x228] ;  /* 0x00008a0000067ab9 */ /* 0x000fe20000000800 */
[----:B0-----:R-:W-:Y:S01]  /*2b680*/  VIADD R8, R8, UR16 ;  /* 0x0000001008087c36 */ /* 0x001fe20008000000 */
[----:B------:R-:W-:-:S05]  /*2b690*/  ULDC UR16, c[0x0][0x248] ;  /* 0x0000920000107ab9 */ /* 0x000fca0000000800 */
[----:B------:R-:W-:Y:S01]  /*2b6a0*/  @P1 LOP3.LUT R48, R48, 0x10000, RZ, 0xfc, !PT ;  /* 0x0001000030301812 */ /* 0x000fe200078efcff */
[----:B------:R0:W-:Y:S01]  /*2b6b0*/  STL [R1+0x53c], R8 ;  /* 0x00053c0801007387 */ /* 0x0001e20000100800 */
[----:B------:R-:W-:Y:S01]  /*2b6c0*/  UMOV UR30, UR46 ;  /* 0x0000002e001e7c82 */ /* 0x000fe20008000000 */
[----:B------:R-:W-:Y:S01]  /*2b6d0*/  ULDC UR22, c[0x0][0x248] ;  /* 0x0000920000167ab9 */ /* 0x000fe20000000800 */
[----:B0-----:R-:W-:Y:S01]  /*2b6e0*/  VIADD R8, R8, UR16 ;  /* 0x0000001008087c36 */ /* 0x001fe20008000000 */
[----:B------:R-:W-:Y:S02]  /*2b6f0*/  ULDC UR16, c[0x0][0x228] ;  /* 0x00008a0000107ab9 */ /* 0x000fe40000000800 */
[----:B------:R-:W-:Y:S02]  /*2b700*/  ISETP.LT.AND P0, PT, R4, UR16, !P0 ;  /* 0x0000001004007c0c */ /* 0x000fe4000c701270 */
[----:B------:R-:W-:Y:S01]  /*2b710*/  LOP3.LUT R48, R48, 0xffff7fff, RZ, 0xc0, !PT ;  /* 0xffff7fff30307812 */ /* 0x000fe200078ec0ff */
[----:B------:R0:W-:Y:S01]  /*2b720*/  STL [R1+0x540], R8 ;  /* 0x0005400801007387 */ /* 0x0001e20000100800 */
[----:B------:R-:W-:Y:S01]  /*2b730*/  UMOV UR46, UR26 ;  /* 0x0000001a002e7c82 */ /* 0x000fe20008000000 */
[----:B------:R-:W-:Y:S01]  /*2b740*/  ULDC UR16, c[0x0][0x248] ;  /* 0x0000920000107ab9 */ /* 0x000fe20000000800 */
[----:B------:R-:W-:Y:S01]  /*2b750*/  UMOV UR61, UR34 ;  /* 0x00000022003d7c82 */ /* 0x000fe20008000000 */
[----:B------:R-:W-:Y:S01]  /*2b760*/  ULDC UR26, c[0x0][0x248] ;  /* 0x00009200001a7ab9 */ /* 0x000fe20000000800 */
[----:B------:R-:W-:-:S05]  /*2b770*/  ULDC UR34, c[0x0][0x248] ;  /* 0x0000920000227ab9 */ /* 0x000fca0000000800 */
        /* <DEDUP_REMOVED lines=24> */
[----:B------:R-:W-:Y:S01]  /*2b900*/  UMOV UR48, UR28 ;  /* 0x0000001c00307c82 */ /* 0x000fe20008000000 */
[----:B------:R-:W-:Y:S01]  /*2b910*/  ULDC UR10, c[0x0][0x228] ;  /* 0x00008a00000a7ab9 */ /* 0x000fe20000000800 */
[----:B------:R-:W-:Y:S01]  /*2b920*/  ULDC UR28, c[0x0][0x248] ;  /* 0x00009200001c7ab9 */ /* 0x000fe20000000800 */
[----:B------:R-:W-:Y:S01]  /*2b930*/  ULDC UR12, c[0x0][0x228] ;  /* 0x00008a00000c7ab9 */ /* 0x000fe20000000800 */
[----:B------:R-:W-:-:S02]  /*2b940*/  ULDC UR30, c[0x0][0x248] ;  /* 0x00009200001e7ab9 */ /* 0x000fc40000000800 */
[----:B------:R-:W-:-:S04]  /*2b950*/  @P1 LOP3.LUT R48, R48, 0x1000, RZ, 0xfc, !PT ;  /* 0x0000100030301812 */ /* 0x000fc800078efcff */
[----:B------:R-:W-:-:S04]  /*2b960*/  LOP3.LUT R48, R48, 0xfffff7ff, RZ, 0xc0, !PT ;  /* 0xfffff7ff30307812 */ /* 0x000fc800078ec0ff */
[----:B------:R-:W-:Y:S02]  /*2b970*/  @P0 LOP3.LUT R48, R48, 0x800, RZ, 0xfc, !PT ;  /* 0x0000080030300812 */ /* 0x000fe400078efcff */
[----:B------:R-:W-:Y:S01]  /*2b980*/  ISETP.GE.AND P0, PT, R2, UR40, PT ;  /* 0x0000002802007c0c */ /* 0x000fe2000bf06270 */
[----:B0-----:R-:W-:Y:S01]  /*2b990*/  VIADD R8, R8, UR20 ;  /* 0x0000001408087c36 */ /* 0x001fe20008000000 */
[----:B------:R-:W-:Y:S01]  /*2b9a0*/  ULDC UR20, c[0x0][0x248] ;  /* 0x0000920000147ab9 */ /* 0x000fe20000000800 */
[----:B------:R-:W-:Y:S01]  /*2b9b0*/  LOP3.LUT R48, R48, 0xfffffbff, RZ, 0xc0, !PT ;  /* 0xfffffbff30307812 */ /* 0x000fe200078ec0ff */
[----:B------:R-:W-:Y:S01]  /*2b9c0*/  VIADD R2, R3, 0x118 ;  /* 0x0000011803027836 */ /* 0x000fe20000000000 */
[----:B------:R-:W-:Y:S01]  /*2b9d0*/  ISETP.LT.AND P1, PT, R5, UR14, !P0 ;  /* 0x0000000e05007c0c */ /* 0x000fe2000c721270 */
[----:B------:R0:W-:Y:S01]  /*2b9e0*/  STL [R1+0x54c], R8 ;  /* 0x00054c0801007387 */ /* 0x0001e20000100800 */
[----:B------:R-:W-:Y:S01]  /*2b9f0*/  ULDC UR14, c[0x0][0x228] ;  /* 0x00008a00000e7ab9 */ /* 0x000fe20000000800 */
[----:B------:R-:W-:Y:S01]  /*2ba00*/  ULDC UR40, c[0x0][0x228] ;  /* 0x00008a0000287ab9 */ /* 0x000fe20000000800 */
[----:B0-----:R-:W-:Y:S01]  /*2ba10*/  VIADD R8, R8, UR20 ;  /* 0x0000001408087c36 */ /* 0x001fe20008000000 */
[----:B------:R-:W-:-:S02]  /*2ba20*/  ULDC UR20, c[0x0][0x228] ;  /* 0x00008a0000147ab9 */ /* 0x000fc40000000800 */
[----:B------:R-:W-:Y:S01]  /*2ba30*/  ISETP.LT.AND P0, PT, R4, UR20, !P0 ;  /* 0x0000001404007c0c */ /* 0x000fe2000c701270 */
[----:B------:R-:W-:-:S05]  /*2ba40*/  ULDC UR20, c[0x0][0x228] ;  /* 0x00008a0000147ab9 */ /* 0x000fca0000000800 */
[----:B------:R-:W-:-:S04]  /*2ba50*/  @P1 LOP3.LUT R48, R48, 0x400, RZ, 0xfc, !PT ;  /* 0x0000040030301812 */ /* 0x000fc800078efcff */
[----:B------:R-:W-:-:S04]  /*2ba60*/  LOP3.LUT R48, R48, 0xfffffdff, RZ, 0xc0, !PT ;  /* 0xfffffdff30307812 */ /* 0x000fc800078ec0ff */
        /* <DEDUP_REMOVED lines=10> */
[----:B------:R-:W-:-:S04]  /*2bb10*/  ISETP.LT.AND P0, PT, R4, UR22, !P0 ;  /* 0x0000001604007c0c */ /* 0x000fc8000c701270 */
[----:B------:R-:W-:Y:S01]  /*2bb20*/  @P1 LOP3.LUT R48, R48, 0x100, RZ, 0xfc, !PT ;  /* 0x0000010030301812 */ /* 0x000fe200078efcff */
[----:B------:R0:W-:Y:S01]  /*2bb30*/  STL [R1+0x554], R8 ;  /* 0x0005540801007387 */ /* 0x0001e20000100800 */
[----:B------:R-:W-:Y:S01]  /*2bb40*/  UMOV UR38, UR48 ;  /* 0x0000003000267c82 */ /* 0x000fe20008000000 */
[----:B------:R-:W-:Y:S01]  /*2bb50*/  ULDC UR22, c[0x0][0x228] ;  /* 0x00008a0000167ab9 */ /* 0x000fe20000000800 */
[----:B------:R-:W-:Y:S01]  /*2bb60*/  LOP3.LUT R48, R48, 0xffffff7f, RZ, 0xc0, !PT ;  /* 0xffffff7f30307812 */ /* 0x000fe200078ec0ff */
[----:B------:R-:W-:-:S04]  /*2bb70*/  ULDC UR48, c[0x0][0x228] ;  /* 0x00008a0000307ab9 */ /* 0x000fc80000000800 */
[----:B------:R-:W-:Y:S02]  /*2bb80*/  @P0 LOP3.LUT R48, R48, 0x80, RZ, 0xfc, !PT ;  /* 0x0000008030300812 */ /* 0x000fe400078efcff */
[----:B------:R-:W-:-:S04]  /*2bb90*/  ISETP.GE.AND P0, PT, R2, UR42, PT ;  /* 0x0000002a02007c0c */ /* 0x000fc8000bf06270 */
[----:B------:R-:W-:Y:S02]  /*2bba0*/  ISETP.LT.AND P1, PT, R5, UR32, !P0 ;  /* 0x0000002005007c0c */ /* 0x000fe4000c721270 */
[----:B------:R-:W-:Y:S01]  /*2bbb0*/  LOP3.LUT R48, R48, 0xffffffbf, RZ, 0xc0, !PT ;  /* 0xffffffbf30307812 */ /* 0x000fe200078ec0ff */
[----:B0-----:R-:W-:Y:S01]  /*2bbc0*/  VIADD R8, R8, UR24 ;  /* 0x0000001808087c36 */ /* 0x001fe20008000000 */
[----:B------:R-:W-:Y:S01]  /*2bbd0*/  ISETP.LT.AND P0, PT, R4, UR6, !P0 ;  /* 0x0000000604007c0c */ /* 0x000fe2000c701270 */
[----:B------:R-:W-:Y:S01]  /*2bbe0*/  VIADD R2, R3, 0x114 ;  /* 0x0000011403027836 */ /* 0x000fe20000000000 */
[----:B------:R-:W-:Y:S01]  /*2bbf0*/  ULDC UR24, c[0x0][0x248] ;  /* 0x0000920000187ab9 */ /* 0x000fe20000000800 */
[----:B------:R-:W-:Y:S01]  /*2bc00*/  UMOV UR42, UR44 ;  /* 0x0000002c002a7c82 */ /* 0x000fe20008000000 */
[----:B------:R-:W-:-:S05]  /*2bc10*/  ULDC UR32, c[0x0][0x228] ;  /* 0x00008a0000207ab9 */ /* 0x000fca0000000800 */
[----:B------:R-:W-:Y:S01]  /*2bc20*/  @P1 LOP3.LUT R48, R48, 0x40, RZ, 0xfc, !PT ;  /* 0x0000004030301812 */ /* 0x000fe200078efcff */
[----:B------:R0:W-:Y:S01]  /*2bc30*/  STL [R1+0x558], R8 ;  /* 0x0005580801007387 */ /* 0x0001e20000100800 */
[----:B------:R-:W-:Y:S01]  /*2bc40*/  ULDC UR6, c[0x0][0x228] ;  /* 0x00008a0000067ab9 */ /* 0x000fe20000000800 */
[----:B------:R-:W-:Y:S01]  /*2bc50*/  ULDC UR44, c[0x0][0x228] ;  /* 0x00008a00002c7ab9 */ /* 0x000fe20000000800 */
        /* <DEDUP_REMOVED lines=34> */
[----:B------:R-:W-:Y:S01]  /*2be80*/  @P0 LOP3.LUT R48, R48, 0x2, RZ, 0xfc, !PT ;  /* 0x0000000230300812 */ /* 0x000fe200078efcff */
[----:B0-----:R-:W-:Y:S01]  /*2be90*/  VIADD R8, R8, UR18 ;  /* 0x0000001208087c36 */ /* 0x001fe20008000000 */
[----:B------:R-:W-:Y:S01]  /*2bea0*/  ISETP.GE.AND P0, PT, R2, UR38, PT ;  /* 0x0000002602007c0c */ /* 0x000fe2000bf06270 */
[----:B------:R-:W-:Y:S01]  /*2beb0*/  ULDC UR18, c[0x0][0x228] ;  /* 0x00008a0000127ab9 */ /* 0x000fe20000000800 */
[----:B------:R-:W-:Y:S01]  /*2bec0*/  VIADD R2, R3, 0x10e ;  /* 0x0000010e03027836 */ /* 0x000fe20000000000 */
[----:B------:R-:W-:Y:S01]  /*2bed0*/  LOP3.LUT R48, R48, 0xfffffffe, RZ, 0xc0, !PT ;  /* 0xfffffffe30307812 */ /* 0x000fe200078ec0ff */
[----:B------:R0:W-:Y:S01]  /*2bee0*/  STL [R1+0x56c], R8 ;  /* 0x00056c0801007387 */ /* 0x0001e20000100800 */
[----:B------:R-:W-:Y:S01]  /*2bef0*/  ISETP.LT.AND P1, PT, R5, UR18, !P0 ;  /* 0x0000001205007c0c */ /* 0x000fe2000c721270 */
[----:B------:R-:W-:Y:S01]  /*2bf00*/  ULDC UR18, c[0x0][0x228] ;  /* 0x00008a0000127ab9 */ /* 0x000fe20000000800 */
[----:B------:R-:W-:Y:S01]  /*2bf10*/  ISETP.LT.AND P0, PT, R4, UR10, !P0 ;  /* 0x0000000a04007c0c */ /* 0x000fe2000c701270 */
[----:B------:R-:W-:Y:S01]  /*2bf20*/  ULDC UR10, c[0x0][0x248] ;  /* 0x00009200000a7ab9 */ /* 0x000fe20000000800 */
[----:B------:R-:W-:Y:S01]  /*2bf30*/  ULDC UR38, c[0x0][0x248] ;  /* 0x0000920000267ab9 */ /* 0x000fe20000000800 */
[----:B0-----:R-:W-:Y:S01]  /*2bf40*/  VIADD R8, R8, UR28 ;  /* 0x0000001c08087c36 */ /* 0x001fe20008000000 */
[----:B------:R-:W-:-:S09]  /*2bf50*/  ULDC UR28, c[0x0][0x248] ;  /* 0x00009200001c7ab9 */ /* 0x000fd20000000800 */
[----:B------:R-:W-:Y:S02]  /*2bf60*/  @P0 LOP3.LUT R50, R50, 0x80000000, RZ, 0xfc, !PT ;  /* 0x8000000032320812 */ /* 0x000fe400078efcff */
[----:B------:R-:W-:Y:S02]  /*2bf70*/  ISETP.GE.AND P0, PT, R2, UR42, PT ;  /* 0x0000002a02007c0c */ /* 0x000fe4000bf06270 */
[----:B------:R-:W-:Y:S02]  /*2bf80*/  @P1 LOP3.LUT R48, R48, 0x1, RZ, 0xfc, !PT ;  /* 0x0000000130301812 */ /* 0x000fe400078efcff */
[----:B------:R-:W-:Y:S01]  /*2bf90*/  ISETP.LT.AND P1, PT, R5, UR12, !P0 ;  /* 0x0000000c05007c0c */ /* 0x000fe2000c721270 */
[----:B------:R0:W-:Y:S01]  /*2bfa0*/  STL [R1+0x570], R8 ;  /* 0x0005700801007387 */ /* 0x0001e20000100800 */
[----:B------:R-:W-:Y:S01]  /*2bfb0*/  LOP3.LUT R50, R50, 0xbfffffff, RZ, 0xc0, !PT ;  /* 0xbfffffff32327812 */ /* 0x000fe200078ec0ff */
[----:B------:R-:W-:Y:S01]  /*2bfc0*/  VIADD R2, R3, 0x10c ;  /* 0x0000010c03027836 */ /* 0x000fe20000000000 */
[----:B------:R-:W-:Y:S01]  /*2bfd0*/  UMOV UR42, UR56 ;  /* 0x00000038002a7c82 */ /* 0x000fe20008000000 */
[----:B------:R-:W-:Y:S01]  /*2bfe0*/  ULDC UR12, c[0x0][0x228] ;  /* 0x00008a00000c7ab9 */ /* 0x000fe20000000800 */
[----:B------:R-:W-:Y:S01]  /*2bff0*/  ULDC UR56, c[0x0][0x228] ;  /* 0x00008a0000387ab9 */ /* 0x000fe20000000800 */
[----:B0-----:R-:W-:Y:S01]  /*2c000*/  VIADD R8, R8, UR28 ;  /* 0x0000001c08087c36 */ /* 0x001fe20008000000 */
[----:B------:R-:W-:-:S02]  /*2c010*/  ULDC UR28, c[0x0][0x228] ;  /* 0x00008a00001c7ab9 */ /* 0x000fc40000000800 */
[----:B------:R-:W-:Y:S01]  /*2c020*/  ISETP.LT.AND P0, PT, R4, UR28, !P0 ;  /* 0x0000001c04007c0c */ /* 0x000fe2000c701270 */
[----:B------:R-:W-:Y:S02]  /*2c030*/  ULDC UR28, c[0x0][0x228] ;  /* 0x00008a00001c7ab9 */ /* 0x000fe40000000800 */
[----:B------:R-:W-:-:S04]  /*2c040*/  @P1 LOP3.LUT R50, R50, 0x40000000, RZ, 0xfc, !PT ;  /* 0x4000000032321812 */ /* 0x000fc800078efcff */
[----:B------:R-:W-:-:S06]  /*2c050*/  LOP3.LUT R50, R50, 0xdfffffff, RZ, 0xc0, !PT ;  /* 0xdfffffff32327812 */ /* 0x000fcc00078ec0ff */
[----:B------:R-:W-:Y:S02]  /*2c060*/  @P0 LOP3.LUT R50, R50, 0x20000000, RZ, 0xfc, !PT ;  /* 0x2000000032320812 */ /* 0x000fe400078efcff */
[----:B------:R-:W-:Y:S02]  /*2c070*/  ISETP.GE.AND P0, PT, R2, UR61, PT ;  /* 0x0000003d02007c0c */ /* 0x000fe4000bf06270 */
[----:B------:R-:W-:Y:S01]  /*2c080*/  LOP3.LUT R50, R50, 0xefffffff, RZ, 0xc0, !PT ;  /* 0xefffffff32327812 */ /* 0x000fe200078ec0ff */
[----:B------:R-:W-:Y:S01]  /*2c090*/  VIADD R2, R3, 0x10a ;  /* 0x0000010a03027836 */ /* 0x000fe20000000000 */
[----:B------:R-:W-:Y:S01]  /*2c0a0*/  ISETP.LT.AND P1, PT, R5, UR14, !P0 ;  /* 0x0000000e05007c0c */ /* 0x000fe2000c721270 */
[----:B------:R0:W-:Y:S01]  /*2c0b0*/  STL [R1+0x574], R8 ;  /* 0x0005740801007387 */ /* 0x0001e20000100800 */
[----:B------:R-:W-:Y:S01]  /*2c0c0*/  ISETP.LT.AND P0, PT, R4, UR20, !P0 ;  /* 0x0000001404007c0c */ /* 0x000fe2000c701270 */
[----:B------:R-:W-:Y:S01]  /*2c0d0*/  ULDC UR14, c[0x0][0x228] ;  /* 0x00008a00000e7ab9 */ /* 0x000fe20000000800 */
[----:B------:R-:W-:Y:S01]  /*2c0e0*/  ULDC UR20, c[0x0][0x248] ;  /* 0x0000920000147ab9 */ /* 0x000fe20000000800 */
[----:B------:R-:W-:Y:S01]  /*2c0f0*/  LOP3.LUT R51, R51, 0x7fffffff, RZ, 0xc0, !PT ;  /* 0x7fffffff33337812 */ /* 0x000fe200078ec0ff */
[----:B------:R-:W-:-:S07]  /*2c100*/  ULDC UR61, c[0x0][0x228] ;  /* 0x00008a00003d7ab9 */ /* 0x000fce0000000800 */
[----:B------:R-:W-:-:S04]  /*2c110*/  @P1 LOP3.LUT R50, R50, 0x10000000, RZ, 0xfc, !PT ;  /* 0x1000000032321812 */ /* 0x000fc800078efcff */
[----:B------:R-:W-:-:S04]  /*2c120*/  LOP3.LUT R50, R50, 0xf7ffffff, RZ, 0xc0, !PT ;  /* 0xf7ffffff32327812 */ /* 0x000fc800078ec0ff */
[----:B------:R-:W-:Y:S02]  /*2c130*/  @P0 LOP3.LUT R50, R50, 0x8000000, RZ, 0xfc, !PT ;  /* 0x0800000032320812 */ /* 0x000fe400078efcff */
[----:B------:R-:W-:-:S04]  /*2c140*/  ISETP.GE.AND P0, PT, R2, UR60, PT ;  /* 0x0000003c02007c0c */ /* 0x000fc8000bf06270 */
[----:B------:R-:W-:Y:S02]  /*2c150*/  ISETP.LT.AND P1, PT, R5, UR40, !P0 ;  /* 0x0000002805007c0c */ /* 0x000fe4000c721270 */
[----:B------:R-:W-:Y:S01]  /*2c160*/  LOP3.LUT R50, R50, 0xfbffffff, RZ, 0xc0, !PT ;  /* 0xfbffffff32327812 */ /* 0x000fe200078ec0ff */
[----:B0-----:R-:W-:Y:S01]  /*2c170*/  VIADD R8, R8, UR30 ;  /* 0x0000001e08087c36 */ /* 0x001fe20008000000 */
[----:B------:R-:W-:Y:S01]  /*2c180*/  ISETP.LT.AND P0, PT, R4, UR22, !P0 ;  /* 0x0000001604007c0c */ /* 0x000fe2000c701270 */
[----:B------:R-:W-:Y:S01]  /*2c190*/  ULDC UR30, c[0x0][0x248] ;  /* 0x00009200001e7ab9 */ /* 0x000fe20000000800 */
[----:B------:R-:W-:Y:S01]  /*2c1a0*/  VIADD R2, R3, 0x108 ;  /* 0x0000010803027836 */ /* 0x000fe20000000000 */
[----:B------:R-:W-:Y:S01]  /*2c1b0*/  UMOV UR60, UR50 ;  /* 0x00000032003c7c82 */ /* 0x000fe20008000000 */
[----:B------:R0:W-:Y:S01]  /*2c1c0*/  STL [R1+0x578], R8 ;  /* 0x0005780801007387 */ /* 0x0001e20000100800 */
[----:B------:R-:W-:Y:S01]  /*2c1d0*/  ULDC UR22, c[0x0][0x228] ;  /* 0x00008a0000167ab9 */ /* 0x000fe20000000800 */
[----:B------:R-:W-:Y:S01]  /*2c1e0*/  ULDC UR40, c[0x0][0x248] ;  /* 0x0000920000287ab9 */ /* 0x000fe20000000800 */
[----:B------:R-:W-:-:S02]  /*2c1f0*/  ULDC UR50, c[0x0][0x248] ;  /* 0x0000920000327ab9 */ /* 0x000fc40000000800 */
[----:B------:R-:W-:-:S04]  /*2c200*/  @P1 LOP3.LUT R50, R50, 0x4000000, RZ, 0xfc, !PT ;  /* 0x0400000032321812 */ /* 0x000fc800078efcff */
[----:B------:R-:W-:Y:S01]  /*2c210*/  LOP3.LUT R50, R50, 0xfdffffff, RZ, 0xc0, !PT ;  /* 0xfdffffff32327812 */ /* 0x000fe200078ec0ff */
[----:B0-----:R-:W-:Y:S01]  /*2c220*/  VIADD R8, R8, UR30 ;  /* 0x0000001e08087c36 */ /* 0x001fe20008000000 */
[----:B------:R-:W-:Y:S02]  /*2c230*/  ULDC UR30, c[0x0][0x248] ;  /* 0x00009200001e7ab9 */ /* 0x000fe40000000800 */
[----:B------:R-:W-:Y:S02]  /*2c240*/  @P0 LOP3.LUT R50, R50, 0x2000000, RZ, 0xfc, !PT ;  /* 0x0200000032320812 */ /* 0x000fe400078efcff */
[----:B------:R0:W-:Y:S01]  /*2c250*/  STL [R1+0x57c], R8 ;  /* 0x00057c0801007387 */ /* 0x0001e20000100800 */
        /* <DEDUP_REMOVED lines=24> */
[----:B------:R-:W-:-:S08]  /*2c3e0*/  ULDC UR52, c[0x0][0x228] ;  /* 0x00008a0000347ab9 */ /* 0x000fd00000000800 */
[----:B------:R-:W-:-:S04]  /*2c3f0*/  @P1 LOP3.LUT R50, R50, 0x400000, RZ, 0xfc, !PT ;  /* 0x0040000032321812 */ /* 0x000fc800078efcff */
[----:B------:R-:W-:-:S04]  /*2c400*/  LOP3.LUT R50, R50, 0xffdfffff, RZ, 0xc0, !PT ;  /* 0xffdfffff32327812 */ /* 0x000fc800078ec0ff */
[----:B------:R-:W-:Y:S02]  /*2c410*/  @P0 LOP3.LUT R50, R50, 0x200000, RZ, 0xfc, !PT ;  /* 0x0020000032320812 */ /* 0x000fe400078efcff */
[----:B------:R-:W-:Y:S02]  /*2c420*/  ISETP.GE.AND P0, PT, R2, UR54, PT ;  /* 0x0000003602007c0c */ /* 0x000fe4000bf06270 */
[----:B------:R-:W-:Y:S01]  /*2c430*/  LOP3.LUT R50, R50, 0xffefffff, RZ, 0xc0, !PT ;  /* 0xffefffff32327812 */ /* 0x000fe200078ec0ff */
[----:B------:R-:W-:Y:S01]  /*2c440*/  VIADD R2, R3, 0x102 ;  /* 0x0000010203027836 */ /* 0x000fe20000000000 */
[----:B------:R-:W-:Y:S01]  /*2c450*/  ISETP.LT.AND P1, PT, R5, UR48, !P0 ;  /* 0x0000003005007c0c */ /* 0x000fe2000c721270 */
[----:B0-----:R-:W-:Y:S01]  /*2c460*/  VIADD R8, R8, UR34 ;  /* 0x0000002208087c36 */ /* 0x001fe20008000000 */
[----:B------:R-:W-:Y:S01]  /*2c470*/  ISETP.LT.AND P0, PT, R4, UR16, !P0 ;  /* 0x0000001004007c0c */ /* 0x000fe2000c701270 */
[----:B------:R-:W-:Y:S01]  /*2c480*/  ULDC UR34, c[0x0][0x248] ;  /* 0x0000920000227ab9 */ /* 0x000fe20000000800 */
[----:B------:R-:W-:Y:S01]  /*2c490*/  ULDC UR16, c[0x0][0x228] ;  /* 0x00008a0000107ab9 */ /* 0x000fe20000000800 */
[----:B------:R-:W-:Y:S01]  /*2c4a0*/  ULDC UR48, c[0x0][0x248] ;  /* 0x0000920000307ab9 */ /* 0x000fe20000000800 */
[----:B------:R-:W-:-:S07]  /*2c4b0*/  ULDC UR54, c[0x0][0x228] ;  /* 0x00008a0000367ab9 */ /* 0x000fce0000000800 */
        /* <DEDUP_REMOVED lines=15> */
[----:B------:R-:W-:Y:S01]  /*2c5b0*/  ISETP.GE.AND P0, PT, R2, UR4, PT ;  /* 0x0000000402007c0c */ /* 0x000fe2000bf06270 */
[----:B0-----:R-:W-:Y:S01]  /*2c5c0*/  VIADD R8, R8, UR34 ;  /* 0x0000002208087c36 */ /* 0x001fe20008000000 */
[----:B------:R-:W-:Y:S02]  /*2c5d0*/  ULDC UR34, c[0x0][0x248] ;  /* 0x0000920000227ab9 */ /* 0x000fe40000000800 */
[----:B------:R-:W-:Y:S02]  /*2c5e0*/  ISETP.LT.AND P1, PT, R5, UR26, !P0 ;  /* 0x0000001a05007c0c */ /* 0x000fe4000c721270 */
[----:B------:R-:W-:Y:S01]  /*2c5f0*/  LOP3.LUT R50, R50, 0xfffeffff, RZ, 0xc0, !PT ;  /* 0xfffeffff32327812 */ /* 0x000fe200078ec0ff */
[----:B------:R0:W-:Y:S01]  /*2c600*/  STL [R1+0x58c], R8 ;  /* 0x00058c0801007387 */ /* 0x0001e20000100800 */
[----:B------:R-:W-:Y:S01]  /*2c610*/  ISETP.LT.AND P0, PT, R4, UR8, !P0 ;  /* 0x0000000804007c0c */ /* 0x000fe2000c701270 */
[----:B------:R-:W-:Y:S01]  /*2c620*/  VIADD R2, R3, 0xfe ;  /* 0x000000fe03027836 */ /* 0x000fe20000000000 */
[----:B------:R-:W-:Y:S01]  /*2c630*/  ULDC UR8, c[0x0][0x248] ;  /* 0x0000920000087ab9 */ /* 0x000fe20000000800 */
[----:B------:R-:W-:Y:S01]  /*2c640*/  ULDC UR26, c[0x0][0x248] ;  /* 0x00009200001a7ab9 */ /* 0x000fe20000000800 */
[----:B0-----:R-:W-:-:S05]  /*2c650*/  VIADD R8, R8, UR34 ;  /* 0x0000002208087c36 */ /* 0x001fca0008000000 */
[----:B------:R-:W-:Y:S01]  /*2c660*/  @P1 LOP3.LUT R50, R50, 0x10000, RZ, 0xfc, !PT ;  /* 0x0001000032321812 */ /* 0x000fe200078efcff */
[----:B------:R-:W-:Y:S01]  /*2c670*/  ULDC UR34, c[0x0][0x248] ;  /* 0x0000920000227ab9 */ /* 0x000fe20000000800 */
[----:B------:R0:W-:Y:S02]  /*2c680*/  STL [R1+0x590], R8 ;  /* 0x0005900801007387 */ /* 0x0001e40000100800 */
[----:B------:R-:W-:Y:S01]  /*2c690*/  LOP3.LUT R50, R50, 0xffff7fff, RZ, 0xc0, !PT ;  /* 0xffff7fff32327812 */ /* 0x000fe200078ec0ff */
[----:B0-----:R-:W-:Y:S01]  /*2c6a0*/  VIADD R8, R8, UR24 ;  /* 0x0000001808087c36 */ /* 0x001fe20008000000 */
[----:B------:R-:W-:-:S04]  /*2c6b0*/  ULDC UR24, c[0x0][0x248] ;  /* 0x0000920000187ab9 */ /* 0x000fc80000000800 */
[----:B------:R0:W-:Y:S01]  /*2c6c0*/  STL [R1+0x594], R8 ;  /* 0x0005940801007387 */ /* 0x0001e20000100800 */
[----:B------:R-:W-:Y:S02]  /*2c6d0*/  @P0 LOP3.LUT R50, R50, 0x8000, RZ, 0xfc, !PT ;  /* 0x0000800032320812 */ /* 0x000fe400078efcff */
[----:B------:R-:W-:Y:S01]  /*2c6e0*/  ISETP.GE.AND P0, PT, R2, UR9, PT ;  /* 0x0000000902007c0c */ /* 0x000fe2000bf06270 */
[----:B0-----:R-:W-:Y:S01]  /*2c6f0*/  VIADD R8, R8, UR24 ;  /* 0x0000001808087c36 */ /* 0x001fe20008000000 */
[----:B------:R-:W-:Y:S01]  /*2c700*/  ULDC UR24, c[0x0][0x248] ;  /* 0x0000920000187ab9 */ /* 0x000fe20000000800 */
[----:B------:R-:W-:Y:S01]  /*2c710*/  LOP3.LUT R50, R50, 0xffffbfff, RZ, 0xc0, !PT ;  /* 0xffffbfff32327812 */ /* 0x000fe200078ec0ff */
[----:B------:R-:W-:Y:S01]  /*2c720*/  VIADD R2, R3, 0xfc ;  /* 0x000000fc03027836 */ /* 0x000fe20000000000 */
[----:B------:R-:W-:Y:S01]  /*2c730*/  ULDC UR9, c[0x0][0x248] ;  /* 0x0000920000097ab9 */ /* 0x000fe20000000800 */
[----:B------:R0:W-:Y:S02]  /*2c740*/  STL [R1+0x598], R8 ;  /* 0x0005980801007387 */ /* 0x0001e40000100800 */
[----:B0-----:R-:W-:Y:S01]  /*2c750*/  VIADD R8, R8, UR24 ;  /* 0x0000001808087c36 */ /* 0x001fe20008000000 */
[----:B------:R-:W-:-:S02]  /*2c760*/  ULDC UR24, c[0x0][0x228] ;  /* 0x00008a0000187ab9 */ /* 0x000fc40000000800 */
[----:B------:R-:W-:Y:S01]  /*2c770*/  ISETP.LT.AND P1, PT, R5, UR24, !P0 ;  /* 0x0000001805007c0c */ /* 0x000fe2000c721270 */
[----:B------:R-:W-:Y:S01]  /*2c780*/  ULDC UR24, c[0x0][0x248] ;  /* 0x0000920000187ab9 */ /* 0x000fe20000000800 */
[----:B------:R-:W-:Y:S01]  /*2c790*/  ISETP.LT.AND P0, PT, R4, UR18, !P0 ;  /* 0x0000001204007c0c */ /* 0x000fe2000c701270 */
[----:B------:R0:W-:Y:S01]  /*2c7a0*/  STL [R1+0x59c], R8 ;  /* 0x00059c0801007387 */ /* 0x0001e20000100800 */
[----:B------:R-:W-:-:S09]  /*2c7b0*/  ULDC UR18, c[0x0][0x228] ;  /* 0x00008a0000127ab9 */ /* 0x000fd20000000800 */
[----:B------:R-:W-:-:S04]  /*2c7c0*/  @P1 LOP3.LUT R50, R50, 0x4000, RZ, 0xfc, !PT ;  /* 0x0000400032321812 */ /* 0x000fc800078efcff */
[----:B------:R-:W-:Y:S01]  /*2c7d0*/  LOP3.LUT R50, R50, 0xffffdfff, RZ, 0xc0, !PT ;  /* 0xffffdfff32327812 */ /* 0x000fe200078ec0ff */
[----:B0-----:R-:W-:Y:S01]  /*2c7e0*/  VIADD R8, R8, UR34 ;  /* 0x0000002208087c36 */ /* 0x001fe20008000000 */
[----:B------:R-:W-:Y:S02]  /*2c7f0*/  ULDC UR34, c[0x0][0x228] ;  /* 0x00008a0000227ab9 */ /* 0x000fe40000000800 */
[----:B------:R-:W-:Y:S02]  /*2c800*/  @P0 LOP3.LUT R50, R50, 0x2000, RZ, 0xfc, !PT ;  /* 0x0000200032320812 */ /* 0x000fe400078efcff */
[----:B------:R-:W-:Y:S01]  /*2c810*/  ISETP.GE.AND P0, PT, R2, UR37, PT ;  /* 0x0000002502007c0c */ /* 0x000fe2000bf06270 */
[----:B------:R0:W-:Y:S01]  /*2c820*/  STL [R1+0x5a0], R8 ;  /* 0x0005a00801007387 */ /* 0x0001e20000100800 */
[----:B------:R-:W-:Y:S01]  /*2c830*/  LOP3.LUT R50, R50, 0xffffefff, RZ, 0xc0, !PT ;  /* 0xffffefff32327812 */ /* 0x000fe200078ec0ff */
[----:B------:R-:W-:Y:S01]  /*2c840*/  VIADD R2, R3, 0xfa ;  /* 0x000000fa03027836 */ /* 0x000fe20000000000 */
[----:B------:R-:W-:Y:S01]  /*2c850*/  ISETP.LT.AND P1, PT, R5, UR34, !P0 ;  /* 0x0000002205007c0c */ /* 0x000fe2000c721270 */
[----:B------:R-:W-:Y:S01]  /*2c860*/  ULDC UR37, c[0x0][0x228] ;  /* 0x00008a0000257ab9 */ /* 0x000fe20000000800 */
[----:B------:R-:W-:Y:S01]  /*2c870*/  ULDC UR34, c[0x0][0x248] ;  /* 0x0000920000227ab9 */ /* 0x000fe20000000800 */
[----:B0-----:R-:W-:Y:S01]  /*2c880*/  VIADD R8, R8, UR10 ;  /* 0x0000000a08087c36 */ /* 0x001fe20008000000 */
[----:B------:R-:W-:-:S02]  /*2c890*/  ULDC UR10, c[0x0][0x228] ;  /* 0x00008a00000a7ab9 */ /* 0x000fc40000000800 */
[----:B------:R-:W-:Y:S01]  /*2c8a0*/  ISETP.LT.AND P0, PT, R4, UR10, !P0 ;  /* 0x0000000a04007c0c */ /* 0x000fe2000c701270 */
[----:B------:R-:W-:-:S06]  /*2c8b0*/  ULDC UR10, c[0x0][0x228] ;  /* 0x00008a00000a7ab9 */ /* 0x000fcc0000000800 */
        /* <DEDUP_REMOVED lines=29> */
[----:B------:R-:W-:Y:S01]  /*2ca90*/  LOP3.LUT R50, R50, 0xffffff7f, RZ, 0xc0, !PT ;  /* 0xffffff7f32327812 */ /* 0x000fe200078ec0ff */
[----:B------:R0:W-:Y:S03]  /*2caa0*/  STL [R1+0x5ac], R8 ;  /* 0x0005ac0801007387 */ /* 0x0001e60000100800 */
[----:B------:R-:W-:Y:S02]  /*2cab0*/  @P0 LOP3.LUT R50, R50, 0x80, RZ, 0xfc, !PT ;  /* 0x0000008032320812 */ /* 0x000fe400078efcff */
[----:B------:R-:W-:Y:S01]  /*2cac0*/  ISETP.GE.AND P0, PT, R2, UR21, PT ;  /* 0x0000001502007c0c */ /* 0x000fe2000bf06270 */
[----:B0-----:R-:W-:Y:S01]  /*2cad0*/  VIADD R8, R8, UR38 ;  /* 0x0000002608087c36 */ /* 0x001fe20008000000 */
[----:B------:R-:W-:Y:S01]  /*2cae0*/  LOP3.LUT R50, R50, 0xffffffbf, RZ, 0xc0, !PT ;  /* 0xffffffbf32327812 */ /* 0x000fe200078ec0ff */
[----:B------:R-:W-:Y:S01]  /*2caf0*/  VIADD R2, R3, 0xf4 ;  /* 0x000000f403027836 */ /* 0x000fe20000000000 */
[----:B------:R-:W-:Y:S01]  /*2cb00*/  ISETP.LT.AND P1, PT, R5, UR14, !P0 ;  /* 0x0000000e05007c0c */ /* 0x000fe2000c721270 */
[----:B------:R-:W-:Y:S01]  /*2cb10*/  ULDC UR38, c[0x0][0x248] ;  /* 0x0000920000267ab9 */ /* 0x000fe20000000800 */
[----:B------:R0:W-:Y:S01]  /*2cb20*/  STL [R1+0x5b0], R8 ;  /* 0x0005b00801007387 */ /* 0x0001e20000100800 */
[----:B------:R-:W-:Y:S01]  /*2cb30*/  ULDC UR21, c[0x0][0x248] ;  /* 0x0000920000157ab9 */ /* 0x000fe20000000800 */
[----:B------:R-:W-:Y:S01]  /*2cb40*/  ULDC UR14, c[0x0][0x228] ;  /* 0x00008a00000e7ab9 */ /* 0x000fe20000000800 */
[----:B0-----:R-:W-:Y:S01]  /*2cb50*/  VIADD R8, R8, UR20 ;  /* 0x0000001408087c36 */ /* 0x001fe20008000000 */
[----:B------:R-:W-:-:S02]  /*2cb60*/  ULDC UR20, c[0x0][0x228] ;  /* 0x00008a0000147ab9 */ /* 0x000fc40000000800 */
[----:B------:R-:W-:Y:S01]  /*2cb70*/  ISETP.LT.AND P0, PT, R4, UR20, !P0 ;  /* 0x0000001404007c0c */ /* 0x000fe2000c701270 */
[----:B------:R-:W-:-:S04]  /*2cb80*/  ULDC UR20, c[0x0][0x228] ;  /* 0x00008a0000147ab9 */ /* 0x000fc80000000800 */
[----:B------:R-:W-:-:S04]  /*2cb90*/  @P1 LOP3.LUT R50, R50, 0x40, RZ, 0xfc, !PT ;  /* 0x0000004032321812 */ /* 0x000fc800078efcff */
[----:B------:R-:W-:-:S04]  /*2cba0*/  LOP3.LUT R50, R50, 0xffffffdf, RZ, 0xc0, !PT ;  /* 0xffffffdf32327812 */ /* 0x000fc800078ec0ff */
        /* <DEDUP_REMOVED lines=17> */
[----:B------:R0:W-:Y:S01]  /*2ccc0*/  STL [R1+0x5b8], R8 ;  /* 0x0005b80801007387 */ /* 0x0001e20000100800 */
[----:B------:R-:W-:Y:S01]  /*2ccd0*/  ISETP.LT.AND P1, PT, R5, UR37, !P0 ;  /* 0x0000002505007c0c */ /* 0x000fe2000c721270 */
[----:B------:R-:W-:Y:S01]  /*2cce0*/  VIADD R2, R3, 0xf0 ;  /* 0x000000f003027836 */ /* 0x000fe20000000000 */
[----:B------:R-:W-:Y:S01]  /*2ccf0*/  ISETP.LT.AND P0, PT, R4, UR5, !P0 ;  /* 0x0000000504007c0c */ /* 0x000fe2000c701270 */
[----:B------:R-:W-:Y:S01]  /*2cd00*/  ULDC UR5, c[0x0][0x248] ;  /* 0x0000920000057ab9 */ /* 0x000fe20000000800 */
[----:B------:R-:W-:Y:S01]  /*2cd10*/  ULDC UR33, c[0x0][0x248] ;  /* 0x0000920000217ab9 */ /* 0x000fe20000000800 */
[----:B------:R-:W-:Y:S01]  /*2cd20*/  ULDC UR37, c[0x0][0x248] ;  /* 0x0000920000257ab9 */ /* 0x000fe20000000800 */
[----:B0-----:R-:W-:Y:S01]  /*2cd30*/  VIADD R8, R8, UR40 ;  /* 0x0000002808087c36 */ /* 0x001fe20008000000 */
[----:B------:R-:W-:-:S06]  /*2cd40*/  ULDC UR40, c[0x0][0x248] ;  /* 0x0000920000287ab9 */ /* 0x000fcc0000000800 */
[----:B------:R-:W-:Y:S01]  /*2cd50*/  @P1 LOP3.LUT R50, R50, 0x4, RZ, 0xfc, !PT ;  /* 0x0000000432321812 */ /* 0x000fe200078efcff */
[----:B------:R0:W-:Y:S03]  /*2cd60*/  STL [R1+0x5bc], R8 ;  /* 0x0005bc0801007387 */ /* 0x0001e60000100800 */
[----:B------:R-:W-:-:S04]  /*2cd70*/  LOP3.LUT R50, R50, 0xfffffffd, RZ, 0xc0, !PT ;  /* 0xfffffffd32327812 */ /* 0x000fc800078ec0ff */
[----:B------:R-:W-:Y:S01]  /*2cd80*/  @P0 LOP3.LUT R50, R50, 0x2, RZ, 0xfc, !PT ;  /* 0x0000000232320812 */ /* 0x000fe200078efcff */
[----:B0-----:R-:W-:Y:S01]  /*2cd90*/  VIADD R8, R8, UR40 ;  /* 0x0000002808087c36 */ /* 0x001fe20008000000 */
[----:B------:R-:W-:Y:S01]  /*2cda0*/  ULDC UR40, c[0x0][0x248] ;  /* 0x0000920000287ab9 */ /* 0x000fe20000000800 */
[----:B------:R-:W-:-:S03]  /*2cdb0*/  ISETP.GE.AND P0, PT, R2, UR19, PT ;  /* 0x0000001302007c0c */ /* 0x000fc6000bf06270 */
[----:B------:R0:W-:Y:S01]  /*2cdc0*/  STL [R1+0x5c0], R8 ;  /* 0x0005c00801007387 */ /* 0x0001e20000100800 */
[----:B------:R-:W-:Y:S01]  /*2cdd0*/  ISETP.LT.AND P1, PT, R5, UR30, !P0 ;  /* 0x0000001e05007c0c */ /* 0x000fe2000c721270 */
[----:B------:R-:W-:Y:S01]  /*2cde0*/  VIADD R2, R3, 0xee ;  /* 0x000000ee03027836 */ /* 0x000fe20000000000 */
[----:B------:R-:W-:Y:S01]  /*2cdf0*/  LOP3.LUT R50, R50, 0xfffffffe, RZ, 0xc0, !PT ;  /* 0xfffffffe32327812 */ /* 0x000fe200078ec0ff */
[----:B------:R-:W-:Y:S01]  /*2ce00*/  ULDC UR19, c[0x0][0x248] ;  /* 0x0000920000137ab9 */ /* 0x000fe20000000800 */
[----:B------:R-:W-:Y:S01]  /*2ce10*/  ULDC UR30, c[0x0][0x228] ;  /* 0x00008a00001e7ab9 */ /* 0x000fe20000000800 */
[----:B0-----:R-:W-:Y:S01]  /*2ce20*/  VIADD R8, R8, UR40 ;  /* 0x0000002808087c36 */ /* 0x001fe20008000000 */
[----:B------:R-:W-:Y:S02]  /*2ce30*/  ULDC UR40, c[0x0][0x228] ;  /* 0x00008a0000287ab9 */ /* 0x000fe40000000800 */
[----:B------:R-:W-:Y:S01]  /*2ce40*/  ISETP.LT.AND P0, PT, R4, UR40, !P0 ;  /* 0x0000002804007c0c */ /* 0x000fe2000c701270 */
[----:B------:R-:W-:-:S04]  /*2ce50*/  ULDC UR40, c[0x0][0x228] ;  /* 0x00008a0000287ab9 */ /* 0x000fc80000000800 */
[----:B------:R-:W-:-:S08]  /*2ce60*/  @P1 LOP3.LUT R50, R50, 0x1, RZ, 0xfc, !PT ;  /* 0x0000000132321812 */ /* 0x000fd000078efcff */
        /* <DEDUP_REMOVED lines=12> */
[----:B------:R-:W-:-:S04]  /*2cf30*/  @P1 LOP3.LUT R51, R51, 0x40000000, RZ, 0xfc, !PT ;  /* 0x4000000033331812 */ /* 0x000fc800078efcff */
[----:B------:R-:W-:Y:S01]  /*2cf40*/  LOP3.LUT R51, R51, 0xdfffffff, RZ, 0xc0, !PT ;  /* 0xdfffffff33337812 */ /* 0x000fe200078ec0ff */
[----:B------:R0:W-:Y:S03]  /*2cf50*/  STL [R1+0x5c8], R8 ;  /* 0x0005c80801007387 */ /* 0x0001e60000100800 */
        /* <DEDUP_REMOVED lines=16> */
[----:B------:R-:W-:Y:S01]  /*2d060*/  LOP3.LUT R51, R51, 0xf7ffffff, RZ, 0xc0, !PT ;  /* 0xf7ffffff33337812 */ /* 0x000fe200078ec0ff */
[----:B0-----:R-:W-:Y:S01]  /*2d070*/  VIADD R8, R8, UR48 ;  /* 0x0000003008087c36 */ /* 0x001fe20008000000 */
[----:B------:R-:W-:Y:S02]  /*2d080*/  ULDC UR48, c[0x0][0x248] ;  /* 0x0000920000307ab9 */ /* 0x000fe40000000800 */
[----:B------:R-:W-:Y:S02]  /*2d090*/  @P0 LOP3.LUT R51, R51, 0x8000000, RZ, 0xfc, !PT ;  /* 0x0800000033330812 */ /* 0x000fe400078efcff */
[----:B------:R0:W-:Y:S01]  /*2d0a0*/  STL [R1+0x5d4], R8 ;  /* 0x0005d40801007387 */ /* 0x0001e20000100800 */
[----:B------:R-:W-:Y:S01]  /*2d0b0*/  ISETP.GE.AND P0, PT, R2, UR55, PT ;  /* 0x0000003702007c0c */ /* 0x000fe2000bf06270 */
[----:B0-----:R-:W-:-:S03]  /*2d0c0*/  VIADD R8, R8, UR48 ;  /* 0x0000003008087c36 */ /* 0x001fc60008000000 */
[----:B------:R-:W-:Y:S02]  /*2d0d0*/  ISETP.LT.AND P1, PT, R5, UR54, !P0 ;  /* 0x0000003605007c0c */ /* 0x000fe4000c721270 */
[----:B------:R-:W-:Y:S01]  /*2d0e0*/  LOP3.LUT R51, R51, 0xfbffffff, RZ, 0xc0, !PT ;  /* 0xfbffffff33337812 */ /* 0x000fe200078ec0ff */
[----:B------:R-:W-:Y:S01]  /*2d0f0*/  VIADD R2, R3, 0xe8 ;  /* 0x000000e803027836 */ /* 0x000fe20000000000 */
[----:B------:R0:W-:Y:S01]  /*2d100*/  STL [R1+0x5d8], R8 ;  /* 0x0005d80801007387 */ /* 0x0001e20000100800 */
[----:B------:R-:W-:Y:S01]  /*2d110*/  ISETP.LT.AND P0, PT, R4, UR52, !P0 ;  /* 0x0000003404007c0c */ /* 0x000fe2000c701270 */
[----:B------:R-:W-:Y:S01]  /*2d120*/  ULDC UR48, c[0x0][0x228] ;  /* 0x00008a0000307ab9 */ /* 0x000fe20000000800 */
[----:B------:R-:W-:Y:S01]  /*2d130*/  ULDC UR55, c[0x0][0x228] ;  /* 0x00008a0000377ab9 */ /* 0x000fe20000000800 */
[----:B------:R-:W-:Y:S01]  /*2d140*/  ULDC UR52, c[0x0][0x228] ;  /* 0x00008a0000347ab9 */ /* 0x000fe20000000800 */
[----:B------:R-:W-:Y:S01]  /*2d150*/  ULDC UR54, c[0x0][0x228] ;  /* 0x00008a0000367ab9 */ /* 0x000fe20000000800 */
[----:B0-----:R-:W-:Y:S01]  /*2d160*/  VIADD R8, R8, UR44 ;  /* 0x0000002c08087c36 */ /* 0x001fe20008000000 */
[----:B------:R-:W-:-:S04]  /*2d170*/  ULDC UR44, c[0x0][0x248] ;  /* 0x00009200002c7ab9 */ /* 0x000fc80000000800 */
[----:B------:R0:W-:Y:S01]  /*2d180*/  STL [R1+0x5dc], R8 ;  /* 0x0005dc0801007387 */ /* 0x0001e20000100800 */
[----:B------:R-:W-:Y:S01]  /*2d190*/  @P1 LOP3.LUT R51, R51, 0x4000000, RZ, 0xfc, !PT ;  /* 0x0400000033331812 */ /* 0x000fe200078efcff */
[----:B0-----:R-:W-:-:S03]  /*2d1a0*/  VIADD R8, R8, UR44 ;  /* 0x0000002c08087c36 */ /* 0x001fc60008000000 */
[----:B------:R-:W-:Y:S01]  /*2d1b0*/  LOP3.LUT R51, R51, 0xfdffffff, RZ, 0xc0, !PT ;  /* 0xfdffffff33337812 */ /* 0x000fe200078ec0ff */
[----:B------:R-:W-:Y:S01]  /*2d1c0*/  ULDC UR44, c[0x0][0x228] ;  /* 0x00008a00002c7ab9 */ /* 0x000fe20000000800 */
[----:B------:R0:W-:Y:S02]  /*2d1d0*/  STL [R1+0x5e0], R8 ;  /* 0x0005e00801007387 */ /* 0x0001e40000100800 */
        /* <DEDUP_REMOVED lines=10> */
[----:B------:R0:W-:Y:S01]  /*2d280*/  STL [R1+0x5e8], R8 ;  /* 0x0005e80801007387 */ /* 0x0001e20000100800 */
[----:B------:R-:W-:Y:S01]  /*2d290*/  ISETP.LT.AND P1, PT, R5, UR50, !P0 ;  /* 0x0000003205007c0c */ /* 0x000fe2000c721270 */
[----:B------:R-:W-:Y:S01]  /*2d2a0*/  ULDC UR50, c[0x0][0x228] ;  /* 0x00008a0000327ab9 */ /* 0x000fe20000000800 */
[----:B0-----:R-:W-:Y:S01]  /*2d2b0*/  VIADD R8, R8, UR8 ;  /* 0x0000000808087c36 */ /* 0x001fe20008000000 */
[----:B------:R-:W-:-:S04]  /*2d2c0*/  ULDC UR8, c[0x0][0x248] ;  /* 0x0000920000087ab9 */ /* 0x000fc80000000800 */
[----:B------:R0:W-:Y:S01]  /*2d2d0*/  STL [R1+0x5ec], R8 ;  /* 0x0005ec0801007387 */ /* 0x0001e20000100800 */
[----:B------:R-:W-:Y:S01]  /*2d2e0*/  ISETP.LT.AND P0, PT, R4, UR48, !P0 ;  /* 0x0000003004007c0c */ /* 0x000fe2000c701270 */
[----:B0-----:R-:W-:-:S04]  /*2d2f0*/  VIADD R8, R8, UR8 ;  /* 0x0000000808087c36 */ /* 0x001fc80008000000 */
[----:B------:R-:W-:Y:S01]  /*2d300*/  @P1 LOP3.LUT R51, R51, 0x1000000, RZ, 0xfc, !PT ;  /* 0x0100000033331812 */ /* 0x000fe200078efcff */
[----:B------:R-:W-:Y:S01]  /*2d310*/  ULDC UR8, c[0x0][0x228] ;  /* 0x00008a0000087ab9 */ /* 0x000fe20000000800 */
[----:B------:R0:W-:Y:S02]  /*2d320*/  STL [R1+0x800], R8 ;  /* 0x0008000801007387 */ /* 0x0001e40000100800 */
[----:B------:R-:W-:Y:S01]  /*2d330*/  LOP3.LUT R51, R51, 0xff7fffff, RZ, 0xc0, !PT ;  /* 0xff7fffff33337812 */ /* 0x000fe200078ec0ff */
[----:B0-----:R-:W-:-:S03]  /*2d340*/  VIADD R8, R8, UR9 ;  /* 0x0000000908087c36 */ /* 0x001fc60008000000 */
[----:B------:R-:W-:Y:S01]  /*2d350*/  @P0 LOP3.LUT R51, R51, 0x800000, RZ, 0xfc, !PT ;  /* 0x0080000033330812 */ /* 0x000fe200078efcff */
[----:B------:R-:W-:Y:S01]  /*2d360*/  ULDC UR9, c[0x0][0x228] ;  /* 0x00008a0000097ab9 */ /* 0x000fe20000000800 */
[----:B------:R0:W-:Y:S01]  /*2d370*/  STL [R1+0x804], R8 ;  /* 0x0008040801007387 */ /* 0x0001e20000100800 */
[----:B------:R-:W-:Y:S01]  /*2d380*/  ISETP.GE.AND P0, PT, R2, UR53, PT ;  /* 0x0000003502007c0c */ /* 0x000fe2000bf06270 */
[----:B0-----:R-:W-:-:S03]  /*2d390*/  VIADD R8, R8, UR24 ;  /* 0x0000001808087c36 */ /* 0x001fc60008000000 */
[----:B------:R-:W-:Y:S02]  /*2d3a0*/  ISETP.LT.AND P1, PT, R5, UR38, !P0 ;  /* 0x0000002605007c0c */ /* 0x000fe4000c721270 */
[----:B------:R-:W-:Y:S01]  /*2d3b0*/  LOP3.LUT R51, R51, 0xffbfffff, RZ, 0xc0, !PT ;  /* 0xffbfffff33337812 */ /* 0x000fe200078ec0ff */
[----:B------:R-:W-:Y:S01]  /*2d3c0*/  VIADD R2, R3, 0xe4 ;  /* 0x000000e403027836 */ /* 0x000fe20000000000 */
[----:B------:R0:W-:Y:S01]  /*2d3d0*/  STL [R1+0x808], R8 ;  /* 0x0008080801007387 */ /* 0x0001e20000100800 */
[----:B------:R-:W-:Y:S01]  /*2d3e0*/  ULDC UR38, c[0x0][0x248] ;  /* 0x0000920000267ab9 */ /* 0x000fe20000000800 */
[----:B------:R-:W-:Y:S01]  /*2d3f0*/  ULDC UR24, c[0x0][0x228] ;  /* 0x00008a0000187ab9 */ /* 0x000fe20000000800 */
[----:B------:R-:W-:Y:S01]  /*2d400*/  ULDC UR53, c[0x0][0x228] ;  /* 0x00008a0000357ab9 */ /* 0x000fe20000000800 */
[----:B0-----:R-:W-:Y:S01]  /*2d410*/  VIADD R8, R8, UR12 ;  /* 0x0000000c08087c36 */ /* 0x001fe20008000000 */
[----:B------:R-:W-:Y:S01]  /*2d420*/  ISETP.LT.AND P0, PT, R4, UR46, !P0 ;  /* 0x0000002e04007c0c */ /* 0x000fe2000c701270 */
[----:B------:R-:W-:-:S03]  /*2d430*/  ULDC UR12, c[0x0][0x228] ;  /* 0x00008a00000c7ab9 */ /* 0x000fc60000000800 */
[----:B------:R-:W-:Y:S01]  /*2d440*/  @P1 LOP3.LUT R51, R51, 0x400000, RZ, 0xfc, !PT ;  /* 0x0040000033331812 */ /* 0x000fe200078efcff */
[----:B------:R-:W-:Y:S01]  /*2d450*/  ULDC UR46, c[0x0][0x228] ;  /* 0x00008a00002e7ab9 */ /* 0x000fe20000000800 */
[----:B------:R0:W-:Y:S02]  /*2d460*/  STL [R1+0x80c], R8 ;  /* 0x00080c0801007387 */ /* 0x0001e40000100800 */
[----:B0-----:R-:W-:Y:S01]  /*2d470*/  VIADD R8, R8, UR26 ;  /* 0x0000001a08087c36 */ /* 0x001fe20008000000 */
[----:B------:R-:W-:-:S04]  /*2d480*/  ULDC UR26, c[0x0][0x248] ;  /* 0x00009200001a7ab9 */ /* 0x000fc80000000800 */
[----:B------:R0:W-:Y:S02]  /*2d490*/  STL [R1+0x810], R8 ;  /* 0x0008100801007387 */ /* 0x0001e40000100800 */
[----:B0-----:R-:W-:Y:S01]  /*2d4a0*/  VIADD R8, R8, UR26 ;  /* 0x0000001a08087c36 */ /* 0x001fe20008000000 */
[----:B------:R-:W-:Y:S01]  /*2d4b0*/  LOP3.LUT R51, R51, 0xffdfffff, RZ, 0xc0, !PT ;  /* 0xffdfffff33337812 */ /* 0x000fe200078ec0ff */
[----:B------:R-:W-:-:S03]  /*2d4c0*/  ULDC UR26, c[0x0][0x228] ;  /* 0x00008a00001a7ab9 */ /* 0x000fc60000000800 */
[----:B------:R0:W-:Y:S01]  /*2d4d0*/  STL [R1+0x814], R8 ;  /* 0x0008140801007387 */ /* 0x0001e20000100800 */
[----:B------:R-:W-:Y:S01]  /*2d4e0*/  @P0 LOP3.LUT R51, R51, 0x200000, RZ, 0xfc, !PT ;  /* 0x0020000033330812 */ /* 0x000fe200078efcff */
[----:B0-----:R-:W-:Y:S01]  /*2d4f0*/  VIADD R8, R8, UR34 ;  /* 0x0000002208087c36 */ /* 0x001fe20008000000 */
[----:B------:R-:W-:Y:S01]  /*2d500*/  ISETP.GE.AND P0, PT, R2, UR27, PT ;  /* 0x0000001b02007c0c */ /* 0x000fe2000bf06270 */
[----:B------:R-:W-:-:S03]  /*2d510*/  ULDC UR34, c[0x0][0x248] ;  /* 0x0000920000227ab9 */ /* 0x000fc60000000800 */
[----:B------:R0:W-:Y:S01]  /*2d520*/  STL [R1+0x818], R8 ;  /* 0x0008180801007387 */ /* 0x0001e20000100800 */
[----:B------:R-:W-:Y:S02]  /*2d530*/  ISETP.LT.AND P1, PT, R5, UR55, !P0 ;  /* 0x0000003705007c0c */ /* 0x000fe4000c721270 */
[----:B------:R-:W-:Y:S01]  /*2d540*/  LOP3.LUT R51, R51, 0xffefffff, RZ, 0xc0, !PT ;  /* 0xffefffff33337812 */ /* 0x000fe200078ec0ff */
[----:B------:R-:W-:Y:S01]  /*2d550*/  VIADD R2, R3, 0xe2 ;  /* 0x000000e203027836 */ /* 0x000fe20000000000 */
[----:B------:R-:W-:Y:S01]  /*2d560*/  ULDC UR27, c[0x0][0x248] ;  /* 0x00009200001b7ab9 */ /* 0x000fe20000000800 */
[----:B0-----:R-:W-:Y:S01]  /*2d570*/  VIADD R8, R8, UR21 ;  /* 0x0000001508087c36 */ /* 0x001fe20008000000 */
[----:B------:R-:W-:Y:S01]  /*2d580*/  ISETP.LT.AND P0, PT, R4, UR57, !P0 ;  /* 0x0000003904007c0c */ /* 0x000fe2000c701270 */
[----:B------:R-:W-:Y:S01]  /*2d590*/  ULDC UR57, c[0x0][0x228] ;  /* 0x00008a0000397ab9 */ /* 0x000fe20000000800 */
[----:B------:R-:W-:Y:S01]  /*2d5a0*/  ULDC UR21, c[0x0][0x228] ;  /* 0x00008a0000157ab9 */ /* 0x000fe20000000800 */
[----:B------:R-:W-:Y:S01]  /*2d5b0*/  ULDC UR55, c[0x0][0x228] ;  /* 0x00008a0000377ab9 */ /* 0x000fe20000000800 */
[----:B------:R0:W-:Y:S02]  /*2d5c0*/  STL [R1+0x820], R8 ;  /* 0x0008200801007387 */ /* 0x0001e40000100800 */
[----:B0-----:R-:W-:Y:S01]  /*2d5d0*/  VIADD R8, R8, UR34 ;  /* 0x0000002208087c36 */ /* 0x001fe20008000000 */
[----:B------:R-:W-:Y:S01]  /*2d5e0*/  @P1 LOP3.LUT R51, R51, 0x100000, RZ, 0xfc, !PT ;  /* 0x0010000033331812 */ /* 0x000fe200078efcff */
[----:B------:R-:W-:-:S03]  /*2d5f0*/  ULDC UR34, c[0x0][0x228] ;  /* 0x00008a0000227ab9 */ /* 0x000fc60000000800 */
[----:B------:R0:W-:Y:S02]  /*2d600*/  STL [R1+0x824], R8 ;  /* 0x0008240801007387 */ /* 0x0001e40000100800 */
[----:B0-----:R-:W-:Y:S01]  /*2d610*/  VIADD R8, R8, UR22 ;  /* 0x0000001608087c36 */ /* 0x001fe20008000000 */
[----:B------:R-:W-:-:S04]  /*2d620*/  ULDC UR22, c[0x0][0x248] ;  /* 0x0000920000167ab9 */ /* 0x000fc80000000800 */
[----:B------:R0:W-:Y:S01]  /*2d630*/  STL [R1+0x828], R8 ;  /* 0x0008280801007387 */ /* 0x0001e20000100800 */
[----:B------:R-:W-:Y:S01]  /*2d640*/  LOP3.LUT R51, R51, 0xfff7ffff, RZ, 0xc0, !PT ;  /* 0xfff7ffff33337812 */ /* 0x000fe200078ec0ff */
[----:B0-----:R-:W-:-:S03]  /*2d650*/  VIADD R8, R8, UR22 ;  /* 0x0000001608087c36 */ /* 0x001fc60008000000 */
[----:B------:R-:W-:Y:S01]  /*2d660*/  @P0 LOP3.LUT R51, R51, 0x80000, RZ, 0xfc, !PT ;  /* 0x0008000033330812 */ /* 0x000fe200078efcff */
[----:B------:R-:W-:Y:S01]  /*2d670*/  ULDC UR22, c[0x0][0x248] ;  /* 0x0000920000167ab9 */ /* 0x000fe20000000800 */
[----:B------:R0:W-:Y:S01]  /*2d680*/  STL [R1+0x82c], R8 ;  /* 0x00082c0801007387 */ /* 0x0001e20000100800 */
        /* <DEDUP_REMOVED lines=10> */
[----:B------:R-:W-:Y:S01]  /*2d730*/  ISETP.LT.AND P0, PT, R4, UR61, !P0 ;  /* 0x0000003d04007c0c */ /* 0x000fe2000c701270 */
[----:B------:R-:W-:Y:S01]  /*2d740*/  ULDC UR5, c[0x0][0x228] ;  /* 0x00008a0000057ab9 */ /* 0x000fe20000000800 */
[----:B------:R-:W-:-:S02]  /*2d750*/  ULDC UR61, c[0x0][0x228] ;  /* 0x00008a00003d7ab9 */ /* 0x000fc40000000800 */
[----:B------:R0:W-:Y:S02]  /*2d760*/  STL [R1+0x834], R8 ;  /* 0x0008340801007387 */ /* 0x0001e40000100800 */
[----:B0-----:R-:W-:-:S04]  /*2d770*/  VIADD R8, R8, UR19 ;  /* 0x0000001308087c36 */ /* 0x001fc80008000000 */
        /* <DEDUP_REMOVED lines=16> */
[----:B0-----:R-:W-:Y:S01]  /*2d880*/  VIADD R8, R8, UR29 ;  /* 0x0000001d08087c36 */ /* 0x001fe20008000000 */
[----:B------:R-:W-:Y:S01]  /*2d890*/  ISETP.LT.AND P0, PT, R4, UR10, !P0 ;  /* 0x0000000a04007c0c */ /* 0x000fe2000c701270 */
[----:B------:R-:W-:-:S04]  /*2d8a0*/  ULDC UR10, c[0x0][0x248] ;  /* 0x00009200000a7ab9 */ /* 0x000fc80000000800 */
[----:B------:R-:W-:Y:S01]  /*2d8b0*/  @P1 LOP3.LUT R51, R51, 0x10000, RZ, 0xfc, !PT ;  /* 0x0001000033331812 */ /* 0x000fe200078efcff */
[----:B------:R-:W-:Y:S01]  /*2d8c0*/  ULDC UR29, c[0x0][0x228] ;  /* 0x00008a00001d7ab9 */ /* 0x000fe20000000800 */
[----:B------:R0:W-:Y:S02]  /*2d8d0*/  STL [R1+0x844], R8 ;  /* 0x0008440801007387 */ /* 0x0001e40000100800 */
[----:B0-----:R-:W-:Y:S01]  /*2d8e0*/  VIADD R8, R8, UR16 ;  /* 0x0000001008087c36 */ /* 0x001fe20008000000 */
[----:B------:R-:W-:Y:S01]  /*2d8f0*/  LOP3.LUT R51, R51, 0xffff7fff, RZ, 0xc0, !PT ;  /* 0xffff7fff33337812 */ /* 0x000fe200078ec0ff */
[----:B------:R-:W-:-:S03]  /*2d900*/  ULDC UR16, c[0x0][0x228] ;  /* 0x00008a0000107ab9 */ /* 0x000fc60000000800 */
[----:B------:R0:W-:Y:S02]  /*2d910*/  STL [R1+0x848], R8 ;  /* 0x0008480801007387 */ /* 0x0001e40000100800 */
[----:B0-----:R-:W-:Y:S01]  /*2d920*/  VIADD R8, R8, UR32 ;  /* 0x0000002008087c36 */ /* 0x001fe20008000000 */
[----:B------:R-:W-:Y:S01]  /*2d930*/  @P0 LOP3.LUT R51, R51, 0x8000, RZ, 0xfc, !PT ;  /* 0x0000800033330812 */ /* 0x000fe200078efcff */
[----:B------:R-:W-:-:S03]  /*2d940*/  ULDC UR32, c[0x0][0x228] ;  /* 0x00008a0000207ab9 */ /* 0x000fc60000000800 */
        /* <DEDUP_REMOVED lines=8> */
[----:B------:R-:W-:Y:S01]  /*2d9d0*/  ULDC.64 UR48, c[0x0][0x228] ;  /* 0x00008a0000307ab9 */ /* 0x000fe20000000a00 */
[----:B------:R-:W-:Y:S01]  /*2d9e0*/  ULDC UR33, c[0x0][0x228] ;  /* 0x00008a0000217ab9 */ /* 0x000fe20000000800 */
[----:B0-----:R-:W-:Y:S01]  /*2d9f0*/  VIADD R8, R8, UR35 ;  /* 0x0000002308087c36 */ /* 0x001fe20008000000 */
[----:B------:R-:W-:-:S04]  /*2da00*/  ULDC UR35, c[0x0][0x248] ;  /* 0x0000920000237ab9 */ /* 0x000fc80000000800 */
[----:B------:R0:W-:Y:S01]  /*2da10*/  STL [R1+0x854], R8 ;  /* 0x0008540801007387 */ /* 0x0001e20000100800 */
[----:B------:R-:W-:Y:S01]  /*2da20*/  ISETP.LT.AND P0, PT, R4, UR9, !P0 ;  /* 0x0000000904007c0c */ /* 0x000fe2000c701270 */
[----:B0-----:R-:W-:Y:S01]  /*2da30*/  VIADD R8, R8, UR35 ;  /* 0x0000002308087c36 */ /* 0x001fe20008000000 */
[----:B------:R-:W-:Y:S01]  /*2da40*/  @P1 LOP3.LUT R51, R51, 0x4000, RZ, 0xfc, !PT ;  /* 0x0000400033331812 */ /* 0x000fe200078efcff */
[----:B------:R-:W-:-:S03]  /*2da50*/  ULDC UR35, c[0x0][0x228] ;  /* 0x00008a0000237ab9 */ /* 0x000fc60000000800 */
        /* <DEDUP_REMOVED lines=12> */
[----:B------:R0:W-:Y:S02]  /*2db20*/  STL [R1+0x864], R8 ;  /* 0x0008640801007387 */ /* 0x0001e40000100800 */
[----:B0-----:R-:W-:Y:S01]  /*2db30*/  VIADD R8, R8, UR27 ;  /* 0x0000001b08087c36 */ /* 0x001fe20008000000 */
[----:B------:R-:W-:-:S04]  /*2db40*/  ULDC UR27, c[0x0][0x248] ;  /* 0x00009200001b7ab9 */ /* 0x000fc80000000800 */
[----:B------:R0:W-:Y:S01]  /*2db50*/  STL [R1+0x868], R8 ;  /* 0x0008680801007387 */ /* 0x0001e20000100800 */
[----:B------:R-:W-:Y:S02]  /*2db60*/  ISETP.LT.AND P0, PT, R4, UR24, !P0 ;  /* 0x0000001804007c0c */ /* 0x000fe4000c701270 */
[----:B------:R-:W-:Y:S01]  /*2db70*/  LOP3.LUT R51, R51, 0xfffffbff, RZ, 0xc0, !PT ;  /* 0xfffffbff33337812 */ /* 0x000fe200078ec0ff */
[----:B0-----:R-:W-:-:S05]  /*2db80*/  VIADD R8, R8, UR27 ;  /* 0x0000001b08087c36 */ /* 0x001fca0008000000 */
[----:B------:R0:W-:Y:S01]  /*2db90*/  STL [R1+0x86c], R8 ;  /* 0x00086c0801007387 */ /* 0x0001e20000100800 */
[----:B------:R-:W-:Y:S01]  /*2dba0*/  @P1 LOP3.LUT R51, R51, 0x400, RZ, 0xfc, !PT ;  /* 0x0000040033331812 */ /* 0x000fe200078efcff */
[----:B------:R-:W-:Y:S02]  /*2dbb0*/  VIADD R2, R3, 0xda ;  /* 0x000000da03027836 */ /* 0x000fe40000000000 */
[----:B0-----:R-:W-:Y:S01]  /*2dbc0*/  VIADD R8, R8, UR25 ;  /* 0x0000001908087c36 */ /* 0x001fe20008000000 */
[----:B------:R-:W-:Y:S01]  /*2dbd0*/  ULDC UR25, c[0x0][0x248] ;  /* 0x0000920000197ab9 */ /* 0x000fe20000000800 */
[----:B------:R-:W-:-:S03]  /*2dbe0*/  LOP3.LUT R51, R51, 0xfffffdff, RZ, 0xc0, !PT ;  /* 0xfffffdff33337812 */ /* 0x000fc600078ec0ff */
        /* <DEDUP_REMOVED lines=8> */
[----:B------:R-:W-:Y:S01]  /*2dc70*/  ULDC.64 UR24, c[0x0][0x228] ;  /* 0x00008a0000187ab9 */ /* 0x000fe20000000a00 */
[----:B------:R-:W-:Y:S01]  /*2dc80*/  ULDC UR7, c[0x0][0x248] ;  /* 0x0000920000077ab9 */ /* 0x000fe20000000800 */
[----:B0-----:R-:W-:Y:S01]  /*2dc90*/  VIADD R8, R8, UR10 ;  /* 0x0000000a08087c36 */ /* 0x001fe20008000000 */
[----:B------:R-:W-:-:S04]  /*2dca0*/  ULDC UR10, c[0x0][0x248] ;  /* 0x00009200000a7ab9 */ /* 0x000fc80000000800 */
[----:B------:R0:W-:Y:S01]  /*2dcb0*/  STL [R1+0x878], R8 ;  /* 0x0008780801007387 */ /* 0x0001e20000100800 */
[----:B------:R-:W-:Y:S01]  /*2dcc0*/  ISETP.LT.AND P0, PT, R4, UR17, !P0 ;  /* 0x0000001104007c0c */ /* 0x000fe2000c701270 */
[----:B0-----:R-:W-:-:S05]  /*2dcd0*/  VIADD R8, R8, UR10 ;  /* 0x0000000a08087c36 */ /* 0x001fca0008000000 */
[----:B------:R0:W-:Y:S01]  /*2dce0*/  STL [R1+0x87c], R8 ;  /* 0x00087c0801007387 */ /* 0x0001e20000100800 */
[----:B------:R-:W-:Y:S01]  /*2dcf0*/  @P1 LOP3.LUT R51, R51, 0x40, RZ, 0xfc, !PT ;  /* 0x0000004033331812 */ /* 0x000fe200078efcff */
[----:B0-----:R-:W-:Y:S01]  /*2dd00*/  VIADD R8, R8, UR8 ;  /* 0x0000000808087c36 */ /* 0x001fe20008000000 */
[----:B------:R-:W-:-:S04]  /*2dd10*/  ULDC UR8, c[0x0][0x248] ;  /* 0x0000920000087ab9 */ /* 0x000fc80000000800 */
[----:B------:R0:W-:Y:S01]  /*2dd20*/  STL [R1+0x880], R8 ;  /* 0x0008800801007387 */ /* 0x0001e20000100800 */
[----:B------:R-:W-:Y:S01]  /*2dd30*/  LOP3.LUT R51, R51, 0xffffffdf, RZ, 0xc0, !PT ;  /* 0xffffffdf33337812 */ /* 0x000fe200078ec0ff */
[----:B0-----:R-:W-:Y:S01]  /*2dd40*/  VIADD R8, R8, UR8 ;  /* 0x0000000808087c36 */ /* 0x001fe20008000000 */
[----:B------:R-:W-:Y:S02]  /*2dd50*/  ULDC UR8, c[0x0][0x248] ;  /* 0x0000920000087ab9 */ /* 0x000fe40000000800 */
[----:B------:R-:W-:Y:S02]  /*2dd60*/  @P0 LOP3.LUT R51, R51, 0x20, RZ, 0xfc, !PT ;  /* 0x0000002033330812 */ /* 0x000fe400078efcff */
[----:B------:R0:W-:Y:S01]  /*2dd70*/  STL [R1+0x884], R8 ;  /* 0x0008840801007387 */ /* 0x0001e20000100800 */
[----:B------:R-:W-:Y:S01]  /*2dd80*/  ISETP.GE.AND P0, PT, R2, UR11, PT ;  /* 0x0000000b02007c0c */ /* 0x000fe2000bf06270 */
[----:B0-----:R-:W-:Y:S01]  /*2dd90*/  VIADD R8, R8, UR8 ;  /* 0x0000000808087c36 */ /* 0x001fe20008000000 */
[----:B------:R-:W-:-:S02]  /*2dda0*/  ULDC UR8, c[0x0][0x248] ;  /* 0x0000920000087ab9 */ /* 0x000fc40000000800 */
[----:B------:R-:W-:Y:S02]  /*2ddb0*/  ISETP.LT.AND P1, PT, R5, UR28, !P0 ;  /* 0x0000001c05007c0c */ /* 0x000fe4000c721270 */
[----:B------:R-:W-:Y:S01]  /*2ddc0*/  LOP3.LUT R51, R51, 0xfffffffb, RZ, 0xc0, !PT ;  /* 0xfffffffb33337812 */ /* 0x000fe200078ec0ff */
[----:B------:R0:W-:Y:S01]  /*2ddd0*/  STL [R1+0x888], R8 ;  /* 0x0008880801007387 */ /* 0x0001e20000100800 */
[----:B------:R-:W-:Y:S01]  /*2dde0*/  VIADD R2, R3, 0xd7 ;  /* 0x000000d703027836 */ /* 0x000fe20000000000 */
[----:B------:R-:W-:Y:S01]  /*2ddf0*/  ULDC.64 UR10, c[0x0][0x228] ;  /* 0x00008a00000a7ab9 */ /* 0x000fe20000000a00 */
[----:B0-----:R-:W-:Y:S01]  /*2de00*/  VIADD R8, R8, UR8 ;  /* 0x0000000808087c36 */ /* 0x001fe20008000000 */
[----:B------:R-:W-:-:S04]  /*2de10*/  ULDC UR8, c[0x0][0x248] ;  /* 0x0000920000087ab9 */ /* 0x000fc80000000800 */
[----:B------:R0:W-:Y:S02]  /*2de20*/  STL [R1+0x88c], R8 ;  /* 0x00088c0801007387 */ /* 0x0001e40000100800 */
[----:B------:R-:W-:Y:S01]  /*2de30*/  @P1 LOP3.LUT R51, R51, 0x4, RZ, 0xfc, !PT ;  /* 0x0000000433331812 */ /* 0x000fe200078efcff */
[----:B0-----:R-:W-:Y:S01]  /*2de40*/  VIADD R8, R8, UR8 ;  /* 0x0000000808087c36 */ /* 0x001fe20008000000 */
[----:B------:R-:W-:Y:S02]  /*2de50*/  ULDC.64 UR8, c[0x0][0x228] ;  /* 0x00008a0000087ab9 */ /* 0x000fe40000000a00 */
[----:B------:R-:W-:Y:S01]  /*2de60*/  ISETP.LT.AND P0, PT, R4, UR8, !P0 ;  /* 0x0000000804007c0c */ /* 0x000fe2000c701270 */
[----:B------:R-:W-:Y:S01]  /*2de70*/  ULDC UR8, c[0x0][0x248] ;  /* 0x0000920000087ab9 */ /* 0x000fe20000000800 */
[----:B------:R-:W-:-:S11]  /*2de80*/  LOP3.LUT R51, R51, 0xfffffffd, RZ, 0xc0, !PT ;  /* 0xfffffffd33337812 */ /* 0x000fd600078ec0ff */
[----:B------:R-:W-:Y:S02]  /*2de90*/  @P0 LOP3.LUT R51, R51, 0x2, RZ, 0xfc, !PT ;  /* 0x0000000233330812 */ /* 0x000fe400078efcff */
[----:B------:R-:W-:Y:S01]  /*2dea0*/  ISETP.GE.AND P0, PT, R2, UR51, PT ;  /* 0x0000003302007c0c */ /* 0x000fe2000bf06270 */
[----:B------:R-:W-:Y:S01]  /*2deb0*/  VIADD R2, R3, 0xd6 ;  /* 0x000000d603027836 */ /* 0x000fe20000000000 */
[----:B------:R-:W-:Y:S01]  /*2dec0*/  LOP3.LUT R51, R51, 0xfffffffe, RZ, 0xc0, !PT ;  /* 0xfffffffe33337812 */ /* 0x000fe200078ec0ff */
[----:B------:R0:W-:Y:S01]  /*2ded0*/  STL [R1+0x890], R8 ;  /* 0x0008900801007387 */ /* 0x0001e20000100800 */
[----:B------:R-:W-:Y:S01]  /*2dee0*/  ISETP.LT.AND P1, PT, R5, UR26, !P0 ;  /* 0x0000001a05007c0c */ /* 0x000fe2000c721270 */
[----:B------:R-:W-:Y:S01]  /*2def0*/  ULDC.64 UR26, c[0x0][0x228] ;  /* 0x00008a00001a7ab9 */ /* 0x000fe20000000a00 */
[----:B------:R-:W-:Y:S01]  /*2df00*/  ISETP.LT.AND P0, PT, R4, UR10, !P0 ;  /* 0x0000000a04007c0c */ /* 0x000fe2000c701270 */
[----:B------:R-:W-:-:S12]  /*2df10*/  ULDC UR51, c[0x0][0x228] ;  /* 0x00008a0000337ab9 */ /* 0x000fd80000000800 */
[----:B------:R-:W-:Y:S02]  /*2df20*/  @P0 LOP3.LUT R52, R52, 0x80000000, RZ, 0xfc, !PT ;  /* 0x8000000034340812 */ /* 0x000fe400078efcff */
[----:B------:R-:W-:Y:S02]  /*2df30*/  ISETP.GE.AND P0, PT, R2, UR47, PT ;  /* 0x0000002f02007c0c */ /* 0x000fe4000bf06270 */
[----:B------:R-:W-:Y:S02]  /*2df40*/  @P1 LOP3.LUT R51, R51, 0x1, RZ, 0xfc, !PT ;  /* 0x0000000133331812 */ /* 0x000fe400078efcff */
[----:B------:R-:W-:Y:S01]  /*2df50*/  LOP3.LUT R52, R52, 0xbfffffff, RZ, 0xc0, !PT ;  /* 0xbfffffff34347812 */ /* 0x000fe200078ec0ff */
[----:B------:R-:W-:Y:S01]  /*2df60*/  VIADD R2, R3, 0xd5 ;  /* 0x000000d503027836 */ /* 0x000fe20000000000 */
[----:B------:R-:W-:Y:S01]  /*2df70*/  ISETP.LT.AND P1, PT, R5, UR20, !P0 ;  /* 0x0000001405007c0c */ /* 0x000fe2000c721270 */
[----:B0-----:R-:W-:Y:S01]  /*2df80*/  VIADD R8, R8, UR7 ;  /* 0x0000000708087c36 */ /* 0x001fe20008000000 */
[----:B------:R-:W-:Y:S01]  /*2df90*/  ISETP.LT.AND P0, PT, R4, UR24, !P0 ;  /* 0x0000001804007c0c */ /* 0x000fe2000c701270 */
[----:B------:R-:W-:Y:S01]  /*2dfa0*/  ULDC UR7, c[0x0][0x248] ;  /* 0x0000920000077ab9 */ /* 0x000fe20000000800 */
[----:B------:R-:W-:-:S09]  /*2dfb0*/  ULDC UR47, c[0x0][0x228] ;  /* 0x00008a00002f7ab9 */ /* 0x000fd20000000800 */
[----:B------:R-:W-:-:S04]  /*2dfc0*/  @P1 LOP3.LUT R52, R52, 0x40000000, RZ, 0xfc, !PT ;  /* 0x4000000034341812 */ /* 0x000fc800078efcff */
[----:B------:R-:W-:-:S04]  /*2dfd0*/  LOP3.LUT R52, R52, 0xdfffffff, RZ, 0xc0, !PT ;  /* 0xdfffffff34347812 */ /* 0x000fc800078ec0ff */
[----:B------:R-:W-:Y:S02]  /*2dfe0*/  @P0 LOP3.LUT R52, R52, 0x20000000, RZ, 0xfc, !PT ;  /* 0x2000000034340812 */ /* 0x000fe400078efcff */
[----:B------:R-:W-:Y:S02]  /*2dff0*/  ISETP.GE.AND P0, PT, R2, UR43, PT ;  /* 0x0000002b02007c0c */ /* 0x000fe4000bf06270 */
[----:B------:R-:W-:Y:S01]  /*2e000*/  LOP3.LUT R52, R52, 0xefffffff, RZ, 0xc0, !PT ;  /* 0xefffffff34347812 */ /* 0x000fe200078ec0ff */
[----:B------:R-:W-:Y:S01]  /*2e010*/  VIADD R2, R3, 0xd4 ;  /* 0x000000d403027836 */ /* 0x000fe20000000000 */
[----:B------:R-:W-:Y:S01]  /*2e020*/  ISETP.LT.AND P1, PT, R5, UR14, !P0 ;  /* 0x0000000e05007c0c */ /* 0x000fe2000c721270 */
[----:B------:R-:W-:Y:S01]  /*2e030*/  ULDC.64 UR42, c[0x0][0x228] ;  /* 0x00008a00002a7ab9 */ /* 0x000fe20000000a00 */
[----:B------:R-:W-:-:S11]  /*2e040*/  ISETP.LT.AND P0, PT, R4, UR26, !P0 ;  /* 0x0000001a04007c0c */ /* 0x000fd6000c701270 */
        /* <DEDUP_REMOVED lines=9> */
[----:B------:R-:W-:Y:S01]  /*2e0e0*/  ULDC.64 UR44, c[0x0][0x228] ;  /* 0x00008a00002c7ab9 */ /* 0x000fe20000000a00 */
[----:B------:R-:W-:-:S09]  /*2e0f0*/  ULDC UR41, c[0x0][0x228] ;  /* 0x00008a0000297ab9 */ /* 0x000fd20000000800 */
        /* <DEDUP_REMOVED lines=11> */
[----:B------:R-:W-:Y:S01]  /*2e1b0*/  ULDC.64 UR20, c[0x0][0x228] ;  /* 0x00008a0000147ab9 */ /* 0x000fe20000000a00 */
[----:B------:R-:W-:Y:S01]  /*2e1c0*/  ULDC UR39, c[0x0][0x228] ;  /* 0x00008a0000277ab9 */ /* 0x000fe20000000800 */
[----:B0-----:R-:W-:Y:S01]  /*2e1d0*/  VIADD R8, R8, UR7 ;  /* 0x0000000708087c36 */ /* 0x001fe20008000000 */
[----:B------:R-:W-:-:S07]  /*2e1e0*/  ULDC UR7, c[0x0][0x248] ;  /* 0x0000920000077ab9 */ /* 0x000fce0000000800 */
[----:B------:R-:W-:Y:S01]  /*2e1f0*/  @P1 LOP3.LUT R52, R52, 0x1000000, RZ, 0xfc, !PT ;  /* 0x0100000034341812 */ /* 0x000fe200078efcff */
[----:B------:R0:W-:Y:S03]  /*2e200*/  STL [R1+0x89c], R8 ;  /* 0x00089c0801007387 */ /* 0x0001e60000100800 */
[----:B------:R-:W-:Y:S01]  /*2e210*/  LOP3.LUT R52, R52, 0xff7fffff, RZ, 0xc0, !PT ;  /* 0xff7fffff34347812 */ /* 0x000fe200078ec0ff */
[----:B0-----:R-:W-:Y:S01]  /*2e220*/  VIADD R8, R8, UR8 ;  /* 0x0000000808087c36 */ /* 0x001fe20008000000 */
[----:B------:R-:W-:-:S04]  /*2e230*/  ULDC UR8, c[0x0][0x248] ;  /* 0x0000920000087ab9 */ /* 0x000fc80000000800 */
[----:B------:R0:W-:Y:S01]  /*2e240*/  STL [R1+0x8a0], R8 ;  /* 0x0008a00801007387 */ /* 0x0001e20000100800 */
[----:B------:R-:W-:Y:S02]  /*2e250*/  @P0 LOP3.LUT R52, R52, 0x800000, RZ, 0xfc, !PT ;  /* 0x0080000034340812 */ /* 0x000fe400078efcff */
[----:B------:R-:W-:Y:S01]  /*2e260*/  ISETP.GE.AND P0, PT, R2, UR31, PT ;  /* 0x0000001f02007c0c */ /* 0x000fe2000bf06270 */
[----:B0-----:R-:W-:-:S03]  /*2e270*/  VIADD R8, R8, UR7 ;  /* 0x0000000708087c36 */ /* 0x001fc60008000000 */
[----:B------:R-:W-:Y:S01]  /*2e280*/  ISETP.LT.AND P1, PT, R5, UR56, !P0 ;  /* 0x0000003805007c0c */ /* 0x000fe2000c721270 */
[----:B------:R-:W-:Y:S01]  /*2e290*/  ULDC UR7, c[0x0][0x248] ;  /* 0x0000920000077ab9 */ /* 0x000fe20000000800 */
[----:B------:R0:W-:Y:S01]  /*2e2a0*/  STL [R1+0x8a4], R8 ;  /* 0x0008a40801007387 */ /* 0x0001e20000100800 */
[----:B------:R-:W-:Y:S01]  /*2e2b0*/  LOP3.LUT R52, R52, 0xffbfffff, RZ, 0xc0, !PT ;  /* 0xffbfffff34347812 */ /* 0x000fe200078ec0ff */
[----:B------:R-:W-:Y:S01]  /*2e2c0*/  VIADD R2, R3, 0xd1 ;  /* 0x000000d103027836 */ /* 0x000fe20000000000 */
[----:B------:R-:W-:Y:S01]  /*2e2d0*/  ULDC UR56, c[0x0][0x228] ;  /* 0x00008a0000387ab9 */ /* 0x000fe20000000800 */
[----:B0-----:R-:W-:Y:S01]  /*2e2e0*/  VIADD R8, R8, UR8 ;  /* 0x0000000808087c36 */ /* 0x001fe20008000000 */
[----:B------:R-:W-:-:S04]  /*2e2f0*/  ULDC UR8, c[0x0][0x248] ;  /* 0x0000920000087ab9 */ /* 0x000fc80000000800 */
[----:B------:R0:W-:Y:S01]  /*2e300*/  STL [R1+0x8a8], R8 ;  /* 0x0008a80801007387 */ /* 0x0001e20000100800 */
[----:B------:R-:W-:Y:S01]  /*2e310*/  ISETP.LT.AND P0, PT, R4, UR20, !P0 ;  /* 0x0000001404007c0c */ /* 0x000fe2000c701270 */
        /* <DEDUP_REMOVED lines=8> */
[----:B------:R-:W-:Y:S02]  /*2e3a0*/  @P0 LOP3.LUT R52, R52, 0x200000, RZ, 0xfc, !PT ;  /* 0x0020000034340812 */ /* 0x000fe400078efcff */
[----:B------:R-:W-:Y:S01]  /*2e3b0*/  ISETP.GE.AND P0, PT, R2, UR9, PT ;  /* 0x0000000902007c0c */ /* 0x000fe2000bf06270 */
[----:B0-----:R-:W-:Y:S01]  /*2e3c0*/  VIADD R8, R8, UR7 ;  /* 0x0000000708087c36 */ /* 0x001fe20008000000 */
[----:B------:R-:W-:-:S04]  /*2e3d0*/  ULDC UR7, c[0x0][0x248] ;  /* 0x0000920000077ab9 */ /* 0x000fc80000000800 */
[----:B------:R0:W-:Y:S01]  /*2e3e0*/  STL [R1+0x8b4], R8 ;  /* 0x0008b40801007387 */ /* 0x0001e20000100800 */
[----:B------:R-:W-:Y:S02]  /*2e3f0*/  ISETP.LT.AND P1, PT, R5, UR55, !P0 ;  /* 0x0000003705007c0c */ /* 0x000fe4000c721270 */
[----:B------:R-:W-:Y:S01]  /*2e400*/  LOP3.LUT R52, R52, 0xffefffff, RZ, 0xc0, !PT ;  /* 0xffefffff34347812 */ /* 0x000fe200078ec0ff */
[----:B------:R-:W-:Y:S02]  /*2e410*/  VIADD R2, R3, 0xd0 ;  /* 0x000000d003027836 */ /* 0x000fe40000000000 */
[----:B0-----:R-:W-:Y:S01]  /*2e420*/  VIADD R8, R8, UR8 ;  /* 0x0000000808087c36 */ /* 0x001fe20008000000 */
[----:B------:R-:W-:Y:S01]  /*2e430*/  ULDC UR8, c[0x0][0x248] ;  /* 0x0000920000087ab9 */ /* 0x000fe20000000800 */
[----:B------:R-:W-:-:S03]  /*2e440*/  ULDC UR55, c[0x0][0x228] ;  /* 0x00008a0000377ab9 */ /* 0x000fc60000000800 */
[----:B------:R0:W-:Y:S01]  /*2e450*/  STL [R1+0x8b8], R8 ;  /* 0x0008b80801007387 */ /* 0x0001e20000100800 */
[----:B------:R-:W-:Y:S01]  /*2e460*/  ISETP.LT.AND P0, PT, R4, UR48, !P0 ;  /* 0x0000003004007c0c */ /* 0x000fe2000c701270 */
[----:B------:R-:W-:Y:S01]  /*2e470*/  ULDC UR48, c[0x0][0x228] ;  /* 0x00008a0000307ab9 */ /* 0x000fe20000000800 */
[----:B0-----:R-:W-:Y:S01]  /*2e480*/  VIADD R8, R8, UR7 ;  /* 0x0000000708087c36 */ /* 0x001fe20008000000 */
[----:B------:R-:W-:-:S04]  /*2e490*/  ULDC UR7, c[0x0][0x248] ;  /* 0x0000920000077ab9 */ /* 0x000fc80000000800 */
[----:B------:R0:W-:Y:S01]  /*2e4a0*/  STL [R1+0x8bc], R8 ;  /* 0x0008bc0801007387 */ /* 0x0001e20000100800 */
[----:B------:R-:W-:Y:S01]  /*2e4b0*/  @P1 LOP3.LUT R52, R52, 0x100000, RZ, 0xfc, !PT ;  /* 0x0010000034341812 */ /* 0x000fe200078efcff */
        /* <DEDUP_REMOVED lines=9> */
[----:B0-----:R-:W-:-:S03]  /*2e550*/  VIADD R8, R8, UR8 ;  /* 0x0000000808087c36 */ /* 0x001fc60008000000 */
[----:B------:R-:W-:Y:S01]  /*2e560*/  ISETP.LT.AND P1, PT, R5, UR55, !P0 ;  /* 0x0000003705007c0c */ /* 0x000fe2000c721270 */
[----:B------:R-:W-:Y:S01]  /*2e570*/  ULDC UR8, c[0x0][0x248] ;  /* 0x0000920000087ab9 */ /* 0x000fe20000000800 */
[----:B------:R-:W-:Y:S01]  /*2e580*/  LOP3.LUT R52, R52, 0xfffbffff, RZ, 0xc0, !PT ;  /* 0xfffbffff34347812 */ /* 0x000fe200078ec0ff */
[----:B------:R-:W-:Y:S01]  /*2e590*/  VIADD R2, R3, 0xcf ;  /* 0x000000cf03027836 */ /* 0x000fe20000000000 */
[----:B------:R0:W-:Y:S01]  /*2e5a0*/  STL [R1+0x8c8], R8 ;  /* 0x0008c80801007387 */ /* 0x0001e20000100800 */
[----:B------:R-:W-:Y:S01]  /*2e5b0*/  ULDC UR55, c[0x0][0x228] ;  /* 0x00008a0000377ab9 */ /* 0x000fe20000000800 */
[----:B------:R-:W-:Y:S01]  /*2e5c0*/  ULDC.64 UR10, c[0x0][0x228] ;  /* 0x00008a00000a7ab9 */ /* 0x000fe20000000a00 */
[----:B0-----:R-:W-:-:S06]  /*2e5d0*/  VIADD R8, R8, UR7 ;  /* 0x0000000708087c36 */ /* 0x001fcc0008000000 */
[----:B------:R-:W-:Y:S01]  /*2e5e0*/  @P1 LOP3.LUT R52, R52, 0x40000, RZ, 0xfc, !PT ;  /* 0x0004000034341812 */ /* 0x000fe200078efcff */
[----:B------:R-:W-:Y:S01]  /*2e5f0*/  ULDC UR7, c[0x0][0x248] ;  /* 0x0000920000077ab9 */ /* 0x000fe20000000800 */
[----:B------:R0:W-:Y:S02]  /*2e600*/  STL [R1+0x8cc], R8 ;  /* 0x0008cc0801007387 */ /* 0x0001e40000100800 */
[----:B0-----:R-:W-:Y:S01]  /*2e610*/  VIADD R8, R8, UR8 ;  /* 0x0000000808087c36 */ /* 0x001fe20008000000 */
[----:B------:R-:W-:Y:S02]  /*2e620*/  ULDC.64 UR8, c[0x0][0x228] ;  /* 0x00008a0000087ab9 */ /* 0x000fe40000000a00 */
[----:B------:R-:W-:Y:S01]  /*2e630*/  ISETP.LT.AND P0, PT, R4, UR8, !P0 ;  /* 0x0000000804007c0c */ /* 0x000fe2000c701270 */
[----:B------:R-:W-:Y:S01]  /*2e640*/  ULDC UR8, c[0x0][0x248] ;  /* 0x0000920000087ab9 */ /* 0x000fe20000000800 */
[----:B------:R-:W-:-:S11]  /*2e650*/  LOP3.LUT R52, R52, 0xfffdffff, RZ, 0xc0, !PT ;  /* 0xfffdffff34347812 */ /* 0x000fd600078ec0ff */
[----:B------:R-:W-:Y:S02]  /*2e660*/  @P0 LOP3.LUT R52, R52, 0x20000, RZ, 0xfc, !PT ;  /* 0x0002000034340812 */ /* 0x000fe400078efcff */
[----:B------:R-:W-:Y:S02]  /*2e670*/  ISETP.GE.AND P0, PT, R2, UR25, PT ;  /* 0x0000001902007c0c */ /* 0x000fe4000bf06270 */
[----:B------:R-:W-:Y:S01]  /*2e680*/  LOP3.LUT R52, R52, 0xfffeffff, RZ, 0xc0, !PT ;  /* 0xfffeffff34347812 */ /* 0x000fe200078ec0ff */
[----:B------:R-:W-:Y:S01]  /*2e690*/  VIADD R2, R3, 0xce ;  /* 0x000000ce03027836 */ /* 0x000fe20000000000 */
[----:B------:R-:W-:Y:S01]  /*2e6a0*/  ISETP.LT.AND P1, PT, R5, UR55, !P0 ;  /* 0x0000003705007c0c */ /* 0x000fe2000c721270 */
[----:B------:R-:W-:Y:S01]  /*2e6b0*/  ULDC UR55, c[0x0][0x228] ;  /* 0x00008a0000377ab9 */ /* 0x000fe20000000800 */
[----:B------:R-:W-:Y:S01]  /*2e6c0*/  ISETP.LT.AND P0, PT, R4, UR10, !P0 ;  /* 0x0000000a04007c0c */ /* 0x000fe2000c701270 */
[----:B------:R-:W-:-:S10]  /*2e6d0*/  ULDC.64 UR24, c[0x0][0x228] ;  /* 0x00008a0000187ab9 */ /* 0x000fd40000000a00 */
[----:B------:R-:W-:-:S04]  /*2e6e0*/  @P1 LOP3.LUT R52, R52, 0x10000, RZ, 0xfc, !PT ;  /* 0x0001000034341812 */ /* 0x000fc800078efcff */
[----:B------:R-:W-:-:S04]  /*2e6f0*/  LOP3.LUT R52, R52, 0xffff7fff, RZ, 0xc0, !PT ;  /* 0xffff7fff34347812 */ /* 0x000fc800078ec0ff */
        /* <DEDUP_REMOVED lines=24> */
[----:B------:R-:W-:Y:S01]  /*2e880*/  LOP3.LUT R52, R52, 0xfffffbff, RZ, 0xc0, !PT ;  /* 0xfffffbff34347812 */ /* 0x000fe200078ec0ff */
[----:B------:R-:W-:Y:S01]  /*2e890*/  ULDC UR7, c[0x0][0x248] ;  /* 0x0000920000077ab9 */ /* 0x000fe20000000800 */
[----:B------:R-:W-:Y:S01]  /*2e8a0*/  ISETP.LT.AND P1, PT, R5, UR5, !P0 ;  /* 0x0000000505007c0c */ /* 0x000fe2000c721270 */
[----:B------:R-:W-:Y:S01]  /*2e8b0*/  VIADD R2, R3, 0xcb ;  /* 0x000000cb03027836 */ /* 0x000fe20000000000 */
[----:B------:R-:W-:Y:S01]  /*2e8c0*/  ISETP.LT.AND P0, PT, R4, UR42, !P0 ;  /* 0x0000002a04007c0c */ /* 0x000fe2000c701270 */
[----:B------:R0:W-:Y:S01]  /*2e8d0*/  STL [R1+0x8d4], R8 ;  /* 0x0008d40801007387 */ /* 0x0001e20000100800 */
[----:B------:R-:W-:Y:S01]  /*2e8e0*/  ULDC.64 UR44, c[0x0][0x228] ;  /* 0x00008a00002c7ab9 */ /* 0x000fe20000000a00 */
[----:B------:R-:W-:Y:S01]  /*2e8f0*/  ULDC UR5, c[0x0][0x248] ;  /* 0x0000920000057ab9 */ /* 0x000fe20000000800 */
[----:B------:R-:W-:Y:S01]  /*2e900*/  ULDC UR42, c[0x0][0x228] ;  /* 0x00008a00002a7ab9 */ /* 0x000fe20000000800 */
[----:B0-----:R-:W-:-:S06]  /*2e910*/  VIADD R8, R8, UR8 ;  /* 0x0000000808087c36 */ /* 0x001fcc0008000000 */
[----:B------:R-:W-:Y:S01]  /*2e920*/  @P1 LOP3.LUT R52, R52, 0x400, RZ, 0xfc, !PT ;  /* 0x0000040034341812 */ /* 0x000fe200078efcff */
[----:B------:R-:W-:Y:S01]  /*2e930*/  ULDC UR8, c[0x0][0x248] ;  /* 0x0000920000087ab9 */ /* 0x000fe20000000800 */
[----:B------:R0:W-:Y:S02]  /*2e940*/  STL [R1+0x8d8], R8 ;  /* 0x0008d80801007387 */ /* 0x0001e40000100800 */
[----:B------:R-:W-:-:S04]  /*2e950*/  LOP3.LUT R52, R52, 0xfffffdff, RZ, 0xc0, !PT ;  /* 0xfffffdff34347812 */ /* 0x000fc800078ec0ff */
        /* <DEDUP_REMOVED lines=8> */
[----:B------:R-:W-:Y:S01]  /*2e9e0*/  ULDC.64 UR20, c[0x0][0x228] ;  /* 0x00008a0000147ab9 */ /* 0x000fe20000000a00 */
[----:B0-----:R-:W-:Y:S01]  /*2e9f0*/  VIADD R8, R8, UR8 ;  /* 0x0000000808087c36 */ /* 0x001fe20008000000 */
[----:B------:R-:W-:Y:S01]  /*2ea00*/  ULDC UR8, c[0x0][0x248] ;  /* 0x0000920000087ab9 */ /* 0x000fe20000000800 */
[----:B------:R-:W-:-:S03]  /*2ea10*/  ULDC.64 UR18, c[0x0][0x228] ;  /* 0x00008a0000127ab9 */ /* 0x000fc60000000a00 */
[----:B------:R0:W-:Y:S01]  /*2ea20*/  STL [R1+0x8e0], R8 ;  /* 0x0008e00801007387 */ /* 0x0001e20000100800 */
[----:B------:R-:W-:Y:S01]  /*2ea30*/  ISETP.LT.AND P0, PT, R4, UR44, !P0 ;  /* 0x0000002c04007c0c */ /* 0x000fe2000c701270 */
        /* <DEDUP_REMOVED lines=19> */
[----:B0-----:R-:W-:-:S05]  /*2eb70*/  VIADD R8, R8, UR8 ;  /* 0x0000000808087c36 */ /* 0x001fca0008000000 */
[----:B------:R0:W-:Y:S01]  /*2eb80*/  STL [R1+0x8f0], R8 ;  /* 0x0008f00801007387 */ /* 0x0001e20000100800 */
[----:B------:R-:W-:Y:S01]  /*2eb90*/  ISETP.LT.AND P0, PT, R4, UR18, !P0 ;  /* 0x0000001204007c0c */ /* 0x000fe2000c701270 */
        /* <DEDUP_REMOVED lines=18> */
[----:B------:R-:W-:Y:S01]  /*2ecc0*/  ULDC.64 UR8, c[0x0][0x228] ;  /* 0x00008a0000087ab9 */ /* 0x000fe20000000a00 */
        /* <DEDUP_REMOVED lines=15> */
[----:B------:R-:W-:Y:S01]  /*2edc0*/  ULDC.64 UR10, c[0x0][0x228] ;  /* 0x00008a00000a7ab9 */ /* 0x000fe20000000a00 */
[----:B------:R-:W-:Y:S01]  /*2edd0*/  ISETP.LT.AND P0, PT, R4, UR8, !P0 ;  /* 0x0000000804007c0c */ /* 0x000fe2000c701270 */
[----:B------:R-:W-:Y:S01]  /*2ede0*/  ULDC.64 UR22, c[0x0][0x228] ;  /* 0x00008a0000167ab9 */ /* 0x000fe20000000a00 */
[----:B------:R0:W-:Y:S01]  /*2edf0*/  STL [R1+0x908], R8 ;  /* 0x0009080801007387 */ /* 0x0001e20000100800 */
[----:B------:R-:W-:-:S08]  /*2ee00*/  ULDC UR8, c[0x0][0x248] ;  /* 0x0000920000087ab9 */ /* 0x000fd00000000800 */
[----:B------:R-:W-:-:S04]  /*2ee10*/  @P1 LOP3.LUT R52, R52, 0x4, RZ, 0xfc, !PT ;  /* 0x0000000434341812 */ /* 0x000fc800078efcff */
[----:B------:R-:W-:-:S04]  /*2ee20*/  LOP3.LUT R52, R52, 0xfffffffd, RZ, 0xc0, !PT ;  /* 0xfffffffd34347812 */ /* 0x000fc800078ec0ff */
[----:B------:R-:W-:Y:S02]  /*2ee30*/  @P0 LOP3.LUT R52, R52, 0x2, RZ, 0xfc, !PT ;  /* 0x0000000234340812 */ /* 0x000fe400078efcff */
[----:B------:R-:W-:Y:S01]  /*2ee40*/  ISETP.GE.AND P0, PT, R2, UR25, PT ;  /* 0x0000001902007c0c */ /* 0x000fe2000bf06270 */
[----:B------:R-:W-:Y:S01]  /*2ee50*/  VIADD R2, R3, 0xc6 ;  /* 0x000000c603027836 */ /* 0x000fe20000000000 */
[----:B------:R-:W-:Y:S01]  /*2ee60*/  LOP3.LUT R52, R52, 0xfffffffe, RZ, 0xc0, !PT ;  /* 0xfffffffe34347812 */ /* 0x000fe200078ec0ff */
[----:B0-----:R-:W-:Y:S01]  /*2ee70*/  VIADD R8, R8, UR5 ;  /* 0x0000000508087c36 */ /* 0x001fe20008000000 */
[----:B------:R-:W-:Y:S01]  /*2ee80*/  ISETP.LT.AND P1, PT, R5, UR30, !P0 ;  /* 0x0000001e05007c0c */ /* 0x000fe2000c721270 */
[----:B------:R-:W-:Y:S01]  /*2ee90*/  ULDC UR5, c[0x0][0x248] ;  /* 0x0000920000057ab9 */ /* 0x000fe20000000800 */
[----:B------:R-:W-:Y:S01]  /*2eea0*/  ISETP.LT.AND P0, PT, R4, UR10, !P0 ;  /* 0x0000000a04007c0c */ /* 0x000fe2000c701270 */
[----:B------:R-:W-:Y:S01]  /*2eeb0*/  ULDC.64 UR24, c[0x0][0x228] ;  /* 0x00008a0000187ab9 */ /* 0x000fe20000000a00 */
[----:B------:R0:W-:Y:S01]  /*2eec0*/  STL [R1+0x90c], R8 ;  /* 0x00090c0801007387 */ /* 0x0001e20000100800 */
[----:B------:R-:W-:Y:S01]  /*2eed0*/  ULDC UR10, c[0x0][0x248] ;  /* 0x00009200000a7ab9 */ /* 0x000fe20000000800 */
[----:B------:R-:W-:-:S09]  /*2eee0*/  ULDC.64 UR30, c[0x0][0x228] ;  /* 0x00008a00001e7ab9 */ /* 0x000fd20000000a00 */
        /* <DEDUP_REMOVED lines=9> */
[----:B------:R-:W-:Y:S01]  /*2ef80*/  ULDC UR12, c[0x0][0x248] ;  /* 0x00009200000c7ab9 */ /* 0x000fe20000000800 */
[----:B------:R-:W-:Y:S01]  /*2ef90*/  ULDC.64 UR26, c[0x0][0x228] ;  /* 0x00008a00001a7ab9 */ /* 0x000fe20000000a00 */
[----:B------:R-:W-:-:S07]  /*2efa0*/  ULDC.64 UR28, c[0x0][0x228] ;  /* 0x00008a00001c7ab9 */ /* 0x000fce0000000a00 */
        /* <DEDUP_REMOVED lines=8> */
[----:B------:R-:W-:Y:S01]  /*2f030*/  ISETP.LT.AND P0, PT, R4, UR20, !P0 ;  /* 0x0000001404007c0c */ /* 0x000fe2000c701270 */
[----:B------:R0:W-:Y:S01]  /*2f040*/  STL [R1+0x914], R8 ;  /* 0x0009140801007387 */ /* 0x0001e20000100800 */
        /* <DEDUP_REMOVED lines=22> */
[----:B------:R-:W-:-:S10]  /*2f1b0*/  ULDC.64 UR18, c[0x0][0x228] ;  /* 0x00008a0000127ab9 */ /* 0x000fd40000000a00 */
        /* <DEDUP_REMOVED lines=9> */
[----:B------:R0:W-:Y:S01]  /*2f250*/  STL [R1+0x91c], R8 ;  /* 0x00091c0801007387 */ /* 0x0001e20000100800 */
[----:B------:R-:W-:Y:S01]  /*2f260*/  ISETP.LT.AND P0, PT, R4, UR18, !P0 ;  /* 0x0000001204007c0c */ /* 0x000fe2000c701270 */
[----:B------:R-:W-:Y:S01]  /*2f270*/  ULDC.64 UR32, c[0x0][0x228] ;  /* 0x00008a0000207ab9 */ /* 0x000fe20000000a00 */
[----:B------:R-:W-:Y:S01]  /*2f280*/  ULDC UR18, c[0x0][0x248] ;  /* 0x0000920000127ab9 */ /* 0x000fe20000000800 */
[----:B------:R-:W-:Y:S01]  /*2f290*/  ULDC UR7, c[0x0][0x228] ;  /* 0x00008a0000077ab9 */ /* 0x000fe20000000800 */
[----:B0-----:R-:W-:-:S06]  /*2f2a0*/  VIADD R8, R8, UR5 ;  /* 0x0000000508087c36 */ /* 0x001fcc0008000000 */
        /* <DEDUP_REMOVED lines=16> */
[----:B------:R-:W-:Y:S01]  /*2f3b0*/  ULDC.64 UR14, c[0x0][0x228] ;  /* 0x00008a00000e7ab9 */ /* 0x000fe20000000a00 */
[----:B------:R-:W-:Y:S01]  /*2f3c0*/  ULDC UR9, c[0x0][0x228] ;  /* 0x00008a0000097ab9 */ /* 0x000fe20000000800 */
[----:B0-----:R-:W-:-:S05]  /*2f3d0*/  VIADD R8, R8, UR5 ;  /* 0x0000000508087c36 */ /* 0x001fca0008000000 */
[----:B------:R-:W-:Y:S01]  /*2f3e0*/  @P1 LOP3.LUT R53, R53, 0x100000, RZ, 0xfc, !PT ;  /* 0x0010000035351812 */ /* 0x000fe200078efcff */
[----:B------:R-:W-:Y:S01]  /*2f3f0*/  ULDC UR5, c[0x0][0x228] ;  /* 0x00008a0000057ab9 */ /* 0x000fe20000000800 */
        /* <DEDUP_REMOVED lines=17> */
[----:B0-----:R-:W-:Y:S01]  /*2f510*/  VIADD R8, R8, UR8 ;  /* 0x0000000808087c36 */ /* 0x001fe20008000000 */
[----:B------:R-:W-:Y:S01]  /*2f520*/  ISETP.LT.AND P0, PT, R4, UR14, !P0 ;  /* 0x0000000e04007c0c */ /* 0x000fe2000c701270 */
[----:B------:R-:W-:Y:S01]  /*2f530*/  ULDC UR14, c[0x0][0x248] ;  /* 0x00009200000e7ab9 */ /* 0x000fe20000000800 */
[----:B------:R-:W-:-:S02]  /*2f540*/  ULDC UR8, c[0x0][0x228] ;  /* 0x00008a0000087ab9 */ /* 0x000fc40000000800 */
[----:B------:R0:W-:Y:S02]  /*2f550*/  STL [R1+0x93c], R8 ;  /* 0x00093c0801007387 */ /* 0x0001e40000100800 */
        /* <DEDUP_REMOVED lines=17> */
[----:B------:R-:W-:Y:S01]  /*2f670*/  ISETP.LT.AND P0, PT, R4, UR26, !P0 ;  /* 0x0000001a04007c0c */ /* 0x000fe2000c701270 */
[----:B------:R-:W-:Y:S01]  /*2f680*/  ULDC UR12, c[0x0][0x248] ;  /* 0x00009200000c7ab9 */ /* 0x000fe20000000800 */
[----:B------:R-:W-:Y:S02]  /*2f690*/  ULDC.64 UR34, c[0x0][0x228] ;  /* 0x00008a0000227ab9 */ /* 0x000fe40000000a00 */
        /* <DEDUP_REMOVED lines=18> */
[----:B------:R-:W-:Y:S01]  /*2f7c0*/  ULDC UR40, c[0x0][0x228] ;  /* 0x00008a0000287ab9 */ /* 0x000fe20000000800 */
[----:B0-----:R-:W-:Y:S01]  /*2f7d0*/  VIADD R8, R8, UR11 ;  /* 0x0000000b08087c36 */ /* 0x001fe20008000000 */
[----:B------:R-:W-:-:S04]  /*2f7e0*/  ULDC UR11, c[0x0][0x228] ;  /* 0x00008a00000b7ab9 */ /* 0x000fc80000000800 */
[----:B------:R0:W-:Y:S02]  /*2f7f0*/  STL [R1+0x95c], R8 ;  /* 0x00095c0801007387 */ /* 0x0001e40000100800 */
[----:B0-----:R-:W-:Y:S01]  /*2f800*/  VIADD R8, R8, UR12 ;  /* 0x0000000c08087c36 */ /* 0x001fe20008000000 */
[----:B------:R-:W-:-:S04]  /*2f810*/  ULDC UR12, c[0x0][0x248] ;  /* 0x00009200000c7ab9 */ /* 0x000fc80000000800 */
[----:B------:R0:W-:Y:S01]  /*2f820*/  STL [R1+0x960], R8 ;  /* 0x0009600801007387 */ /* 0x0001e20000100800 */
[----:B------:R-:W-:Y:S01]  /*2f830*/  @P1 LOP3.LUT R53, R53, 0x4000, RZ, 0xfc, !PT ;  /* 0x0000400035351812 */ /* 0x000fe200078efcff */
[----:B0-----:R-:W-:Y:S01]  /*2f840*/  VIADD R8, R8, UR12 ;  /* 0x0000000c08087c36 */ /* 0x001fe20008000000 */
[----:B------:R-:W-:Y:S02]  /*2f850*/  ULDC.64 UR12, c[0x0][0x228] ;  /* 0x00008a00000c7ab9 */ /* 0x000fe40000000a00 */
[----:B------:R-:W-:Y:S01]  /*2f860*/  ISETP.LT.AND P0, PT, R4, UR12, !P0 ;  /* 0x0000000c04007c0c */ /* 0x000fe2000c701270 */
[----:B------:R-:W-:Y:S01]  /*2f870*/  ULDC UR12, c[0x0][0x228] ;  /* 0x00008a00000c7ab9 */ /* 0x000fe20000000800 */
[----:B------:R-:W-:-:S11]  /*2f880*/  LOP3.LUT R53, R53, 0xffffdfff, RZ, 0xc0, !PT ;  /* 0xffffdfff35357812 */ /* 0x000fd600078ec0ff */
[----:B------:R-:W-:Y:S02]  /*2f890*/  @P0 LOP3.LUT R53, R53, 0x2000, RZ, 0xfc, !PT ;  /* 0x0000200035350812 */ /* 0x000fe400078efcff */
[----:B------:R-:W-:-:S04]  /*2f8a0*/  ISETP.GE.AND P0, PT, R2, UR17, PT ;  /* 0x0000001102007c0c */ /* 0x000fc8000bf06270 */
[----:B------:R-:W-:Y:S02]  /*2f8b0*/  ISETP.LT.AND P1, PT, R5, UR37, !P0 ;  /* 0x0000002505007c0c */ /* 0x000fe4000c721270 */
[----:B------:R-:W-:Y:S01]  /*2f8c0*/  LOP3.LUT R53, R53, 0xffffefff, RZ, 0xc0, !PT ;  /* 0xffffefff35357812 */ /* 0x000fe200078ec0ff */
[----:B------:R0:W-:Y:S01]  /*2f8d0*/  STL [R1+0x964], R8 ;  /* 0x0009640801007387 */ /* 0x0001e20000100800 */
[----:B------:R-:W-:Y:S01]  /*2f8e0*/  ISETP.LT.AND P0, PT, R4, UR20, !P0 ;  /* 0x0000001404007c0c */ /* 0x000fe2000c701270 */
[----:B------:R-:W-:Y:S01]  /*2f8f0*/  VIADD R2, R3, 0xbc ;  /* 0x000000bc03027836 */ /* 0x000fe20000000000 */
[----:B------:R-:W-:Y:S01]  /*2f900*/  ULDC UR20, c[0x0][0x248] ;  /* 0x0000920000147ab9 */ /* 0x000fe20000000800 */
[----:B------:R-:W-:Y:S01]  /*2f910*/  ULDC.64 UR36, c[0x0][0x228] ;  /* 0x00008a0000247ab9 */ /* 0x000fe20000000a00 */
[----:B0-----:R-:W-:-:S05]  /*2f920*/  VIADD R8, R8, UR14 ;  /* 0x0000000e08087c36 */ /* 0x001fca0008000000 */
[----:B------:R-:W-:Y:S01]  /*2f930*/  @P1 LOP3.LUT R53, R53, 0x1000, RZ, 0xfc, !PT ;  /* 0x0000100035351812 */ /* 0x000fe200078efcff */
[----:B------:R-:W-:-:S03]  /*2f940*/  ULDC UR14, c[0x0][0x248] ;  /* 0x00009200000e7ab9 */ /* 0x000fc60000000800 */
[----:B------:R-:W-:Y:S01]  /*2f950*/  LOP3.LUT R53, R53, 0xfffff7ff, RZ, 0xc0, !PT ;  /* 0xfffff7ff35357812 */ /* 0x000fe200078ec0ff */
[----:B------:R0:W-:Y:S03]  /*2f960*/  STL [R1+0x968], R8 ;  /* 0x0009680801007387 */ /* 0x0001e60000100800 */
        /* <DEDUP_REMOVED lines=37> */
[----:B0-----:R-:W-:Y:S01]  /*2fbc0*/  VIADD R8, R8, UR18 ;  /* 0x0000001208087c36 */ /* 0x001fe20008000000 */
        /* <DEDUP_REMOVED lines=29> */
[----:B------:R-:W-:Y:S01]  /*2fda0*/  ISETP.GE.AND P0, PT, R2, UR13, PT ;  /* 0x0000000d02007c0c */ /* 0x000fe2000bf06270 */
[----:B------:R-:W-:Y:S01]  /*2fdb0*/  VIADD R2, R3, 0xb6 ;  /* 0x000000b603027836 */ /* 0x000fe20000000000 */
[----:B------:R-:W-:Y:S01]  /*2fdc0*/  LOP3.LUT R53, R53, 0xfffffffe, RZ, 0xc0, !PT ;  /* 0xfffffffe35357812 */ /* 0x000fe200078ec0ff */
[----:B------:R0:W-:Y:S01]  /*2fdd0*/  STL [R1+0x97c], R8 ;  /* 0x00097c0801007387 */ /* 0x0001e20000100800 */
[----:B------:R-:W-:Y:S01]  /*2fde0*/  ISETP.LT.AND P1, PT, R5, UR54, !P0 ;  /* 0x0000003605007c0c */ /* 0x000fe2000c721270 */
[----:B------:R-:W-:Y:S01]  /*2fdf0*/  ULDC UR13, c[0x0][0x228] ;  /* 0x00008a00000d7ab9 */ /* 0x000fe20000000800 */
        /* <DEDUP_REMOVED lines=22> */
[----:B0-----:R-:W-:Y:S01]  /*2ff60*/  VIADD R8, R8, UR19 ;  /* 0x0000001308087c36 */ /* 0x001fe20008000000 */
[----:B------:R-:W-:Y:S01]  /*2ff70*/  ISETP.LT.AND P0, PT, R4, UR34, !P0 ;  /* 0x0000002204007c0c */ /* 0x000fe2000c701270 */
[----:B------:R-:W-:Y:S01]  /*2ff80*/  ULDC UR19, c[0x0][0x228] ;  /* 0x00008a0000137ab9 */ /* 0x000fe20000000800 */
[----:B------:R-:W-:-:S02]  /*2ff90*/  ULDC UR57, c[0x0][0x228] ;  /* 0x00008a0000397ab9 */ /* 0x000fc40000000800 */
[----:B------:R0:W-:Y:S06]  /*2ffa0*/  STL [R1+0x984], R8 ;  /* 0x0009840801007387 */ /* 0x0001ec0000100800 */
        /* <DEDUP_REMOVED lines=63> */
[----:B------:R-:W-:Y:S02]  /*303a0*/  ULDC UR48, c[0x0][0x228] ;  /* 0x00008a0000307ab9 */ /* 0x000fe40000000800 */
[----:B------:R0:W-:Y:S02]  /*303b0*/  STL [R1+0x9b4], R8 ;  /* 0x0009b40801007387 */ /* 0x0001e40000100800 */
        /* <DEDUP_REMOVED lines=68> */
[----:B------:R-:W-:-:S09]  /*30800*/  ULDC.64 UR36, c[0x0][0x228] ;  /* 0x00008a0000247ab9 */ /* 0x000fd20000000a00 */
[----:B------:R-:W-:Y:S01]  /*30810*/  @P1 LOP3.LUT R54, R54, 0x1000, RZ, 0xfc, !PT ;  /* 0x0000100036361812 */ /* 0x000fe200078efcff */
[----:B0-----:R-:W-:Y:S01]  /*30820*/  VIADD R8, R8, UR23 ;  /* 0x0000001708087c36 */ /* 0x001fe20008000000 */
[----:B------:R-:W-:Y:S02]  /*30830*/  ULDC UR23, c[0x0][0x248] ;  /* 0x0000920000177ab9 */ /* 0x000fe40000000800 */
        /* <DEDUP_REMOVED lines=8> */
[----:B------:R-:W-:Y:S01]  /*308c0*/  ULDC.64 UR38, c[0x0][0x228] ;  /* 0x00008a0000267ab9 */ /* 0x000fe20000000a00 */
[----:B0-----:R-:W-:Y:S01]  /*308d0*/  VIADD R8, R8, UR24 ;  /* 0x0000001808087c36 */ /* 0x001fe20008000000 */
[----:B------:R-:W-:Y:S01]  /*308e0*/  ISETP.LT.AND P0, PT, R4, UR36, !P0 ;  /* 0x0000002404007c0c */ /* 0x000fe2000c701270 */
[----:B------:R-:W-:-:S03]  /*308f0*/  ULDC UR24, c[0x0][0x248] ;  /* 0x0000920000187ab9 */ /* 0x000fc60000000800 */
[----:B------:R0:W-:Y:S05]  /*30900*/  STL [R1+0x9d4], R8 ;  /* 0x0009d40801007387 */ /* 0x0001ea0000100800 */
[----:B------:R-:W-:Y:S01]  /*30910*/  @P1 LOP3.LUT R54, R54, 0x400, RZ, 0xfc, !PT ;  /* 0x0000040036361812 */ /* 0x000fe200078efcff */
        /* <DEDUP_REMOVED lines=83> */
[----:B------:R-:W-:Y:S01]  /*30e50*/  ISETP.GE.AND P0, PT, R2, UR33, PT ;  /* 0x0000002102007c0c */ /* 0x000fe2000bf06270 */
[----:B------:R-:W-:Y:S01]  /*30e60*/  VIADD R2, R3, 0xa6 ;  /* 0x000000a603027836 */ /* 0x000fe20000000000 */
[----:B------:R-:W-:Y:S01]  /*30e70*/  LOP3.LUT R54, R54, 0xfffffffe, RZ, 0xc0, !PT ;  /* 0xfffffffe36367812 */ /* 0x000fe200078ec0ff */
[----:B------:R-:W-:Y:S01]  /*30e80*/  ULDC.64 UR32, c[0x0][0x228] ;  /* 0x00008a0000207ab9 */ /* 0x000fe20000000a00 */
[----:B------:R-:W-:Y:S01]  /*30e90*/  ISETP.LT.AND P1, PT, R5, UR43, !P0 ;  /* 0x0000002b05007c0c */ /* 0x000fe2000c721270 */
[----:B------:R-:W-:Y:S01]  /*30ea0*/  ULDC UR43, c[0x0][0x228] ;  /* 0x00008a00002b7ab9 */ /* 0x000fe20000000800 */
[----:B------:R-:W-:-:S13]  /*30eb0*/  ISETP.LT.AND P0, PT, R4, UR26, !P0 ;  /* 0x0000001a04007c0c */ /* 0x000fda000c701270 */
[----:B------:R-:W-:Y:S02]  /*30ec0*/  @P0 LOP3.LUT R55, R55, 0x80000000, RZ, 0xfc, !PT ;  /* 0x8000000037370812 */ /* 0x000fe400078efcff */
[----:B------:R-:W-:Y:S02]  /*30ed0*/  ISETP.GE.AND P0, PT, R2, UR35, PT ;  /* 0x0000002302007c0c */ /* 0x000fe4000bf06270 */
[----:B------:R-:W-:Y:S02]  /*30ee0*/  @P1 LOP3.LUT R54, R54, 0x1, RZ, 0xfc, !PT ;  /* 0x0000000136361812 */ /* 0x000fe400078efcff */
        /* <DEDUP_REMOVED lines=95> */
[----:B------:R-:W-:Y:S01]  /*314e0*/  ULDC.64 UR30, c[0x0][0x228] ;  /* 0x00008a00001e7ab9 */ /* 0x000fe20000000a00 */
[----:B------:R-:W-:Y:S01]  /*314f0*/  ULDC UR60, c[0x0][0x228] ;  /* 0x00008a00003c7ab9 */ /* 0x000fe20000000800 */
        /* <DEDUP_REMOVED lines=50> */
[----:B------:R-:W-:Y:S01]  /*31820*/  ULDC.64 UR36, c[0x0][0x228] ;  /* 0x00008a0000247ab9 */ /* 0x000fe20000000a00 */
        /* <DEDUP_REMOVED lines=10> */
[----:B------:R-:W-:Y:S01]  /*318d0*/  ULDC.64 UR38, c[0x0][0x228] ;  /* 0x00008a0000267ab9 */ /* 0x000fe20000000a00 */
[----:B------:R-:W-:Y:S01]  /*318e0*/  ISETP.LT.AND P0, PT, R4, UR36, !P0 ;  /* 0x0000002404007c0c */ /* 0x000fe2000c701270 */
[----:B------:R-:W-:Y:S01]  /*318f0*/  ULDC UR36, c[0x0][0x228] ;  /* 0x00008a0000247ab9 */ /* 0x000fe20000000800 */
[----:B------:R-:W-:Y:S01]  /*31900*/  ULDC UR47, c[0x0][0x228] ;  /* 0x00008a00002f7ab9 */ /* 0x000fe20000000800 */
[----:B0-----:R-:W-:Y:S01]  /*31910*/  VIADD R8, R8, UR23 ;  /* 0x0000001708087c36 */ /* 0x001fe20008000000 */
[----:B------:R-:W-:-:S04]  /*31920*/  ULDC UR23, c[0x0][0x248] ;  /* 0x0000920000177ab9 */ /* 0x000fc80000000800 */
[----:B------:R0:W-:Y:S03]  /*31930*/  STL [R1+0xa58], R8 ;  /* 0x000a580801007387 */ /* 0x0001e60000100800 */
[----:B------:R-:W-:Y:S01]  /*31940*/  @P1 LOP3.LUT R55, R55, 0x400, RZ, 0xfc, !PT ;  /* 0x0000040037371812 */ /* 0x000fe200078efcff */
[----:B0-----:R-:W-:-:S03]  /*31950*/  VIADD R8, R8, UR24 ;  /* 0x0000001808087c36 */ /* 0x001fc60008000000 */
[----:B------:R-:W-:Y:S01]  /*31960*/  LOP3.LUT R55, R55, 0xfffffdff, RZ, 0xc0, !PT ;  /* 0xfffffdff37377812 */ /* 0x000fe200078ec0ff */
[----:B------:R-:W-:Y:S01]  /*31970*/  ULDC UR24, c[0x0][0x248] ;  /* 0x0000920000187ab9 */ /* 0x000fe20000000800 */
[----:B------:R0:W-:Y:S02]  /*31980*/  STL [R1+0xa5c], R8 ;  /* 0x000a5c0801007387 */ /* 0x0001e40000100800 */
        /* <DEDUP_REMOVED lines=83> */
[----:B------:R-:W-:Y:S01]  /*31ec0*/  ULDC.64 UR32, c[0x0][0x228] ;  /* 0x00008a0000207ab9 */ /* 0x000fe20000000a00 */
[----:B------:R-:W-:Y:S01]  /*31ed0*/  ISETP.LT.AND P0, PT, R4, UR26, !P0 ;  /* 0x0000001a04007c0c */ /* 0x000fe2000c701270 */
[----:B------:R-:W-:Y:S01]  /*31ee0*/  ULDC UR23, c[0x0][0x248] ;  /* 0x0000920000177ab9 */ /* 0x000fe20000000800 */
[----:B------:R0:W-:Y:S01]  /*31ef0*/  STL [R1+0xa90], R8 ;  /* 0x000a900801007387 */ /* 0x0001e20000100800 */
[----:B------:R-:W-:-:S10]  /*31f00*/  ULDC UR6, c[0x0][0x248] ;  /* 0x0000920000067ab9 */ /* 0x000fd40000000800 */
[----:B------:R-:W-:Y:S02]  /*31f10*/  @P0 LOP3.LUT R56, R56, 0x80000000, RZ, 0xfc, !PT ;  /* 0x8000000038380812 */ /* 0x000fe400078efcff */
[----:B------:R-:W-:Y:S02]  /*31f20*/  ISETP.GE.AND P0, PT, R2, UR35, PT ;  /* 0x0000002302007c0c */ /* 0x000fe4000bf06270 */
[----:B------:R-:W-:Y:S01]  /*31f30*/  @P1 LOP3.LUT R55, R55, 0x1, RZ, 0xfc, !PT ;  /* 0x0000000137371812 */ /* 0x000fe200078efcff */
[----:B0-----:R-:W-:Y:S01]  /*31f40*/  VIADD R8, R8, UR24 ;  /* 0x0000001808087c36 */ /* 0x001fe20008000000 */
[----:B------:R-:W-:Y:S02]  /*31f50*/  ISETP.LT.AND P1, PT, R5, UR8, !P0 ;  /* 0x0000000805007c0c */ /* 0x000fe4000c721270 */
[----:B------:R-:W-:Y:S01]  /*31f60*/  LOP3.LUT R56, R56, 0xbfffffff, RZ, 0xc0, !PT ;  /* 0xbfffffff38387812 */ /* 0x000fe200078ec0ff */
[----:B------:R-:W-:Y:S01]  /*31f70*/  VIADD R2, R3, 0x95 ;  /* 0x0000009503027836 */ /* 0x000fe20000000000 */
[----:B------:R-:W-:Y:S01]  /*31f80*/  ISETP.LT.AND P0, PT, R4, UR32, !P0 ;  /* 0x0000002004007c0c */ /* 0x000fe2000c701270 */
[----:B------:R0:W-:Y:S01]  /*31f90*/  STL [R1+0xa94], R8 ;  /* 0x000a940801007387 */ /* 0x0001e20000100800 */
[----:B------:R-:W-:-:S07]  /*31fa0*/  ULDC.64 UR34, c[0x0][0x228] ;  /* 0x00008a0000227ab9 */ /* 0x000fce0000000a00 */
[----:B------:R-:W-:Y:S01]  /*31fb0*/  @P1 LOP3.LUT R56, R56, 0x40000000, RZ, 0xfc, !PT ;  /* 0x4000000038381812 */ /* 0x000fe200078efcff */
[----:B0-----:R-:W-:Y:S01]  /*31fc0*/  VIADD R8, R8, UR23 ;  /* 0x0000001708087c36 */ /* 0x001fe20008000000 */
[----:B------:R-:W-:Y:S02]  /*31fd0*/  ULDC UR23, c[0x0][0x248] ;  /* 0x0000920000177ab9 */ /* 0x000fe40000000800 */
[----:B------:R-:W-:Y:S02]  /*31fe0*/  LOP3.LUT R56, R56, 0xdfffffff, RZ, 0xc0, !PT ;  /* 0xdfffffff38387812 */ /* 0x000fe400078ec0ff */
[----:B------:R0:W-:Y:S02]  /*31ff0*/  STL [R1+0xa98], R8 ;  /* 0x000a980801007387 */ /* 0x0001e40000100800 */
[----:B------:R-:W-:Y:S02]  /*32000*/  @P0 LOP3.LUT R56, R56, 0x20000000, RZ, 0xfc, !PT ;  /* 0x2000000038380812 */ /* 0x000fe400078efcff */
[----:B------:R-:W-:Y:S01]  /*32010*/  ISETP.GE.AND P0, PT, R2, UR37, PT ;  /* 0x0000002502007c0c */ /* 0x000fe2000bf06270 */
[----:B0-----:R-:W-:-:S03]  /*32020*/  VIADD R8, R8, UR23 ;  /* 0x0000001708087c36 */ /* 0x001fc60008000000 */
[----:B------:R-:W-:Y:S02]  /*32030*/  ISETP.LT.AND P1, PT, R5, UR7, !P0 ;  /* 0x0000000705007c0c */ /* 0x000fe4000c721270 */
[----:B------:R0:W-:Y:S01]  /*32040*/  STL [R1+0xa9c], R8 ;  /* 0x000a9c0801007387 */ /* 0x0001e20000100800 */
[----:B------:R-:W-:Y:S01]  /*32050*/  ISETP.LT.AND P0, PT, R4, UR34, !P0 ;  /* 0x0000002204007c0c */ /* 0x000fe2000c701270 */
[----:B0-----:R-:W-:Y:S01]  /*32060*/  VIADD R8, R8, UR5 ;  /* 0x0000000508087c36 */ /* 0x001fe20008000000 */
[----:B------:R-:W-:Y:S01]  /*32070*/  LOP3.LUT R56, R56, 0xefffffff, RZ, 0xc0, !PT ;  /* 0xefffffff38387812 */ /* 0x000fe200078ec0ff */
[----:B------:R-:W-:-:S03]  /*32080*/  ULDC UR5, c[0x0][0x248] ;  /* 0x0000920000057ab9 */ /* 0x000fc60000000800 */
[----:B------:R0:W-:Y:S04]  /*32090*/  STL [R1+0xaa0], R8 ;  /* 0x000aa00801007387 */ /* 0x0001e80000100800 */
[----:B------:R-:W-:Y:S01]  /*320a0*/  @P1 LOP3.LUT R56, R56, 0x10000000, RZ, 0xfc, !PT ;  /* 0x1000000038381812 */ /* 0x000fe200078efcff */
[----:B0-----:R-:W-:Y:S01]  /*320b0*/  VIADD R8, R8, UR6 ;  /* 0x0000000608087c36 */ /* 0x001fe20008000000 */
[----:B------:R-:W-:-:S04]  /*320c0*/  ULDC UR6, c[0x0][0x248] ;  /* 0x0000920000067ab9 */ /* 0x000fc80000000800 */
[----:B------:R0:W-:Y:S01]  /*320d0*/  STL [R1+0xaa4], R8 ;  /* 0x000aa40801007387 */ /* 0x0001e20000100800 */
[----:B------:R-:W-:Y:S01]  /*320e0*/  LOP3.LUT R56, R56, 0xf7ffffff, RZ, 0xc0, !PT ;  /* 0xf7ffffff38387812 */ /* 0x000fe200078ec0ff */
[----:B------:R-:W-:Y:S02]  /*320f0*/  VIADD R2, R3, 0x94 ;  /* 0x0000009403027836 */ /* 0x000fe40000000000 */
[----:B0-----:R-:W-:Y:S01]  /*32100*/  VIADD R8, R8, UR5 ;  /* 0x0000000508087c36 */ /* 0x001fe20008000000 */
[----:B------:R-:W-:Y:S01]  /*32110*/  @P0 LOP3.LUT R56, R56, 0x8000000, RZ, 0xfc, !PT ;  /* 0x0800000038380812 */ /* 0x000fe200078efcff */
[----:B------:R-:W-:-:S03]  /*32120*/  ULDC UR5, c[0x0][0x248] ;  /* 0x0000920000057ab9 */ /* 0x000fc60000000800 */
        /* <DEDUP_REMOVED lines=9> */
[----:B0-----:R-:W-:-:S07]  /*321c0*/  VIADD R8, R8, UR5 ;  /* 0x0000000508087c36 */ /* 0x001fce0008000000 */
        /* <DEDUP_REMOVED lines=37> */
[----:B------:R-:W-:Y:S01]  /*32420*/  ULDC.64 UR30, c[0x0][0x228] ;  /* 0x00008a00001e7ab9 */ /* 0x000fe20000000a00 */
        /* <DEDUP_REMOVED lines=35> */
[----:B0-----:R-:W-:Y:S01]  /*32660*/  VIADD R8, R8, UR5 ;  /* 0x0000000508087c36 */ /* 0x001fe20008000000 */
[----:B------:R-:W-:-:S04]  /*32670*/  ULDC UR5, c[0x0][0x248] ;  /* 0x0000920000057ab9 */ /* 0x000fc80000000800 */
[----:B------:R0:W-:Y:S05]  /*32680*/  STL [R1+0xac0], R8 ;  /* 0x000ac00801007387 */ /* 0x0001ea0000100800 */
        /* <DEDUP_REMOVED lines=14> */
[----:B------:R-:W-:Y:S01]  /*32770*/  ULDC.64 UR18, c[0x0][0x228] ;  /* 0x00008a0000127ab9 */ /* 0x000fe20000000a00 */
[----:B0-----:R-:W-:Y:S01]  /*32780*/  VIADD R8, R8, UR5 ;  /* 0x0000000508087c36 */ /* 0x001fe20008000000 */
[----:B------:R-:W-:Y:S01]  /*32790*/  ISETP.LT.AND P0, PT, R4, UR32, !P0 ;  /* 0x0000002004007c0c */ /* 0x000fe2000c701270 */
[----:B------:R-:W-:-:S03]  /*327a0*/  ULDC UR5, c[0x0][0x228] ;  /* 0x00008a0000057ab9 */ /* 0x000fc60000000800 */
        /* <DEDUP_REMOVED lines=41> */
[----:B------:R-:W-:-:S04]  /*32a40*/  ULDC UR14, c[0x0][0x248] ;  /* 0x00009200000e7ab9 */ /* 0x000fc80000000800 */
[----:B------:R0:W-:Y:S02]  /*32a50*/  STL [R1+0xc0c], R8 ;  /* 0x000c0c0801007387 */ /* 0x0001e40000100800 */
[----:B0-----:R-:W-:Y:S01]  /*32a60*/  VIADD R8, R8, UR12 ;  /* 0x0000000c08087c36 */ /* 0x001fe20008000000 */
[----:B------:R-:W-:Y:S01]  /*32a70*/  @P1 LOP3.LUT R56, R56, 0x100, RZ, 0xfc, !PT ;  /* 0x0000010038381812 */ /* 0x000fe200078efcff */
[----:B------:R-:W-:-:S03]  /*32a80*/  ULDC UR12, c[0x0][0x248] ;  /* 0x00009200000c7ab9 */ /* 0x000fc60000000800 */
        /* <DEDUP_REMOVED lines=25> */
[----:B------:R-:W-:Y:S01]  /*32c20*/  ULDC.64 UR20, c[0x0][0x228] ;  /* 0x00008a0000147ab9 */ /* 0x000fe20000000a00 */
        /* <DEDUP_REMOVED lines=21> */
[----:B------:R-:W-:Y:S01]  /*32d80*/  ISETP.LT.AND P0, PT, R4, UR20, !P0 ;  /* 0x0000001404007c0c */ /* 0x000fe2000c701270 */
        /* <DEDUP_REMOVED lines=17> */
[----:B------:R-:W-:Y:S01]  /*32ea0*/  ISETP.LT.AND P1, PT, R5, UR22, !P0 ;  /* 0x0000001605007c0c */ /* 0x000fe2000c721270 */
[----:B------:R-:W-:Y:S01]  /*32eb0*/  VIADD R2, R3, 0x86 ;  /* 0x0000008603027836 */ /* 0x000fe20000000000 */
[----:B------:R-:W-:Y:S01]  /*32ec0*/  LOP3.LUT R56, R56, 0xfffffffe, RZ, 0xc0, !PT ;  /* 0xfffffffe38387812 */ /* 0x000fe200078ec0ff */
[----:B------:R0:W-:Y:S01]  /*32ed0*/  STL [R1+0xc48], R8 ;  /* 0x000c480801007387 */ /* 0x0001e20000100800 */
[----:B------:R-:W-:Y:S01]  /*32ee0*/  ULDC.64 UR22, c[0x0][0x228] ;  /* 0x00008a0000167ab9 */ /* 0x000fe20000000a00 */
[----:B------:R-:W-:Y:S01]  /*32ef0*/  ULDC.64 UR30, c[0x0][0x228] ;  /* 0x00008a00001e7ab9 */ /* 0x000fe20000000a00 */
[----:B0-----:R-:W-:Y:S01]  /*32f00*/  VIADD R8, R8, UR16 ;  /* 0x0000001008087c36 */ /* 0x001fe20008000000 */
[----:B------:R-:W-:-:S02]  /*32f10*/  ULDC.64 UR16, c[0x0][0x228] ;  /* 0x00008a0000107ab9 */ /* 0x000fc40000000a00 */
[----:B------:R-:W-:Y:S01]  /*32f20*/  ISETP.LT.AND P0, PT, R4, UR16, !P0 ;  /* 0x0000001004007c0c */ /* 0x000fe2000c701270 */
[----:B------:R-:W-:-:S03]  /*32f30*/  ULDC UR16, c[0x0][0x228] ;  /* 0x00008a0000107ab9 */ /* 0x000fc60000000800 */
[----:B------:R-:W-:-:S09]  /*32f40*/  @P1 LOP3.LUT R56, R56, 0x1, RZ, 0xfc, !PT ;  /* 0x0000000138381812 */ /* 0x000fd200078efcff */
        /* <DEDUP_REMOVED lines=56> */
[----:B------:R0:W-:Y:S01]  /*332d0*/  STL [R1+0xc60], R8 ;  /* 0x000c600801007387 */ /* 0x0001e20000100800 */
[----:B------:R-:W-:-:S09]  /*332e0*/  ULDC.64 UR34, c[0x0][0x228] ;  /* 0x00008a0000227ab9 */ /* 0x000fd20000000a00 */
        /* <DEDUP_REMOVED lines=11> */
[----:B------:R-:W-:Y:S01]  /*333a0*/  ULDC UR36, c[0x0][0x228] ;  /* 0x00008a0000247ab9 */ /* 0x000fe20000000800 */
[----:B------:R-:W-:Y:S01]  /*333b0*/  ULDC UR21, c[0x0][0x228] ;  /* 0x00008a0000157ab9 */ /* 0x000fe20000000800 */
[----:B0-----:R-:W-:-:S07]  /*333c0*/  VIADD R8, R8, UR22 ;  /* 0x0000001608087c36 */ /* 0x001fce0008000000 */
[----:B------:R-:W-:Y:S01]  /*333d0*/  @P1 LOP3.LUT R57, R57, 0x100000, RZ, 0xfc, !PT ;  /* 0x0010000039391812 */ /* 0x000fe200078efcff */
[----:B------:R-:W-:-:S03]  /*333e0*/  ULDC UR22, c[0x0][0x248] ;  /* 0x0000920000167ab9 */ /* 0x000fc60000000800 */
[----:B------:R-:W-:Y:S01]  /*333f0*/  LOP3.LUT R57, R57, 0xfff7ffff, RZ, 0xc0, !PT ;  /* 0xfff7ffff39397812 */ /* 0x000fe200078ec0ff */
[----:B------:R0:W-:Y:S03]  /*33400*/  STL [R1+0xc6c], R8 ;  /* 0x000c6c0801007387 */ /* 0x0001e60000100800 */
        /* <DEDUP_REMOVED lines=61> */
[----:B0-----:R-:W-:-:S05]  /*337e0*/  VIADD R8, R8, UR26 ;  /* 0x0000001a08087c36 */ /* 0x001fca0008000000 */
[----:B------:R0:W-:Y:S01]  /*337f0*/  STL [R1+0xcb8], R8 ;  /* 0x000cb80801007387 */ /* 0x0001e20000100800 */
[----:B------:R-:W-:Y:S01]  /*33800*/  LOP3.LUT R57, R57, 0xffffdfff, RZ, 0xc0, !PT ;  /* 0xffffdfff39397812 */ /* 0x000fe200078ec0ff */
[----:B0-----:R-:W-:Y:S01]  /*33810*/  VIADD R8, R8, UR24 ;  /* 0x0000001808087c36 */ /* 0x001fe20008000000 */
[----:B------:R-:W-:Y:S02]  /*33820*/  ULDC UR24, c[0x0][0x248] ;  /* 0x0000920000187ab9 */ /* 0x000fe40000000800 */
[----:B------:R-:W-:Y:S02]  /*33830*/  @P0 LOP3.LUT R57, R57, 0x2000, RZ, 0xfc, !PT ;  /* 0x0000200039390812 */ /* 0x000fe400078efcff */
        /* <DEDUP_REMOVED lines=57> */
[----:B------:R-:W-:Y:S01]  /*33bd0*/  ULDC.64 UR34, c[0x0][0x228] ;  /* 0x00008a0000227ab9 */ /* 0x000fe20000000a00 */
[----:B0-----:R-:W-:Y:S01]  /*33be0*/  VIADD R8, R8, UR23 ;  /* 0x0000001708087c36 */ /* 0x001fe20008000000 */
[----:B------:R-:W-:-:S07]  /*33bf0*/  ULDC UR23, c[0x0][0x248] ;  /* 0x0000920000177ab9 */ /* 0x000fce0000000800 */
[----:B------:R-:W-:Y:S01]  /*33c00*/  @P1 LOP3.LUT R57, R57, 0x10, RZ, 0xfc, !PT ;  /* 0x0000001039391812 */ /* 0x000fe200078efcff */
[----:B------:R0:W-:Y:S03]  /*33c10*/  STL [R1+0xcd4], R8 ;  /* 0x000cd40801007387 */ /* 0x0001e60000100800 */
        /* <DEDUP_REMOVED lines=12> */
[----:B------:R-:W-:-:S03]  /*33ce0*/  ULDC UR45, c[0x0][0x228] ;  /* 0x00008a00002d7ab9 */ /* 0x000fc60000000800 */
[----:B------:R0:W-:Y:S01]  /*33cf0*/  STL [R1+0xcdc], R8 ;  /* 0x000cdc0801007387 */ /* 0x0001e20000100800 */
[----:B------:R-:W-:Y:S01]  /*33d00*/  ISETP.LT.AND P0, PT, R4, UR34, !P0 ;  /* 0x0000002204007c0c */ /* 0x000fe2000c701270 */
[----:B0-----:R-:W-:Y:S01]  /*33d10*/  VIADD R8, R8, UR24 ;  /* 0x0000001808087c36 */ /* 0x001fe20008000000 */
[----:B------:R-:W-:Y:S01]  /*33d20*/  @P1 LOP3.LUT R57, R57, 0x4, RZ, 0xfc, !PT ;  /* 0x0000000439391812 */ /* 0x000fe200078efcff */
[----:B------:R-:W-:-:S03]  /*33d30*/  ULDC UR24, c[0x0][0x248] ;  /* 0x0000920000187ab9 */ /* 0x000fc60000000800 */
[----:B------:R0:W-:Y:S01]  /*33d40*/  STL [R1+0xce4], R8 ;  /* 0x000ce40801007387 */ /* 0x0001e20000100800 */
        /* <DEDUP_REMOVED lines=8> */
[----:B------:R-:W-:Y:S01]  /*33dd0*/  VIADD R2, R3, 0x76 ;  /* 0x0000007603027836 */ /* 0x000fe20000000000 */
[----:B------:R-:W-:Y:S01]  /*33de0*/  LOP3.LUT R57, R57, 0xfffffffe, RZ, 0xc0, !PT ;  /* 0xfffffffe39397812 */ /* 0x000fe200078ec0ff */
[----:B------:R-:W-:Y:S01]  /*33df0*/  ULDC.64 UR38, c[0x0][0x228] ;  /* 0x00008a0000267ab9 */ /* 0x000fe20000000a00 */
[----:B------:R0:W-:Y:S01]  /*33e00*/  STL [R1+0xcf0], R8 ;  /* 0x000cf00801007387 */ /* 0x0001e20000100800 */
[----:B------:R-:W-:Y:S01]  /*33e10*/  ISETP.LT.AND P1, PT, R5, UR45, !P0 ;  /* 0x0000002d05007c0c */ /* 0x000fe2000c721270 */
[----:B------:R-:W-:Y:S01]  /*33e20*/  ULDC UR45, c[0x0][0x228] ;  /* 0x00008a00002d7ab9 */ /* 0x000fe20000000800 */
[----:B------:R-:W-:Y:S01]  /*33e30*/  ISETP.LT.AND P0, PT, R4, UR36, !P0 ;  /* 0x0000002404007c0c */ /* 0x000fe2000c701270 */
[----:B0-----:R-:W-:Y:S01]  /*33e40*/  VIADD R8, R8, UR23 ;  /* 0x0000001708087c36 */ /* 0x001fe20008000000 */
[----:B------:R-:W-:-:S04]  /*33e50*/  ULDC UR23, c[0x0][0x248] ;  /* 0x0000920000177ab9 */ /* 0x000fc80000000800 */
[----:B------:R0:W-:Y:S02]  /*33e60*/  STL [R1+0xcf4], R8 ;  /* 0x000cf40801007387 */ /* 0x0001e40000100800 */
[----:B0-----:R-:W-:Y:S01]  /*33e70*/  VIADD R8, R8, UR24 ;  /* 0x0000001808087c36 */ /* 0x001fe20008000000 */
[----:B------:R-:W-:-:S04]  /*33e80*/  ULDC UR24, c[0x0][0x248] ;  /* 0x0000920000187ab9 */ /* 0x000fc80000000800 */
[----:B------:R0:W-:Y:S01]  /*33e90*/  STL [R1+0xcfc], R8 ;  /* 0x000cfc0801007387 */ /* 0x0001e20000100800 */
[----:B------:R-:W-:Y:S02]  /*33ea0*/  @P0 LOP3.LUT R58, R58, 0x80000000, RZ, 0xfc, !PT ;  /* 0x800000003a3a0812 */ /* 0x000fe400078efcff */
[----:B------:R-:W-:Y:S01]  /*33eb0*/  ISETP.GE.AND P0, PT, R2, UR25, PT ;  /* 0x0000001902007c0c */ /* 0x000fe2000bf06270 */
[----:B0-----:R-:W-:Y:S01]  /*33ec0*/  VIADD R8, R8, UR23 ;  /* 0x0000001708087c36 */ /* 0x001fe20008000000 */
[----:B------:R-:W-:-:S04]  /*33ed0*/  ULDC UR23, c[0x0][0x248] ;  /* 0x0000920000177ab9 */ /* 0x000fc80000000800 */
[----:B------:R0:W-:Y:S01]  /*33ee0*/  STL [R1+0xd00], R8 ;  /* 0x000d000801007387 */ /* 0x0001e20000100800 */
[----:B------:R-:W-:Y:S02]  /*33ef0*/  @P1 LOP3.LUT R57, R57, 0x1, RZ, 0xfc, !PT ;  /* 0x0000000139391812 */ /* 0x000fe400078efcff */
        /* <DEDUP_REMOVED lines=93> */
[----:B0-----:R-:W-:Y:S01]  /*344d0*/  VIADD R8, R8, UR23 ;  /* 0x0000001708087c36 */ /* 0x001fe20008000000 */
[----:B------:R-:W-:-:S04]  /*344e0*/  ULDC UR23, c[0x0][0x248] ;  /* 0x0000920000177ab9 */ /* 0x000fc80000000800 */
[----:B------:R0:W-:Y:S04]  /*344f0*/  STL [R1+0xd3c], R8 ;  /* 0x000d3c0801007387 */ /* 0x0001e80000100800 */
        /* <DEDUP_REMOVED lines=159> */
[----:B------:R-:W-:Y:S01]  /*34ef0*/  ISETP.LT.AND P1, PT, R5, UR41, !P0 ;  /* 0x0000002905007c0c */ /* 0x000fe2000c721270 */
[----:B0-----:R-:W-:Y:S01]  /*34f00*/  VIADD R8, R8, UR24 ;  /* 0x0000001808087c36 */ /* 0x001fe20008000000 */
[----:B------:R-:W-:-:S04]  /*34f10*/  ULDC UR24, c[0x0][0x248] ;  /* 0x0000920000187ab9 */ /* 0x000fc80000000800 */
[----:B------:R0:W-:Y:S01]  /*34f20*/  STL [R1+0xdbc], R8 ;  /* 0x000dbc0801007387 */ /* 0x0001e20000100800 */
[----:B------:R-:W-:Y:S01]  /*34f30*/  ISETP.LT.AND P0, PT, R4, UR38, !P0 ;  /* 0x0000002604007c0c */ /* 0x000fe2000c701270 */
[----:B0-----:R-:W-:Y:S01]  /*34f40*/  VIADD R8, R8, UR23 ;  /* 0x0000001708087c36 */ /* 0x001fe20008000000 */
[----:B------:R-:W-:Y:S01]  /*34f50*/  LOP3.LUT R59, R59, 0xbfffffff, RZ, 0xc0, !PT ;  /* 0xbfffffff3b3b7812 */ /* 0x000fe200078ec0ff */
[----:B------:R-:W-:-:S03]  /*34f60*/  ULDC UR23, c[0x0][0x248] ;  /* 0x0000920000177ab9 */ /* 0x000fc60000000800 */
[----:B------:R0:W-:Y:S01]  /*34f70*/  STL [R1+0xdc0], R8 ;  /* 0x000dc00801007387 */ /* 0x0001e20000100800 */
        /* <DEDUP_REMOVED lines=60> */
[----:B------:R-:W-:Y:S01]  /*35340*/  LOP3.LUT R59, R59, 0xffdfffff, RZ, 0xc0, !PT ;  /* 0xffdfffff3b3b7812 */ /* 0x000fe200078ec0ff */
[----:B0-----:R-:W-:-:S03]  /*35350*/  VIADD R8, R8, UR24 ;  /* 0x0000001808087c36 */ /* 0x001fc60008000000 */
        /* <DEDUP_REMOVED lines=13> */
[----:B------:R-:W-:Y:S02]  /*35430*/  LOP3.LUT R59, R59, 0xfff7ffff, RZ, 0xc0, !PT ;  /* 0xfff7ffff3b3b7812 */ /* 0x000fe400078ec0ff */
[----:B------:R0:W-:Y:S02]  /*35440*/  STL [R1+0xdf4], R8 ;  /* 0x000df40801007387 */ /* 0x0001e40000100800 */
[----:B------:R-:W-:Y:S02]  /*35450*/  @P0 LOP3.LUT R59, R59, 0x80000, RZ, 0xfc, !PT ;  /* 0x000800003b3b0812 */ /* 0x000fe400078efcff */
[----:B------:R-:W-:Y:S01]  /*35460*/  ISETP.GE.AND P0, PT, R2, UR37, PT ;  /* 0x0000002502007c0c */ /* 0x000fe2000bf06270 */
[----:B0-----:R-:W-:Y:S01]  /*35470*/  VIADD R8, R8, UR5 ;  /* 0x0000000508087c36 */ /* 0x001fe20008000000 */
[----:B------:R-:W-:Y:S01]  /*35480*/  ULDC UR5, c[0x0][0x248] ;  /* 0x0000920000057ab9 */ /* 0x000fe20000000800 */
[----:B------:R-:W-:Y:S01]  /*35490*/  LOP3.LUT R59, R59, 0xfffbffff, RZ, 0xc0, !PT ;  /* 0xfffbffff3b3b7812 */ /* 0x000fe200078ec0ff */
[----:B------:R-:W-:Y:S01]  /*354a0*/  VIADD R2, R3, 0x5f ;  /* 0x0000005f03027836 */ /* 0x000fe20000000000 */
[----:B------:R-:W-:Y:S01]  /*354b0*/  ULDC.64 UR36, c[0x0][0x228] ;  /* 0x00008a0000247ab9 */ /* 0x000fe20000000a00 */
[----:B------:R0:W-:Y:S01]  /*354c0*/  STL [R1+0xdfc], R8 ;  /* 0x000dfc0801007387 */ /* 0x0001e20000100800 */
[----:B------:R-:W-:Y:S01]  /*354d0*/  ISETP.LT.AND P1, PT, R5, UR7, !P0 ;  /* 0x0000000705007c0c */ /* 0x000fe2000c721270 */
        /* <DEDUP_REMOVED lines=63> */
[----:B0-----:R-:W-:Y:S01]  /*358d0*/  VIADD R8, R8, UR5 ;  /* 0x0000000508087c36 */ /* 0x001fe20008000000 */
        /* <DEDUP_REMOVED lines=56> */
[----:B------:R-:W-:Y:S01]  /*35c60*/  ULDC UR9, c[0x0][0x248] ;  /* 0x0000920000097ab9 */ /* 0x000fe20000000800 */
[----:B------:R0:W-:Y:S01]  /*35c70*/  STL [R1+0xf54], R8 ;  /* 0x000f540801007387 */ /* 0x0001e20000100800 */
[----:B------:R-:W-:Y:S01]  /*35c80*/  ULDC UR15, c[0x0][0x228] ;  /* 0x00008a00000f7ab9 */ /* 0x000fe20000000800 */
[----:B------:R-:W-:-:S09]  /*35c90*/  ULDC UR18, c[0x0][0x228] ;  /* 0x00008a0000127ab9 */ /* 0x000fd20000000800 */
[----:B------:R-:W-:Y:S02]  /*35ca0*/  @P0 LOP3.LUT R188, R188, 0x80000000, RZ, 0xfc, !PT ;  /* 0x80000000bcbc0812 */ /* 0x000fe400078efcff */
[----:B------:R-:W-:Y:S02]  /*35cb0*/  ISETP.GE.AND P0, PT, R2, UR25, PT ;  /* 0x0000001902007c0c */ /* 0x000fe4000bf06270 */
[----:B------:R-:W-:Y:S02]  /*35cc0*/  @P1 LOP3.LUT R59, R59, 0x1, RZ, 0xfc, !PT ;  /* 0x000000013b3b1812 */ /* 0x000fe400078efcff */
        /* <DEDUP_REMOVED lines=93> */
[----:B------:R-:W-:-:S10]  /*362a0*/  ULDC UR25, c[0x0][0x228] ;  /* 0x00008a0000197ab9 */ /* 0x000fd40000000800 */
        /* <DEDUP_REMOVED lines=146> */
[----:B------:R-:W-:Y:S01]  /*36bd0*/  R2UR UR4, R27 ;  /* 0x000000001b0472ca */ /* 0x000fe200000e0000 */
[----:B------:R-:W-:Y:S01]  /*36be0*/  VIADD R26, R3, 0x1a ;  /* 0x0000001a031a7836 */ /* 0x000fe20000000000 */
[----:B------:R-:W-:-:S06]  /*36bf0*/  ULDC UR61, c[0x0][0x228] ;  /* 0x00008a00003d7ab9 */ /* 0x000fcc0000000800 */
        /* <DEDUP_REMOVED lines=10> */
[----:B------:R-:W-:Y:S01]  /*36ca0*/  VIADD R27, R3, 0x1b ;  /* 0x0000001b031b7836 */ /* 0x000fe20000000000 */
[----:B------:R-:W-:Y:S01]  /*36cb0*/  ULDC UR60, c[0x0][0x228] ;  /* 0x00008a00003c7ab9 */ /* 0x000fe20000000800 */
[----:B0-----:R-:W-:Y:S01]  /*36cc0*/  VIADD R8, R8, UR5 ;  /* 0x0000000508087c36 */ /* 0x001fe20008000000 */
[----:B------:R-:W-:-:S07]  /*36cd0*/  ULDC UR5, c[0x0][0x248] ;  /* 0x0000920000057ab9 */ /* 0x000fce0000000800 */
[----:B------:R-:W-:Y:S01]  /*36ce0*/  @P1 LOP3.LUT R189, R189, 0x10000, RZ, 0xfc, !PT ;  /* 0x00010000bdbd1812 */ /* 0x000fe200078efcff */
[----:B------:R0:W-:Y:S03]  /*36cf0*/  STL [R1+0xf74], R8 ;  /* 0x000f740801007387 */ /* 0x0001e60000100800 */
[----:B------:R-:W-:Y:S01]  /*36d00*/  LOP3.LUT R189, R189, 0xffff7fff, RZ, 0xc0, !PT ;  /* 0xffff7fffbdbd7812 */ /* 0x000fe200078ec0ff */
[----:B0-----:R-:W-:-:S03]  /*36d10*/  VIADD R8, R8, UR10 ;  /* 0x0000000a08087c36 */ /* 0x001fc60008000000 */
[----:B------:R-:W-:Y:S01]  /*36d20*/  @P0 LOP3.LUT R189, R189, 0x8000, RZ, 0xfc, !PT ;  /* 0x00008000bdbd0812 */ /* 0x000fe200078efcff */
[----:B------:R-:W-:Y:S01]  /*36d30*/  ULDC UR10, c[0x0][0x228] ;  /* 0x00008a00000a7ab9 */ /* 0x000fe20000000800 */
[----:B------:R-:W-:Y:S01]  /*36d40*/  ISETP.GE.AND P0, PT, R2, UR37, PT ;  /* 0x0000002502007c0c */ /* 0x000fe2000bf06270 */
[----:B------:R0:W-:Y:S01]  /*36d50*/  STL [R1+0xf78], R8 ;  /* 0x000f780801007387 */ /* 0x0001e20000100800 */
[----:B------:R-:W-:Y:S01]  /*36d60*/  LOP3.LUT R189, R189, 0xffffbfff, RZ, 0xc0, !PT ;  /* 0xffffbfffbdbd7812 */ /* 0x000fe200078ec0ff */
[----:B------:R-:W-:Y:S01]  /*36d70*/  VIADD R2, R3, 0x3d ;  /* 0x0000003d03027836 */ /* 0x000fe20000000000 */
[----:B------:R-:W-:Y:S01]  /*36d80*/  ISETP.LT.AND P1, PT, R5, UR57, !P0 ;  /* 0x0000003905007c0c */ /* 0x000fe2000c721270 */
[----:B------:R-:W-:Y:S01]  /*36d90*/  ULDC.64 UR36, c[0x0][0x228] ;  /* 0x00008a0000247ab9 */ /* 0x000fe20000000a00 */
[----:B0-----:R-:W-:Y:S01]  /*36da0*/  VIADD R8, R8, UR5 ;  /* 0x0000000508087c36 */ /* 0x001fe20008000000 */
[----:B------:R-:W-:Y:S01]  /*36db0*/  ULDC UR5, c[0x0][0x248] ;  /* 0x0000920000057ab9 */ /* 0x000fe20000000800 */
[----:B------:R-:W-:Y:S01]  /*36dc0*/  VIADD R25, R3, 0x19 ;  /* 0x0000001903197836 */ /* 0x000fe20000000000 */
[----:B------:R-:W-:-:S02]  /*36dd0*/  ULDC UR57, c[0x0][0x228] ;  /* 0x00008a0000397ab9 */ /* 0x000fc40000000800 */
[----:B------:R0:W-:Y:S01]  /*36de0*/  STL [R1+0xf7c], R8 ;  /* 0x000f7c0801007387 */ /* 0x0001e20000100800 */
[----:B------:R-:W-:Y:S01]  /*36df0*/  ISETP.LT.AND P0, PT, R4, UR32, !P0 ;  /* 0x0000002004007c0c */ /* 0x000fe2000c701270 */
        /* <DEDUP_REMOVED lines=17> */
[----:B------:R-:W-:-:S02]  /*36f10*/  VIADD R24, R3, 0x18 ;  /* 0x0000001803187836 */ /* 0x000fc40000000000 */
[----:B0-----:R-:W-:Y:S01]  /*36f20*/  VIADD R8, R8, UR5 ;  /* 0x0000000508087c36 */ /* 0x001fe20008000000 */
[----:B------:R-:W-:Y:S01]  /*36f30*/  ULDC UR5, c[0x0][0x248] ;  /* 0x0000920000057ab9 */ /* 0x000fe20000000800 */
[----:B------:R-:W-:Y:S01]  /*36f40*/  VIADD R23, R3, 0x17 ;  /* 0x0000001703177836 */ /* 0x000fe20000000000 */
[----:B------:R-:W-:Y:S02]  /*36f50*/  ULDC UR56, c[0x0][0x228] ;  /* 0x00008a0000387ab9 */ /* 0x000fe40000000800 */
[----:B------:R0:W-:Y:S01]  /*36f60*/  STL [R1+0xf94], R8 ;  /* 0x000f940801007387 */ /* 0x0001e20000100800 */
[----:B------:R-:W-:Y:S01]  /*36f70*/  ISETP.LT.AND P0, PT, R4, UR36, !P0 ;  /* 0x0000002404007c0c */ /* 0x000fe2000c701270 */
[----:B0-----:R-:W-:-:S03]  /*36f80*/  VIADD R8, R8, UR14 ;  /* 0x0000000e08087c36 */ /* 0x001fc60008000000 */
        /* <DEDUP_REMOVED lines=16> */
[C---:B------:R-:W-:Y:S01]  /*37090*/  VIADD R2, R3.reuse, 0x3b ;  /* 0x0000003b03027836 */ /* 0x040fe20000000000 */
[----:B------:R0:W-:Y:S01]  /*370a0*/  STL [R1+0xfac], R8 ;  /* 0x000fac0801007387 */ /* 0x0001e20000100800 */
[----:B------:R-:W-:Y:S01]  /*370b0*/  ISETP.LT.AND P0, PT, R4, UR38, !P0 ;  /* 0x0000002604007c0c */ /* 0x000fe2000c701270 */
[----:B------:R-:W-:Y:S01]  /*370c0*/  ULDC.64 UR40, c[0x0][0x228] ;  /* 0x00008a0000287ab9 */ /* 0x000fe20000000a00 */
[----:B------:R-:W-:Y:S01]  /*370d0*/  VIADD R22, R3, 0x16 ;  /* 0x0000001603167836 */ /* 0x000fe20000000000 */
        /* <DEDUP_REMOVED lines=18> */
[C---:B------:R-:W-:Y:S01]  /*37200*/  VIADD R2, R3.reuse, 0x3a ;  /* 0x0000003a03027836 */ /* 0x040fe20000000000 */
[----:B------:R0:W-:Y:S01]  /*37210*/  STL [R1+0xfc4], R8 ;  /* 0x000fc40801007387 */ /* 0x0001e20000100800 */
[----:B------:R-:W-:Y:S01]  /*37220*/  ULDC.64 UR34, c[0x0][0x228] ;  /* 0x00008a0000227ab9 */ /* 0x000fe20000000a00 */
        /* <DEDUP_REMOVED lines=91> */
[----:B------:R-:W-:Y:S01]  /*377e0*/  VIADD R2, R3, 0x36 ;  /* 0x0000003603027836 */ /* 0x000fe20000000000 */
[----:B------:R-:W-:Y:S01]  /*377f0*/  LOP3.LUT R189, R189, 0xfffffffe, RZ, 0xc0, !PT ;  /* 0xfffffffebdbd7812 */ /* 0x000fe200078ec0ff */
[----:B------:R-:W-:Y:S01]  /*37800*/  ULDC.64 UR32, c[0x0][0x228] ;  /* 0x00008a0000207ab9 */ /* 0x000fe20000000a00 */
[----:B------:R0:W-:Y:S01]  /*37810*/  STL [R1+0x1020], R8 ;  /* 0x0010200801007387 */ /* 0x0001e20000100800 */
[----:B------:R-:W-:Y:S01]  /*37820*/  ISETP.LT.AND P0, PT, R4, UR30, !P0 ;  /* 0x0000001e04007c0c */ /* 0x000fe2000c701270 */
[----:B------:R-:W-:Y:S01]  /*37830*/  ULDC UR5, c[0x0][0x228] ;  /* 0x00008a0000057ab9 */ /* 0x000fe20000000800 */
[----:B------:R-:W-:Y:S01]  /*37840*/  VIADD R16, R3, 0x10 ;  /* 0x0000001003107836 */ /* 0x000fe20000000000 */
        /* <DEDUP_REMOVED lines=9> */
[----:B------:R-:W-:Y:S01]  /*378e0*/  ISETP.GE.AND P0, PT, R2, UR37, PT ;  /* 0x0000002502007c0c */ /* 0x000fe2000bf06270 */
[----:B------:R-:W-:-:S03]  /*378f0*/  ULDC UR21, c[0x0][0x248] ;  /* 0x0000920000157ab9 */ /* 0x000fc60000000800 */
[----:B------:R0:W-:Y:S01]  /*37900*/  STL [R1+0x1034], R8 ;  /* 0x0010340801007387 */ /* 0x0001e20000100800 */
[----:B------:R-:W-:Y:S02]  /*37910*/  @P1 LOP3.LUT R189, R189, 0x1, RZ, 0xfc, !PT ;  /* 0x00000001bdbd1812 */ /* 0x000fe400078efcff */
[----:B------:R-:W-:Y:S01]  /*37920*/  LOP3.LUT R190, R190, 0xbfffffff, RZ, 0xc0, !PT ;  /* 0xbfffffffbebe7812 */ /* 0x000fe200078ec0ff */
[----:B------:R-:W-:Y:S01]  /*37930*/  VIADD R2, R3, 0x35 ;  /* 0x0000003503027836 */ /* 0x000fe20000000000 */
[----:B------:R-:W-:Y:S01]  /*37940*/  ULDC.64 UR36, c[0x0][0x228] ;  /* 0x00008a0000247ab9 */ /* 0x000fe20000000a00 */
[----:B0-----:R-:W-:Y:S01]  /*37950*/  VIADD R8, R8, UR23 ;  /* 0x0000001708087c36 */ /* 0x001fe20008000000 */
[----:B------:R-:W-:Y:S01]  /*37960*/  ISETP.LT.AND P1, PT, R5, UR49, !P0 ;  /* 0x0000003105007c0c */ /* 0x000fe2000c721270 */
        /* <DEDUP_REMOVED lines=262> */
[----:B------:R-:W-:-:S04]  /*389d0*/  VIADD R13, R3, 0xd ;  /* 0x0000000d030d7836 */ /* 0x000fc80000000000 */
[----:B------:R-:W-:Y:S01]  /*389e0*/  @P1 LOP3.LUT R190, R190, 0x100, RZ, 0xfc, !PT ;  /* 0x00000100bebe1812 */ /* 0x000fe200078efcff */
[----:B------:R-:W-:Y:S01]  /*389f0*/  VIADD R12, R3, 0xc ;  /* 0x0000000c030c7836 */ /* 0x000fe20000000000 */
[----:B------:R-:W-:Y:S01]  /*38a00*/  ULDC UR40, c[0x0][0x248] ;  /* 0x0000920000287ab9 */ /* 0x000fe20000000800 */
        /* <DEDUP_REMOVED lines=21> */
[----:B0-----:R-:W-:-:S05]  /*38b60*/  VIADD R8, R8, UR21 ;  /* 0x0000001508087c36 */ /* 0x001fca0008000000 */
[----:B------:R-:W-:Y:S01]  /*38b70*/  @P1 LOP3.LUT R190, R190, 0x40, RZ, 0xfc, !PT ;  /* 0x00000040bebe1812 */ /* 0x000fe200078efcff */
[----:B------:R-:W-:Y:S01]  /*38b80*/  ULDC UR21, c[0x0][0x248] ;  /* 0x0000920000157ab9 */ /* 0x000fe20000000800 */
        /* <DEDUP_REMOVED lines=55> */
[----:B------:R-:W-:Y:S01]  /*38f00*/  ISETP.LT.AND P1, PT, R5, UR13, !P0 ;  /* 0x0000000d05007c0c */ /* 0x000fe2000c721270 */
[----:B------:R-:W-:Y:S01]  /*38f10*/  VIADD R2, R3, 0x26 ;  /* 0x0000002603027836 */ /* 0x000fe20000000000 */
[----:B------:R-:W-:Y:S01]  /*38f20*/  LOP3.LUT R190, R190, 0xfffffffe, RZ, 0xc0, !PT ;  /* 0xfffffffebebe7812 */ /* 0x000fe200078ec0ff */
[----:B------:R-:W-:Y:S01]  /*38f30*/  ULDC UR23, c[0x0][0x248] ;  /* 0x0000920000177ab9 */ /* 0x000fe20000000800 */
[----:B------:R0:W-:Y:S01]  /*38f40*/  STL [R1+0xf98], R8 ;  /* 0x000f980801007387 */ /* 0x0001e20000100800 */
[----:B------:R-:W-:Y:S01]  /*38f50*/  ISETP.LT.AND P0, PT, R4, UR30, !P0 ;  /* 0x0000001e04007c0c */ /* 0x000fe2000c701270 */
[----:B------:R-:W-:Y:S01]  /*38f60*/  ULDC UR30, c[0x0][0x248] ;  /* 0x00009200001e7ab9 */ /* 0x000fe20000000800 */
[----:B------:R-:W-:Y:S01]  /*38f70*/  ULDC UR33, c[0x0][0x248] ;  /* 0x0000920000217ab9 */ /* 0x000fe20000000800 */
[----:B0-----:R-:W-:-:S05]  /*38f80*/  VIADD R8, R8, UR6 ;  /* 0x0000000608087c36 */ /* 0x001fca0008000000 */
[----:B------:R-:W-:Y:S01]  /*38f90*/  @P1 LOP3.LUT R190, R190, 0x1, RZ, 0xfc, !PT ;  /* 0x00000001bebe1812 */ /* 0x000fe200078efcff */
[----:B------:R-:W-:Y:S01]  /*38fa0*/  ULDC UR6, c[0x0][0x248] ;  /* 0x0000920000067ab9 */ /* 0x000fe20000000800 */
        /* <DEDUP_REMOVED lines=17> */
[----:B0-----:R-:W-:-:S05]  /*390c0*/  VIADD R8, R8, UR26 ;  /* 0x0000001a08087c36 */ /* 0x001fca0008000000 */
[----:B------:R0:W-:Y:S02]  /*390d0*/  STL [R1+0xf50], R8 ;  /* 0x000f500801007387 */ /* 0x0001e40000100800 */
[----:B0-----:R-:W-:Y:S01]  /*390e0*/  VIADD R8, R8, UR27 ;  /* 0x0000001b08087c36 */ /* 0x001fe20008000000 */
[----:B------:R-:W-:Y:S02]  /*390f0*/  ULDC.64 UR26, c[0x0][0x228] ;  /* 0x00008a00001a7ab9 */ /* 0x000fe40000000a00 */
[----:B------:R-:W-:Y:S01]  /*39100*/  ISETP.LT.AND P0, PT, R4, UR26, !P0 ;  /* 0x0000001a04007c0c */ /* 0x000fe2000c701270 */
[----:B------:R-:W-:Y:S01]  /*39110*/  ULDC UR26, c[0x0][0x248] ;  /* 0x00009200001a7ab9 */ /* 0x000fe20000000800 */
[----:B------:R-:W-:Y:S01]  /*39120*/  LOP3.LUT R191, R191, 0xdfffffff, RZ, 0xc0, !PT ;  /* 0xdfffffffbfbf7812 */ /* 0x000fe200078ec0ff */
[----:B------:R0:W-:Y:S10]  /*39130*/  STL [R1+0xf48], R8 ;  /* 0x000f480801007387 */ /* 0x0001f40000100800 */
[----:B------:R-:W-:-:S02]  /*39140*/  @P0 LOP3.LUT R191, R191, 0x20000000, RZ, 0xfc, !PT ;  /* 0x20000000bfbf0812 */ /* 0x000fc400078efcff */
[----:B------:R-:W-:Y:S01]  /*39150*/  ISETP.GE.AND P0, PT, R2, UR39, PT ;  /* 0x0000002702007c0c */ /* 0x000fe2000bf06270 */
[----:B0-----:R-:W-:Y:S01]  /*39160*/  VIADD R8, R8, UR12 ;  /* 0x0000000c08087c36 */ /* 0x001fe20008000000 */
[----:B------:R-:W-:Y:S01]  /*39170*/  ULDC.64 UR12, c[0x0][0x228] ;  /* 0x00008a00000c7ab9 */ /* 0x000fe20000000a00 */
        /* <DEDUP_REMOVED lines=10> */
[----:B------:R-:W-:-:S04]  /*39220*/  ISETP.GE.AND P0, PT, R2, UR41, PT ;  /* 0x0000002902007c0c */ /* 0x000fc8000bf06270 */
[----:B------:R-:W-:Y:S01]  /*39230*/  ISETP.LT.AND P1, PT, R5, UR24, !P0 ;  /* 0x0000001805007c0c */ /* 0x000fe2000c721270 */
[----:B0-----:R-:W-:Y:S01]  /*39240*/  VIADD R8, R8, UR10 ;  /* 0x0000000a08087c36 */ /* 0x001fe20008000000 */
[----:B------:R-:W-:Y:S02]  /*39250*/  ISETP.LT.AND P0, PT, R4, UR28, !P0 ;  /* 0x0000001c04007c0c */ /* 0x000fe4000c701270 */
[----:B------:R-:W-:Y:S01]  /*39260*/  LOP3.LUT R191, R191, 0xfbffffff, RZ, 0xc0, !PT ;  /* 0xfbffffffbfbf7812 */ /* 0x000fe200078ec0ff */
[----:B------:R-:W-:Y:S01]  /*39270*/  VIADD R2, R3, 0x23 ;  /* 0x0000002303027836 */ /* 0x000fe20000000000 */
[----:B------:R0:W-:Y:S01]  /*39280*/  STL [R1+0xf2c], R8 ;  /* 0x000f2c0801007387 */ /* 0x0001e20000100800 */
[----:B------:R-:W-:Y:S01]  /*39290*/  ULDC UR10, c[0x0][0x248] ;  /* 0x00009200000a7ab9 */ /* 0x000fe20000000800 */
[----:B------:R-:W-:Y:S01]  /*392a0*/  ULDC UR24, c[0x0][0x248] ;  /* 0x0000920000187ab9 */ /* 0x000fe20000000800 */
[----:B------:R-:W-:-:S04]  /*392b0*/  ULDC UR28, c[0x0][0x248] ;  /* 0x00009200001c7ab9 */ /* 0x000fc80000000800 */
        /* <DEDUP_REMOVED lines=14> */
[----:B0-----:R-:W-:-:S05]  /*393a0*/  VIADD R8, R8, UR6 ;  /* 0x0000000608087c36 */ /* 0x001fca0008000000 */
[----:B------:R0:W-:Y:S01]  /*393b0*/  STL [R1+0xddc], R8 ;  /* 0x000ddc0801007387 */ /* 0x0001e20000100800 */
[----:B------:R-:W-:Y:S01]  /*393c0*/  @P1 LOP3.LUT R191, R191, 0x1000000, RZ, 0xfc, !PT ;  /* 0x01000000bfbf1812 */ /* 0x000fe200078efcff */
[----:B0-----:R-:W-:Y:S01]  /*393d0*/  VIADD R8, R8, UR7 ;  /* 0x0000000708087c36 */ /* 0x001fe20008000000 */
[----:B------:R-:W-:Y:S02]  /*393e0*/  ULDC.64 UR6, c[0x0][0x228] ;  /* 0x00008a0000067ab9 */ /* 0x000fe40000000a00 */
[----:B------:R-:W-:Y:S01]  /*393f0*/  ISETP.LT.AND P0, PT, R4, UR6, !P0 ;  /* 0x0000000604007c0c */ /* 0x000fe2000c701270 */
[----:B------:R-:W-:Y:S01]  /*39400*/  VIADD R10, R3, 0xb ;  /* 0x0000000b030a7836 */ /* 0x000fe20000000000 */
[----:B------:R-:W-:Y:S01]  /*39410*/  LOP3.LUT R191, R191, 0xff7fffff, RZ, 0xc0, !PT ;  /* 0xff7fffffbfbf7812 */ /* 0x000fe200078ec0ff */
[----:B------:R0:W-:Y:S01]  /*39420*/  STL [R1+0xdd4], R8 ;  /* 0x000dd40801007387 */ /* 0x0001e20000100800 */
[----:B------:R-:W-:Y:S01]  /*39430*/  VIADD R9, R3, 0xa ;  /* 0x0000000a03097836 */ /* 0x000fe20000000000 */
[----:B------:R-:W-:-:S08]  /*39440*/  ULDC UR6, c[0x0][0x248] ;  /* 0x0000920000067ab9 */ /* 0x000fd00000000800 */
        /* <DEDUP_REMOVED lines=8> */
[----:B------:R-:W-:Y:S01]  /*394d0*/  ULDC.64 UR42, c[0x0][0x228] ;  /* 0x00008a00002a7ab9 */ /* 0x000fe20000000a00 */
[----:B0-----:R-:W-:Y:S01]  /*394e0*/  VIADD R8, R8, UR21 ;  /* 0x0000001508087c36 */ /* 0x001fe20008000000 */
[----:B------:R-:W-:-:S02]  /*394f0*/  ULDC.64 UR20, c[0x0][0x228] ;  /* 0x00008a0000147ab9 */ /* 0x000fc40000000a00 */
        /* <DEDUP_REMOVED lines=11> */
[----:B------:R-:W-:Y:S01]  /*395b0*/  ULDC.64 UR18, c[0x0][0x228] ;  /* 0x00008a0000127ab9 */ /* 0x000fe20000000a00 */
[----:B------:R0:W-:Y:S01]  /*395c0*/  STL [R1+0xda8], R8 ;  /* 0x000da80801007387 */ /* 0x0001e20000100800 */
[----:B------:R-:W-:Y:S01]  /*395d0*/  ULDC UR25, c[0x0][0x248] ;  /* 0x0000920000197ab9 */ /* 0x000fe20000000800 */
[----:B0-----:R-:W-:Y:S01]  /*395e0*/  VIADD R8, R8, UR16 ;  /* 0x0000001008087c36 */ /* 0x001fe20008000000 */
[----:B------:R-:W-:-:S02]  /*395f0*/  ULDC.64 UR16, c[0x0][0x228] ;  /* 0x00008a0000107ab9 */ /* 0x000fc40000000a00 */
[----:B------:R-:W-:-:S06]  /*39600*/  ISETP.LT.AND P0, PT, R4, UR16, !P0 ;  /* 0x0000001004007c0c */ /* 0x000fcc000c701270 */
        /* <DEDUP_REMOVED lines=8> */
[----:B------:R-:W-:Y:S01]  /*39690*/  ULDC UR11, c[0x0][0x248] ;  /* 0x00009200000b7ab9 */ /* 0x000fe20000000800 */
[----:B0-----:R-:W-:Y:S01]  /*396a0*/  VIADD R8, R8, UR14 ;  /* 0x0000000e08087c36 */ /* 0x001fe20008000000 */
[----:B------:R-:W-:Y:S02]  /*396b0*/  ULDC.64 UR14, c[0x0][0x228] ;  /* 0x00008a00000e7ab9 */ /* 0x000fe40000000a00 */
[----:B------:R-:W-:-:S05]  /*396c0*/  ISETP.LT.AND P0, PT, R4, UR14, !P0 ;  /* 0x0000000e04007c0c */ /* 0x000fca000c701270 */
[----:B------:R-:W-:-:S04]  /*396d0*/  @P1 LOP3.LUT R191, R191, 0x40000, RZ, 0xfc, !PT ;  /* 0x00040000bfbf1812 */ /* 0x000fc800078efcff */
[----:B------:R-:W-:-:S04]  /*396e0*/  LOP3.LUT R191, R191, 0xfffdffff, RZ, 0xc0, !PT ;  /* 0xfffdffffbfbf7812 */ /* 0x000fc800078ec0ff */
[----:B------:R-:W-:Y:S02]  /*396f0*/  @P0 LOP3.LUT R191, R191, 0x20000, RZ, 0xfc, !PT ;  /* 0x00020000bfbf0812 */ /* 0x000fe400078efcff */
[----:B------:R-:W-:-:S04]  /*39700*/  ISETP.GE.AND P0, PT, R2, UR27, PT ;  /* 0x0000001b02007c0c */ /* 0x000fc8000bf06270 */
[----:B------:R-:W-:Y:S01]  /*39710*/  ISETP.LT.AND P1, PT, R5, UR9, !P0 ;  /* 0x0000000905007c0c */ /* 0x000fe2000c721270 */
[----:B------:R0:W-:Y:S01]  /*39720*/  STL [R1+0xd8c], R8 ;  /* 0x000d8c0801007387 */ /* 0x0001e20000100800 */
[----:B------:R-:W-:Y:S02]  /*39730*/  ISETP.LT.AND P0, PT, R4, UR18, !P0 ;  /* 0x0000001204007c0c */ /* 0x000fe4000c701270 */
[----:B------:R-:W-:Y:S01]  /*39740*/  LOP3.LUT R191, R191, 0xfffeffff, RZ, 0xc0, !PT ;  /* 0xfffeffffbfbf7812 */ /* 0x000fe200078ec0ff */
[----:B------:R-:W-:Y:S01]  /*39750*/  VIADD R2, R3, 0x1e ;  /* 0x0000001e03027836 */ /* 0x000fe20000000000 */
[----:B------:R-:W-:Y:S01]  /*39760*/  ULDC UR9, c[0x0][0x248] ;  /* 0x0000920000097ab9 */ /* 0x000fe20000000800 */
[----:B0-----:R-:W-:Y:S01]  /*39770*/  VIADD R8, R8, UR32 ;  /* 0x0000002008087c36 */ /* 0x001fe20008000000 */
[----:B------:R-:W-:-:S05]  /*39780*/  ULDC UR32, c[0x0][0x248] ;  /* 0x0000920000207ab9 */ /* 0x000fca0000000800 */
[----:B------:R-:W-:Y:S01]  /*39790*/  @P1 LOP3.LUT R191, R191, 0x10000, RZ, 0xfc, !PT ;  /* 0x00010000bfbf1812 */ /* 0x000fe200078efcff */
[----:B------:R0:W-:Y:S03]  /*397a0*/  STL [R1+0xd84], R8 ;  /* 0x000d840801007387 */ /* 0x0001e60000100800 */
        /* <DEDUP_REMOVED lines=9> */
[C---:B------:R-:W-:Y:S01]  /*39840*/  VIADD R2, R3.reuse, 0x1d ;  /* 0x0000001d03027836 */ /* 0x040fe20000000000 */
[----:B------:R0:W-:Y:S01]  /*39850*/  STL [R1+0xd68], R8 ;  /* 0x000d680801007387 */ /* 0x0001e20000100800 */
[----:B------:R-:W-:Y:S01]  /*39860*/  ULDC UR13, c[0x0][0x248] ;  /* 0x00009200000d7ab9 */ /* 0x000fe20000000800 */
[----:B------:R-:W-:Y:S01]  /*39870*/  VIADD R252, R3, 0x9 ;  /* 0x0000000903fc7836 */ /* 0x000fe20000000000 */
[----:B------:R-:W-:Y:S01]  /*39880*/  ULDC UR5, c[0x0][0x248] ;  /* 0x0000920000057ab9 */ /* 0x000fe20000000800 */
[----:B0-----:R-:W-:-:S05]  /*39890*/  VIADD R8, R8, UR39 ;  /* 0x0000002708087c36 */ /* 0x001fca0008000000 */
[----:B------:R-:W-:Y:S01]  /*398a0*/  @P1 LOP3.LUT R191, R191, 0x4000, RZ, 0xfc, !PT ;  /* 0x00004000bfbf1812 */ /* 0x000fe200078efcff */
[----:B------:R-:W-:Y:S01]  /*398b0*/  ULDC.64 UR38, c[0x0][0x228] ;  /* 0x00008a0000267ab9 */ /* 0x000fe20000000a00 */
[----:B------:R0:W-:Y:S02]  /*398c0*/  STL [R1+0xd54], R8 ;  /* 0x000d540801007387 */ /* 0x0001e40000100800 */
[----:B0-----:R-:W-:Y:S01]  /*398d0*/  VIADD R8, R8, UR23 ;  /* 0x0000001708087c36 */ /* 0x001fe20008000000 */
[----:B------:R-:W-:Y:S02]  /*398e0*/  ULDC.64 UR22, c[0x0][0x228] ;  /* 0x00008a0000167ab9 */ /* 0x000fe40000000a00 */
[----:B------:R-:W-:Y:S02]  /*398f0*/  ISETP.LT.AND P0, PT, R4, UR22, !P0 ;  /* 0x0000001604007c0c */ /* 0x000fe4000c701270 */
[----:B------:R-:W-:Y:S01]  /*39900*/  LOP3.LUT R191, R191, 0xffffdfff, RZ, 0xc0, !PT ;  /* 0xffffdfffbfbf7812 */ /* 0x000fe200078ec0ff */
[----:B------:R0:W-:Y:S10]  /*39910*/  STL [R1+0xd4c], R8 ;  /* 0x000d4c0801007387 */ /* 0x0001f40000100800 */
[----:B------:R-:W-:-:S02]  /*39920*/  @P0 LOP3.LUT R191, R191, 0x2000, RZ, 0xfc, !PT ;  /* 0x00002000bfbf0812 */ /* 0x000fc400078efcff */
        /* <DEDUP_REMOVED lines=8> */
[----:B0-----:R-:W-:Y:S01]  /*399b0*/  VIADD R8, R8, UR26 ;  /* 0x0000001a08087c36 */ /* 0x001fe20008000000 */
[----:B------:R-:W-:Y:S02]  /*399c0*/  ULDC.64 UR26, c[0x0][0x228] ;  /* 0x00008a00001a7ab9 */ /* 0x000fe40000000a00 */
[----:B------:R-:W-:-:S06]  /*399d0*/  ISETP.LT.AND P0, PT, R4, UR26, !P0 ;  /* 0x0000001a04007c0c */ /* 0x000fcc000c701270 */
        /* <DEDUP_REMOVED lines=9> */
[----:B------:R-:W-:Y:S01]  /*39a70*/  ISETP.LT.AND P0, PT, R4, UR47, !P0 ;  /* 0x0000002f04007c0c */ /* 0x000fe2000c701270 */
[----:B------:R-:W-:Y:S01]  /*39a80*/  ULDC.64 UR46, c[0x0][0x228] ;  /* 0x00008a00002e7ab9 */ /* 0x000fe20000000a00 */
        /* <DEDUP_REMOVED lines=17> */
[----:B------:R-:W-:Y:S01]  /*39ba0*/  LOP3.LUT R191, R191, 0xfffffeff, RZ, 0xc0, !PT ;  /* 0xfffffeffbfbf7812 */ /* 0x000fe200078ec0ff */
[----:B------:R0:W-:Y:S01]  /*39bb0*/  STL [R1+0xcf8], R8 ;  /* 0x000cf80801007387 */ /* 0x0001e20000100800 */
[----:B------:R-:W-:-:S03]  /*39bc0*/  ULDC UR49, c[0x0][0x228] ;  /* 0x00008a0000317ab9 */ /* 0x000fc60000000800 */
[----:B------:R-:W4:Y:S04]  /*39bd0*/  LDL.LU R27, [R1+0x144c] ;  /* 0x00144c00011b7983 */ /* 0x000f280000300800 */
[----:B------:R-:W-:-:S04]  /*39be0*/  @P1 LOP3.LUT R191, R191, 0x100, RZ, 0xfc, !PT ;  /* 0x00000100bfbf1812 */ /* 0x000fc800078efcff */
[----:B------:R-:W-:Y:S01]  /*39bf0*/  LOP3.LUT R191, R191, 0xffffff7f, RZ, 0xc0, !PT ;  /* 0xffffff7fbfbf7812 */ /* 0x000fe200078ec0ff */
[----:B0-----:R-:W-:Y:S01]  /*39c00*/  VIADD R8, R8, UR34 ;  /* 0x0000002208087c36 */ /* 0x001fe20008000000 */
[----:B------:R-:W-:Y:S02]  /*39c10*/  ULDC.64 UR34, c[0x0][0x228] ;  /* 0x00008a0000227ab9 */ /* 0x000fe40000000a00 */
[----:B------:R-:W-:Y:S02]  /*39c20*/  @P0 LOP3.LUT R191, R191, 0x80, RZ, 0xfc, !PT ;  /* 0x00000080bfbf0812 */ /* 0x000fe400078efcff */
[----:B------:R-:W-:Y:S01]  /*39c30*/  ISETP.GE.AND P0, PT, R26, UR17, PT ;  /* 0x000000111a007c0c */ /* 0x000fe2000bf06270 */
[----:B------:R-:W-:-:S03]  /*39c40*/  ULDC.64 UR16, c[0x0][0x228] ;  /* 0x00008a0000107ab9 */ /* 0x000fc60000000a00 */
[----:B------:R-:W-:Y:S02]  /*39c50*/  ISETP.LT.AND P1, PT, R5, UR34, !P0 ;  /* 0x0000002205007c0c */ /* 0x000fe4000c721270 */
[----:B------:R-:W-:Y:S01]  /*39c60*/  ISETP.LT.AND P0, PT, R4, UR49, !P0 ;  /* 0x0000003104007c0c */ /* 0x000fe2000c701270 */
[----:B------:R-:W-:Y:S01]  /*39c70*/  ULDC UR49, c[0x0][0x228] ;  /* 0x00008a0000317ab9 */ /* 0x000fe20000000800 */
[----:B------:R-:W-:-:S09]  /*39c80*/  LOP3.LUT R191, R191, 0xffffffbf, RZ, 0xc0, !PT ;  /* 0xffffffbfbfbf7812 */ /* 0x000fd200078ec0ff */
[----:B------:R-:W-:-:S04]  /*39c90*/  @P1 LOP3.LUT R191, R191, 0x40, RZ, 0xfc, !PT ;  /* 0x00000040bfbf1812 */ /* 0x000fc800078efcff */
[----:B------:R-:W-:-:S04]  /*39ca0*/  LOP3.LUT R191, R191, 0xffffffdf, RZ, 0xc0, !PT ;  /* 0xffffffdfbfbf7812 */ /* 0x000fc800078ec0ff */
        /* <DEDUP_REMOVED lines=20> */
[----:B------:R0:W-:Y:S01]  /*39df0*/  STL [R1+0xce8], R8 ;  /* 0x000ce80801007387 */ /* 0x0001e20000100800 */
[----:B------:R-:W-:Y:S01]  /*39e00*/  LOP3.LUT R191, R191, 0xfffffffe, RZ, 0xc0, !PT ;  /* 0xfffffffebfbf7812 */ /* 0x000fe200078ec0ff */
[----:B------:R-:W-:Y:S01]  /*39e10*/  ULDC.64 UR22, c[0x0][0x228] ;  /* 0x00008a0000167ab9 */ /* 0x000fe20000000a00 */
[----:B------:R-:W-:Y:S02]  /*39e20*/  ISETP.LT.AND P1, PT, R5, UR46, !P0 ;  /* 0x0000002e05007c0c */ /* 0x000fe4000c721270 */
[----:B------:R-:W-:Y:S01]  /*39e30*/  ISETP.LT.AND P0, PT, R4, UR49, !P0 ;  /* 0x0000003104007c0c */ /* 0x000fe2000c701270 */
[----:B------:R-:W-:-:S12]  /*39e40*/  ULDC UR49, c[0x0][0x228] ;  /* 0x00008a0000317ab9 */ /* 0x000fd80000000800 */
[----:B------:R-:W-:Y:S02]  /*39e50*/  @P0 LOP3.LUT R192, R192, 0x80000000, RZ, 0xfc, !PT ;  /* 0x80000000c0c00812 */ /* 0x000fe400078efcff */
[----:B------:R-:W-:Y:S01]  /*39e60*/  ISETP.GE.AND P0, PT, R22, UR27, PT ;  /* 0x0000001b16007c0c */ /* 0x000fe2000bf06270 */
[----:B0-----:R-:W-:Y:S01]  /*39e70*/  VIADD R8, R8, UR37 ;  /* 0x0000002508087c36 */ /* 0x001fe20008000000 */
[----:B------:R-:W-:Y:S01]  /*39e80*/  @P1 LOP3.LUT R191, R191, 0x1, RZ, 0xfc, !PT ;  /* 0x00000001bfbf1812 */ /* 0x000fe200078efcff */
[----:B------:R-:W-:Y:S01]  /*39e90*/  ULDC.64 UR26, c[0x0][0x228] ;  /* 0x00008a00001a7ab9 */ /* 0x000fe20000000a00 */
[----:B------:R-:W-:Y:S01]  /*39ea0*/  ISETP.LT.AND P1, PT, R5, UR14, !P0 ;  /* 0x0000000e05007c0c */ /* 0x000fe2000c721270 */
[----:B------:R-:W-:Y:S01]  /*39eb0*/  ULDC UR14, c[0x0][0x228] ;  /* 0x00008a00000e7ab9 */ /* 0x000fe20000000800 */
        /* <DEDUP_REMOVED lines=10> */
[----:B------:R-:W-:Y:S01]  /*39f60*/  ISETP.LT.AND P1, PT, R5, UR16, !P0 ;  /* 0x0000001005007c0c */ /* 0x000fe2000c721270 */
[----:B------:R-:W4:Y:S01]  /*39f70*/  LDL.LU R26, [R1+0x1448] ;  /* 0x00144800011a7983 */ /* 0x000f220000300800 */
[----:B------:R-:W-:Y:S01]  /*39f80*/  ISETP.LT.AND P0, PT, R4, UR49, !P0 ;  /* 0x0000003104007c0c */ /* 0x000fe2000c701270 */
[----:B------:R-:W-:-:S10]  /*39f90*/  ULDC UR49, c[0x0][0x228] ;  /* 0x00008a0000317ab9 */ /* 0x000fd40000000800 */
[----:B------:R-:W-:-:S04]  /*39fa0*/  @P1 LOP3.LUT R192, R192, 0x10000000, RZ, 0xfc, !PT ;  /* 0x10000000c0c01812 */ /* 0x000fc800078efcff */
[----:B------:R-:W-:-:S04]  /*39fb0*/  LOP3.LUT R192, R192, 0xf7ffffff, RZ, 0xc0, !PT ;  /* 0xf7ffffffc0c07812 */ /* 0x000fc800078ec0ff */
[----:B------:R-:W-:Y:S02]  /*39fc0*/  @P0 LOP3.LUT R192, R192, 0x8000000, RZ, 0xfc, !PT ;  /* 0x08000000c0c00812 */ /* 0x000fe400078efcff */
[----:B------:R-:W-:Y:S01]  /*39fd0*/  ISETP.GE.AND P0, PT, R20, UR35, PT ;  /* 0x0000002314007c0c */ /* 0x000fe2000bf06270 */
[----:B0-----:R-:W-:Y:S01]  /*39fe0*/  VIADD R8, R8, UR33 ;  /* 0x0000002108087c36 */ /* 0x001fe20008000000 */
[----:B------:R-:W-:Y:S01]  /*39ff0*/  LOP3.LUT R192, R192, 0xfbffffff, RZ, 0xc0, !PT ;  /* 0xfbffffffc0c07812 */ /* 0x000fe200078ec0ff */
[----:B------:R-:W-:Y:S01]  /*3a000*/  ULDC.64 UR34, c[0x0][0x228] ;  /* 0x00008a0000227ab9 */ /* 0x000fe20000000a00 */
[----:B------:R-:W-:Y:S02]  /*3a010*/  ISETP.LT.AND P1, PT, R5, UR18, !P0 ;  /* 0x0000001205007c0c */ /* 0x000fe4000c721270 */
[----:B------:R-:W-:Y:S01]  /*3a020*/  ISETP.LT.AND P0, PT, R4, UR49, !P0 ;  /* 0x0000003104007c0c */ /* 0x000fe2000c701270 */
[----:B------:R0:W-:Y:S01]  /*3a030*/  STL [R1+0xccc], R8 ;  /* 0x000ccc0801007387 */ /* 0x0001e20000100800 */
[----:B------:R-:W-:-:S03]  /*3a040*/  ULDC UR49, c[0x0][0x228] ;  /* 0x00008a0000317ab9 */ /* 0x000fc60000000800 */
[----:B------:R-:W4:Y:S06]  /*3a050*/  LDL.LU R25, [R1+0x1444] ;  /* 0x0014440001197983 */ /* 0x000f2c0000300800 */
[----:B------:R-:W-:Y:S01]  /*3a060*/  @P1 LOP3.LUT R192, R192, 0x4000000, RZ, 0xfc, !PT ;  /* 0x04000000c0c01812 */ /* 0x000fe200078efcff */
[----:B0-----:R-:W-:-:S03]  /*3a070*/  VIADD R8, R8, UR25 ;  /* 0x0000001908087c36 */ /* 0x001fc60008000000 */
[----:B------:R-:W-:Y:S02]  /*3a080*/  LOP3.LUT R192, R192, 0xfdffffff, RZ, 0xc0, !PT ;  /* 0xfdffffffc0c07812 */ /* 0x000fe400078ec0ff */
[----:B------:R0:W-:Y:S02]  /*3a090*/  STL [R1+0xcc4], R8 ;  /* 0x000cc40801007387 */ /* 0x0001e40000100800 */
[----:B------:R-:W-:Y:S02]  /*3a0a0*/  @P0 LOP3.LUT R192, R192, 0x2000000, RZ, 0xfc, !PT ;  /* 0x02000000c0c00812 */ /* 0x000fe400078efcff */
[----:B------:R-:W-:Y:S01]  /*3a0b0*/  ISETP.GE.AND P0, PT, R19, UR39, PT ;  /* 0x0000002713007c0c */ /* 0x000fe2000bf06270 */
[----:B------:R-:W4:Y:S01]  /*3a0c0*/  LDL.LU R24, [R1+0x1440] ;  /* 0x0014400001187983 */ /* 0x000f220000300800 */
[----:B0-----:R-:W-:Y:S01]  /*3a0d0*/  VIADD R8, R8, UR20 ;  /* 0x0000001408087c36 */ /* 0x001fe20008000000 */
[----:B------:R-:W-:Y:S01]  /*3a0e0*/  ULDC.64 UR20, c[0x0][0x228] ;  /* 0x00008a0000147ab9 */ /* 0x000fe20000000a00 */
[----:B------:R-:W-:Y:S01]  /*3a0f0*/  LOP3.LUT R192, R192, 0xfeffffff, RZ, 0xc0, !PT ;  /* 0xfeffffffc0c07812 */ /* 0x000fe200078ec0ff */
[----:B------:R-:W-:Y:S01]  /*3a100*/  ULDC.64 UR38, c[0x0][0x228] ;  /* 0x00008a0000267ab9 */ /* 0x000fe20000000a00 */
[----:B------:R-:W-:-:S02]  /*3a110*/  ISETP.LT.AND P1, PT, R5, UR20, !P0 ;  /* 0x0000001405007c0c */ /* 0x000fc4000c721270 */
[----:B------:R-:W-:Y:S01]  /*3a120*/  ISETP.LT.AND P0, PT, R4, UR49, !P0 ;  /* 0x0000003104007c0c */ /* 0x000fe2000c701270 */
[----:B------:R-:W-:-:S10]  /*3a130*/  ULDC UR49, c[0x0][0x228] ;  /* 0x00008a0000317ab9 */ /* 0x000fd40000000800 */
        /* <DEDUP_REMOVED lines=12> */
[----:B------:R-:W-:Y:S01]  /*3a200*/  LOP3.LUT R192, R192, 0xffdfffff, RZ, 0xc0, !PT ;  /* 0xffdfffffc0c07812 */ /* 0x000fe200078ec0ff */
[----:B0-----:R-:W-:Y:S01]  /*3a210*/  VIADD R8, R8, UR24 ;  /* 0x0000001808087c36 */ /* 0x001fe20008000000 */
[----:B------:R-:W-:Y:S02]  /*3a220*/  ULDC.64 UR24, c[0x0][0x228] ;  /* 0x00008a0000187ab9 */ /* 0x000fe40000000a00 */
[----:B------:R-:W-:Y:S02]  /*3a230*/  @P0 LOP3.LUT R192, R192, 0x200000, RZ, 0xfc, !PT ;  /* 0x00200000c0c00812 */ /* 0x000fe400078efcff */
[----:B------:R-:W-:Y:S01]  /*3a240*/  ISETP.GE.AND P0, PT, R17, UR47, PT ;  /* 0x0000002f11007c0c */ /* 0x000fe2000bf06270 */
[----:B------:R0:W-:Y:S01]  /*3a250*/  STL [R1+0xca8], R8 ;  /* 0x000ca80801007387 */ /* 0x0001e20000100800 */
[----:B------:R-:W-:Y:S01]  /*3a260*/  LOP3.LUT R192, R192, 0xffefffff, RZ, 0xc0, !PT ;  /* 0xffefffffc0c07812 */ /* 0x000fe200078ec0ff */
[----:B------:R-:W-:Y:S01]  /*3a270*/  VIADD R194, R3, 0x7 ;  /* 0x0000000703c27836 */ /* 0x000fe20000000000 */
[----:B------:R-:W-:Y:S01]  /*3a280*/  ISETP.LT.AND P1, PT, R5, UR24, !P0 ;  /* 0x0000001805007c0c */ /* 0x000fe2000c721270 */
[----:B------:R-:W4:Y:S01]  /*3a290*/  LDL.LU R22, [R1+0x1438] ;  /* 0x0014380001167983 */ /* 0x000f220000300800 */
[----:B------:R-:W-:Y:S01]  /*3a2a0*/  ISETP.LT.AND P0, PT, R4, UR49, !P0 ;  /* 0x0000003104007c0c */ /* 0x000fe2000c701270 */
[----:B------:R-:W-:Y:S01]  /*3a2b0*/  VIADD R193, R3, 0x6 ;  /* 0x0000000603c17836 */ /* 0x000fe20000000000 */
[----:B------:R-:W-:-:S09]  /*3a2c0*/  ULDC.64 UR46, c[0x0][0x228] ;  /* 0x00008a00002e7ab9 */ /* 0x000fd20000000a00 */
[----:B------:R-:W-:-:S04]  /*3a2d0*/  @P1 LOP3.LUT R192, R192, 0x100000, RZ, 0xfc, !PT ;  /* 0x00100000c0c01812 */ /* 0x000fc800078efcff */
[----:B------:R-:W-:-:S04]  /*3a2e0*/  LOP3.LUT R192, R192, 0xfff7ffff, RZ, 0xc0, !PT ;  /* 0xfff7ffffc0c07812 */ /* 0x000fc800078ec0ff */
[----:B------:R-:W-:Y:S02]  /*3a2f0*/  @P0 LOP3.LUT R192, R192, 0x80000, RZ, 0xfc, !PT ;  /* 0x00080000c0c00812 */ /* 0x000fe400078efcff */
[----:B------:R-:W-:-:S04]  /*3a300*/  ISETP.GE.AND P0, PT, R16, UR15, PT ;  /* 0x0000000f10007c0c */ /* 0x000fc8000bf06270 */
[----:B------:R-:W-:Y:S02]  /*3a310*/  ISETP.LT.AND P1, PT, R5, UR26, !P0 ;  /* 0x0000001a05007c0c */ /* 0x000fe4000c721270 */
[----:B------:R-:W-:Y:S01]  /*3a320*/  ISETP.LT.AND P0, PT, R4, UR14, !P0 ;  /* 0x0000000e04007c0c */ /* 0x000fe2000c701270 */
[----:B0-----:R-:W-:Y:S01]  /*3a330*/  VIADD R8, R8, UR28 ;  /* 0x0000001c08087c36 */ /* 0x001fe20008000000 */
[----:B------:R-:W-:Y:S01]  /*3a340*/  LOP3.LUT R192, R192, 0xfffbffff, RZ, 0xc0, !PT ;  /* 0xfffbffffc0c07812 */ /* 0x000fe200078ec0ff */
[----:B------:R-:W-:Y:S01]  /*3a350*/  ULDC.64 UR28, c[0x0][0x228] ;  /* 0x00008a00001c7ab9 */ /* 0x000fe20000000a00 */
[----:B------:R-:W-:-:S07]  /*3a360*/  ULDC UR14, c[0x0][0x228] ;  /* 0x00008a00000e7ab9 */ /* 0x000fce0000000800 */
[----:B------:R-:W-:-:S04]  /*3a370*/  @P1 LOP3.LUT R192, R192, 0x40000, RZ, 0xfc, !PT ;  /* 0x00040000c0c01812 */ /* 0x000fc800078efcff */
[----:B------:R-:W-:-:S04]  /*3a380*/  LOP3.LUT R192, R192, 0xfffdffff, RZ, 0xc0, !PT ;  /* 0xfffdffffc0c07812 */ /* 0x000fc800078ec0ff */
[----:B------:R-:W-:Y:S02]  /*3a390*/  @P0 LOP3.LUT R192, R192, 0x20000, RZ, 0xfc, !PT ;  /* 0x00020000c0c00812 */ /* 0x000fe400078efcff */
[----:B------:R-:W-:-:S04]  /*3a3a0*/  ISETP.GE.AND P0, PT, R15, UR17, PT ;  /* 0x000000110f007c0c */ /* 0x000fc8000bf06270 */
[----:B------:R-:W-:Y:S02]  /*3a3b0*/  ISETP.LT.AND P1, PT, R5, UR28, !P0 ;  /* 0x0000001c05007c0c */ /* 0x000fe4000c721270 */
[----:B------:R-:W-:Y:S01]  /*3a3c0*/  ISETP.LT.AND P0, PT, R4, UR14, !P0 ;  /* 0x0000000e04007c0c */ /* 0x000fe2000c701270 */
[----:B------:R-:W-:Y:S01]  /*3a3d0*/  ULDC UR14, c[0x0][0x228] ;  /* 0x00008a00000e7ab9 */ /* 0x000fe20000000800 */
[----:B------:R-:W-:-:S09]  /*3a3e0*/  LOP3.LUT R192, R192, 0xfffeffff, RZ, 0xc0, !PT ;  /* 0xfffeffffc0c07812 */ /* 0x000fd200078ec0ff */
[----:B------:R-:W-:-:S04]  /*3a3f0*/  @P1 LOP3.LUT R192, R192, 0x10000, RZ, 0xfc, !PT ;  /* 0x00010000c0c01812 */ /* 0x000fc800078efcff */
[----:B------:R-:W-:-:S04]  /*3a400*/  LOP3.LUT R192, R192, 0xffff7fff, RZ, 0xc0, !PT ;  /* 0xffff7fffc0c07812 */ /* 0x000fc800078ec0ff */
[----:B------:R-:W-:Y:S02]  /*3a410*/  @P0 LOP3.LUT R192, R192, 0x8000, RZ, 0xfc, !PT ;  /* 0x00008000c0c00812 */ /* 0x000fe400078efcff */
[----:B------:R-:W-:-:S04]  /*3a420*/  ISETP.GE.AND P0, PT, R14, UR19, PT ;  /* 0x000000130e007c0c */ /* 0x000fc8000bf06270 */
[----:B------:R-:W-:Y:S02]  /*3a430*/  ISETP.LT.AND P1, PT, R5, UR30, !P0 ;  /* 0x0000001e05007c0c */ /* 0x000fe4000c721270 */
[----:B------:R-:W-:Y:S01]  /*3a440*/  ISETP.LT.AND P0, PT, R4, UR14, !P0 ;  /* 0x0000000e04007c0c */ /* 0x000fe2000c701270 */
[----:B------:R0:W-:Y:S01]  /*3a450*/  STL [R1+0xca0], R8 ;  /* 0x000ca00801007387 */ /* 0x0001e20000100800 */
[----:B------:R-:W-:Y:S01]  /*3a460*/  LOP3.LUT R192, R192, 0xffffbfff, RZ, 0xc0, !PT ;  /* 0xffffbfffc0c07812 */ /* 0x000fe200078ec0ff */
[----:B------:R-:W-:Y:S02]  /*3a470*/  ULDC UR14, c[0x0][0x228] ;  /* 0x00008a00000e7ab9 */ /* 0x000fe40000000800 */
[----:B------:R-:W4:Y:S06]  /*3a480*/  LDL.LU R21, [R1+0x1434] ;  /* 0x0014340001157983 */ /* 0x000f2c0000300800 */
[----:B------:R-:W-:-:S04]  /*3a490*/  @P1 LOP3.LUT R192, R192, 0x4000, RZ, 0xfc, !PT ;  /* 0x00004000c0c01812 */ /* 0x000fc800078efcff */
[----:B------:R-:W-:Y:S01]  /*3a4a0*/  LOP3.LUT R192, R192, 0xffffdfff, RZ, 0xc0, !PT ;  /* 0xffffdfffc0c07812 */ /* 0x000fe200078ec0ff */
[----:B0-----:R-:W-:Y:S01]  /*3a4b0*/  VIADD R8, R8, UR32 ;  /* 0x0000002008087c36 */ /* 0x001fe20008000000 */
[----:B------:R-:W-:Y:S02]  /*3a4c0*/  ULDC.64 UR32, c[0x0][0x228] ;  /* 0x00008a0000207ab9 */ /* 0x000fe40000000a00 */
        /* <DEDUP_REMOVED lines=16> */
[----:B------:R0:W-:Y:S01]  /*3a5d0*/  STL [R1+0xc8c], R8 ;  /* 0x000c8c0801007387 */ /* 0x0001e20000100800 */
[----:B------:R-:W-:-:S03]  /*3a5e0*/  ISETP.LT.AND P0, PT, R4, UR14, !P0 ;  /* 0x0000000e04007c0c */ /* 0x000fc6000c701270 */
[----:B------:R-:W4:Y:S01]  /*3a5f0*/  LDL.LU R19, [R1+0x142c] ;  /* 0x00142c0001137983 */ /* 0x000f220000300800 */
[----:B0-----:R-:W-:-:S06]  /*3a600*/  VIADD R8, R8, UR40 ;  /* 0x0000002808087c36 */ /* 0x001fcc0008000000 */
[----:B------:R-:W-:Y:S01]  /*3a610*/  @P1 LOP3.LUT R192, R192, 0x400, RZ, 0xfc, !PT ;  /* 0x00000400c0c01812 */ /* 0x000fe200078efcff */
[----:B------:R-:W-:Y:S01]  /*3a620*/  ULDC.64 UR40, c[0x0][0x228] ;  /* 0x00008a0000287ab9 */ /* 0x000fe20000000a00 */
[----:B------:R0:W-:Y:S02]  /*3a630*/  STL [R1+0xc78], R8 ;  /* 0x000c780801007387 */ /* 0x0001e40000100800 */
[----:B------:R-:W-:Y:S02]  /*3a640*/  LOP3.LUT R192, R192, 0xfffffdff, RZ, 0xc0, !PT ;  /* 0xfffffdffc0c07812 */ /* 0x000fe400078ec0ff */
[----:B------:R-:W4:Y:S01]  /*3a650*/  LDL.LU R18, [R1+0x1428] ;  /* 0x0014280001127983 */ /* 0x000f220000300800 */
[----:B0-----:R-:W-:Y:S01]  /*3a660*/  VIADD R8, R8, UR44 ;  /* 0x0000002c08087c36 */ /* 0x001fe20008000000 */
[----:B------:R-:W-:Y:S01]  /*3a670*/  @P0 LOP3.LUT R192, R192, 0x200, RZ, 0xfc, !PT ;  /* 0x00000200c0c00812 */ /* 0x000fe200078efcff */
[----:B------:R-:W-:-:S03]  /*3a680*/  ULDC.64 UR44, c[0x0][0x228] ;  /* 0x00008a00002c7ab9 */ /* 0x000fc60000000a00 */
[----:B------:R0:W-:Y:S01]  /*3a690*/  STL [R1+0xc70], R8 ;  /* 0x000c700801007387 */ /* 0x0001e20000100800 */
[----:B------:R-:W-:-:S03]  /*3a6a0*/  ISETP.GE.AND P0, PT, R10, UR25, PT ;  /* 0x000000190a007c0c */ /* 0x000fc6000bf06270 */
[----:B------:R-:W4:Y:S01]  /*3a6b0*/  LDL.LU R17, [R1+0x1424] ;  /* 0x0014240001117983 */ /* 0x000f220000300800 */
[----:B0-----:R-:W-:Y:S01]  /*3a6c0*/  VIADD R8, R8, UR48 ;  /* 0x0000003008087c36 */ /* 0x001fe20008000000 */
[----:B------:R-:W-:Y:S01]  /*3a6d0*/  ISETP.LT.AND P2, PT, R5, UR36, !P0 ;  /* 0x0000002405007c0c */ /* 0x000fe2000c741270 */
[----:B------:R-:W-:Y:S01]  /*3a6e0*/  VIADD R2, R3, 0x5 ;  /* 0x0000000503027836 */ /* 0x000fe20000000000 */
[----:B------:R-:W-:Y:S01]  /*3a6f0*/  ISETP.LT.AND P1, PT, R4, UR61, !P0 ;  /* 0x0000003d04007c0c */ /* 0x000fe2000c721270 */
[----:B------:R-:W-:Y:S01]  /*3a700*/  ULDC.64 UR48, c[0x0][0x228] ;  /* 0x00008a0000307ab9 */ /* 0x000fe20000000a00 */
[----:B------:R0:W-:Y:S04]  /*3a710*/  STL [R1+0xc68], R8 ;  /* 0x000c680801007387 */ /* 0x0001e80000100800 */
[----:B------:R-:W4:Y:S04]  /*3a720*/  LDL.LU R16, [R1+0x1420] ;  /* 0x0014200001107983 */ /* 0x000f280000300800 */
[----:B------:R-:W4:Y:S01]  /*3a730*/  LDL.LU R15, [R1+0x141c] ;  /* 0x00141c00010f7983 */ /* 0x000f220000300800 */
[----:B0-----:R-:W-:-:S05]  /*3a740*/  VIADD R8, R8, UR52 ;  /* 0x0000003408087c36 */ /* 0x001fca0008000000 */
[----:B------:R0:W-:Y:S01]  /*3a750*/  STL [R1+0xc5c], R8 ;  /* 0x000c5c0801007387 */ /* 0x0001e20000100800 */
[----:B------:R-:W-:-:S03]  /*3a760*/  LOP3.LUT R192, R192, 0xfffffeff, RZ, 0xc0, !PT ;  /* 0xfffffeffc0c07812 */ /* 0x000fc600078ec0ff */
[----:B------:R-:W4:Y:S01]  /*3a770*/  LDL.LU R14, [R1+0x1418] ;  /* 0x00141800010e7983 */ /* 0x000f220000300800 */
[----:B0-----:R-:W-:Y:S01]  /*3a780*/  VIADD R8, R8, UR51 ;  /* 0x0000003308087c36 */ /* 0x001fe20008000000 */
[----:B------:R-:W-:-:S04]  /*3a790*/  ISETP.GE.AND P0, PT, R9, UR27, PT ;  /* 0x0000001b09007c0c */ /* 0x000fc8000bf06270 */
[----:B------:R0:W-:Y:S01]  /*3a7a0*/  STL [R1+0xc54], R8 ;  /* 0x000c540801007387 */ /* 0x0001e20000100800 */
[----:B------:R-:W-:-:S03]  /*3a7b0*/  @P2 LOP3.LUT R192, R192, 0x100, RZ, 0xfc, !PT ;  /* 0x00000100c0c02812 */ /* 0x000fc600078efcff */
[----:B------:R-:W4:Y:S01]  /*3a7c0*/  LDL.LU R13, [R1+0x1414] ;  /* 0x00141400010d7983 */ /* 0x000f220000300800 */
[----:B0-----:R-:W-:Y:S01]  /*3a7d0*/  VIADD R8, R8, UR50 ;  /* 0x0000003208087c36 */ /* 0x001fe20008000000 */
[----:B------:R-:W-:-:S04]  /*3a7e0*/  ISETP.LT.AND P2, PT, R5, UR38, !P0 ;  /* 0x0000002605007c0c */ /* 0x000fc8000c741270 */
[----:B------:R0:W-:Y:S01]  /*3a7f0*/  STL [R1+0xc4c], R8 ;  /* 0x000c4c0801007387 */ /* 0x0001e20000100800 */
[----:B------:R-:W-:-:S03]  /*3a800*/  LOP3.LUT R192, R192, 0xffffff7f, RZ, 0xc0, !PT ;  /* 0xffffff7fc0c07812 */ /* 0x000fc600078ec0ff */
[----:B------:R-:W4:Y:S01]  /*3a810*/  LDL.LU R12, [R1+0x1410] ;  /* 0x00141000010c7983 */ /* 0x000f220000300800 */
[----:B0-----:R-:W-:Y:S01]  /*3a820*/  VIADD R8, R8, UR13 ;  /* 0x0000000d08087c36 */ /* 0x001fe20008000000 */
[----:B------:R-:W-:-:S04]  /*3a830*/  @P1 LOP3.LUT R192, R192, 0x80, RZ, 0xfc, !PT ;  /* 0x00000080c0c01812 */ /* 0x000fc800078efcff */
[----:B------:R0:W-:Y:S01]  /*3a840*/  STL [R1+0xc3c], R8 ;  /* 0x000c3c0801007387 */ /* 0x0001e20000100800 */
[----:B------:R-:W-:Y:S02]  /*3a850*/  R2UR UR14, R11 ;  /* 0x000000000b0e72ca */ /* 0x000fe400000e0000 */
[----:B------:R-:W-:Y:S01]  /*3a860*/  ISETP.LT.AND P1, PT, R4, UR60, !P0 ;  /* 0x0000003c04007c0c */ /* 0x000fe2000c721270 */
[----:B------:R-:W4:Y:S01]  /*3a870*/  LDL.LU R11, [R1+0x140c] ;  /* 0x00140c00010b7983 */ /* 0x000f220000300800 */
[----:B------:R-:W-:-:S03]  /*3a880*/  LOP3.LUT R192, R192, 0xffffffbf, RZ, 0xc0, !PT ;  /* 0xffffffbfc0c07812 */ /* 0x000fc600078ec0ff */
[----:B------:R-:W4:Y:S01]  /*3a890*/  LDL.LU R10, [R1+0x1408] ;  /* 0x00140800010a7983 */ /* 0x000f220000300800 */
[----:B0-----:R-:W-:Y:S01]  /*3a8a0*/  VIADD R8, R8, UR12 ;  /* 0x0000000c08087c36 */ /* 0x001fe20008000000 */
[----:B------:R-:W-:-:S04]  /*3a8b0*/  ISETP.GE.AND P0, PT, R252, UR29, PT ;  /* 0x0000001dfc007c0c */ /* 0x000fc8000bf06270 */
[----:B------:R0:W-:Y:S01]  /*3a8c0*/  STL [R1+0xc30], R8 ;  /* 0x000c300801007387 */ /* 0x0001e20000100800 */
[----:B------:R-:W-:Y:S02]  /*3a8d0*/  @P2 LOP3.LUT R192, R192, 0x40, RZ, 0xfc, !PT ;  /* 0x00000040c0c02812 */ /* 0x000fe400078efcff */
[----:B------:R-:W-:Y:S01]  /*3a8e0*/  ISETP.LT.AND P2, PT, R5, UR40, !P0 ;  /* 0x0000002805007c0c */ /* 0x000fe2000c741270 */
[----:B------:R-:W4:Y:S01]  /*3a8f0*/  LDL.LU R9, [R1+0x1404] ;  /* 0x0014040001097983 */ /* 0x000f220000300800 */
[----:B0-----:R-:W-:Y:S01]  /*3a900*/  VIADD R8, R8, UR11 ;  /* 0x0000000b08087c36 */ /* 0x001fe20008000000 */
[----:B------:R-:W-:-:S04]  /*3a910*/  LOP3.LUT R192, R192, 0xffffffdf, RZ, 0xc0, !PT ;  /* 0xffffffdfc0c07812 */ /* 0x000fc800078ec0ff */
[----:B------:R0:W-:Y:S01]  /*3a920*/  STL [R1+0xc20], R8 ;  /* 0x000c200801007387 */ /* 0x0001e20000100800 */
[----:B------:R-:W-:Y:S02]  /*3a930*/  @P1 LOP3.LUT R192, R192, 0x20, RZ, 0xfc, !PT ;  /* 0x00000020c0c01812 */ /* 0x000fe400078efcff */
[----:B------:R-:W-:Y:S01]  /*3a940*/  ISETP.LT.AND P1, PT, R4, UR57, !P0 ;  /* 0x0000003904007c0c */ /* 0x000fe2000c721270 */
[----:B0-----:R-:W-:-:S04]  /*3a950*/  VIADD R8, R8, UR10 ;  /* 0x0000000a08087c36 */ /* 0x001fc80008000000 */
[----:B------:R-:W-:Y:S01]  /*3a960*/  VIADD R252, R8, UR9 ;  /* 0x0000000908fc7c36 */ /* 0x000fe20008000000 */
[----:B------:R0:W-:Y:S01]  /*3a970*/  STL [R1+0xc18], R8 ;  /* 0x000c180801007387 */ /* 0x0001e20000100800 */
[----:B------:R-:W-:Y:S02]  /*3a980*/  LOP3.LUT R192, R192, 0xffffffef, RZ, 0xc0, !PT ;  /* 0xffffffefc0c07812 */ /* 0x000fe400078ec0ff */
[----:B------:R-:W-:Y:S02]  /*3a990*/  ISETP.GE.AND P0, PT, R195, UR31, PT ;  /* 0x0000001fc3007c0c */ /* 0x000fe4000bf06270 */
[----:B------:R-:W-:Y:S01]  /*3a9a0*/  @P2 LOP3.LUT R192, R192, 0x10, RZ, 0xfc, !PT ;  /* 0x00000010c0c02812 */ /* 0x000fe200078efcff */
[----:B0-----:R-:W4:Y:S04]  /*3a9b0*/  LDL.LU R8, [R1+0x1400] ;  /* 0x0014000001087983 */ /* 0x001f280000300800 */
[----:B------:R0:W-:Y:S01]  /*3a9c0*/  STL [R1+0xc08], R252 ;  /* 0x000c08fc01007387 */ /* 0x0001e20000100800 */
[----:B------:R-:W-:-:S02]  /*3a9d0*/  LOP3.LUT R192, R192, 0xfffffff7, RZ, 0xc0, !PT ;  /* 0xfffffff7c0c07812 */ /* 0x000fc400078ec0ff */
[----:B------:R-:W-:Y:S01]  /*3a9e0*/  ISETP.LT.AND P2, PT, R5, UR42, !P0 ;  /* 0x0000002a05007c0c */ /* 0x000fe2000c741270 */
[----:B0-----:R-:W-:-:S04]  /*3a9f0*/  VIADD R252, R252, UR8 ;  /* 0x00000008fcfc7c36 */ /* 0x001fc80008000000 */
[----:B------:R-:W-:Y:S01]  /*3aa00*/  VIADD R195, R252, UR7 ;  /* 0x00000007fcc37c36 */ /* 0x000fe20008000000 */
[----:B------:R0:W-:Y:S01]  /*3aa10*/  STL [R1+0xaec], R252 ;  /* 0x000aecfc01007387 */ /* 0x0001e20000100800 */
[----:B------:R-:W-:Y:S02]  /*3aa20*/  @P1 LOP3.LUT R192, R192, 0x8, RZ, 0xfc, !PT ;  /* 0x00000008c0c01812 */ /* 0x000fe400078efcff */
[----:B------:R-:W-:Y:S01]  /*3aa30*/  ISETP.LT.AND P1, PT, R4, UR56, !P0 ;  /* 0x0000003804007c0c */ /* 0x000fe2000c721270 */
[----:B0-----:R-:W0:Y:S01]  /*3aa40*/  S2R R252, SR_TID.X ;  /* 0x0000000000fc7919 */ /* 0x001e220000002100 */
[----:B------:R-:W-:Y:S01]  /*3aa50*/  ISETP.GE.AND P0, PT, R194, UR33, PT ;  /* 0x00000021c2007c0c */ /* 0x000fe2000bf06270 */
[----:B------:R-:W-:Y:S01]  /*3aa60*/  VIADD R194, R195, UR6 ;  /* 0x00000006c3c27c36 */ /* 0x000fe20008000000 */
[----:B------:R-:W-:Y:S01]  /*3aa70*/  LOP3.LUT R192, R192, 0xfffffffb, RZ, 0xc0, !PT ;  /* 0xfffffffbc0c07812 */ /* 0x000fe200078ec0ff */
[----:B------:R-:W-:Y:S04]  /*3aa80*/  STL [R1+0xadc], R195 ;  /* 0x000adcc301007387 */ /* 0x000fe80000100800 */
[----:B------:R1:W-:Y:S01]  /*3aa90*/  STL [R1+0xad4], R194 ;  /* 0x000ad4c201007387 */ /* 0x0003e20000100800 */
[----:B------:R-:W-:-:S04]  /*3aaa0*/  @P2 LOP3.LUT R192, R192, 0x4, RZ, 0xfc, !PT ;  /* 0x00000004c0c02812 */ /* 0x000fc800078efcff */
[----:B------:R-:W-:Y:S01]  /*3aab0*/  LOP3.LUT R192, R192, 0xfffffffd, RZ, 0xc0, !PT ;  /* 0xfffffffdc0c07812 */ /* 0x000fe200078ec0ff */
[----:B-1----:R-:W-:-:S03]  /*3aac0*/  VIADD R194, R194, UR5 ;  /* 0x00000005c2c27c36 */ /* 0x002fc60008000000 */
[----:B------:R-:W-:Y:S02]  /*3aad0*/  @P1 LOP3.LUT R192, R192, 0x2, RZ, 0xfc, !PT ;  /* 0x00000002c0c01812 */ /* 0x000fe400078efcff */
[----:B------:R1:W-:Y:S01]  /*3aae0*/  STL [R1+0x110c], R194 ;  /* 0x00110cc201007387 */ /* 0x0003e20000100800 */
[----:B------:R-:W-:Y:S02]  /*3aaf0*/  ISETP.LT.AND P1, PT, R5, UR44, !P0 ;  /* 0x0000002c05007c0c */ /* 0x000fe4000c721270 */
[----:B------:R-:W-:Y:S02]  /*3ab00*/  LOP3.LUT R192, R192, 0xfffffffe, RZ, 0xc0, !PT ;  /* 0xfffffffec0c07812 */ /* 0x000fe400078ec0ff */
[----:B------:R-:W-:Y:S02]  /*3ab10*/  ISETP.GE.AND P2, PT, R193, UR35, PT ;  /* 0x00000023c1007c0c */ /* 0x000fe4000bf46270 */
[----:B------:R-:W-:Y:S01]  /*3ab20*/  ISETP.GE.AND P4, PT, R2, UR37, PT ;  /* 0x0000002502007c0c */ /* 0x000fe2000bf86270 */
[----:B0-----:R-:W-:-:S02]  /*3ab30*/  IMAD.SHL.U32 R195, R252, 0x10, RZ ;  /* 0x00000010fcc37824 */ /* 0x001fc400078e00ff */
[----:B------:R-:W-:Y:S01]  /*3ab40*/  IMAD.SHL.U32 R252, R252, 0x40, RZ ;  /* 0x00000040fcfc7824 */ /* 0x000fe200078e00ff */
[----:B------:R-:W-:-:S03]  /*3ab50*/  ISETP.LT.AND P3, PT, R5, UR54, !P4 ;  /* 0x0000003605007c0c */ /* 0x000fc6000e761270 */
[----:B------:R-:W-:Y:S02]  /*3ab60*/  @P1 LOP3.LUT R192, R192, 0x1, RZ, 0xfc, !PT ;  /* 0x00000001c0c01812 */ /* 0x000fe400078efcff */
[----:B------:R-:W-:Y:S02]  /*3ab70*/  ISETP.LT.AND P1, PT, R5, UR46, !P2 ;  /* 0x0000002e05007c0c */ /* 0x000fe4000d721270 */
[C---:B------:R-:W-:Y:S02]  /*3ab80*/  ISETP.LT.AND P0, PT, R4.reuse, UR55, !P0 ;  /* 0x0000003704007c0c */ /* 0x040fe4000c701270 */
[C---:B------:R-:W-:Y:S02]  /*3ab90*/  ISETP.LT.AND P2, PT, R4.reuse, UR48, !P2 ;  /* 0x0000003004007c0c */ /* 0x040fe4000d741270 */
[----:B------:R-:W-:Y:S02]  /*3aba0*/  ISETP.LT.AND P4, PT, R4, UR53, !P4 ;  /* 0x0000003504007c0c */ /* 0x000fe4000e781270 */
[----:B------:R-:W-:-:S02]  /*3abb0*/  LOP3.LUT R193, R195, 0xf0, RZ, 0xc0, !PT ;  /* 0x000000f0c3c17812 */ /* 0x000fc400078ec0ff */
[----:B------:R-:W-:Y:S02]  /*3abc0*/  LOP3.LUT R2, R252, 0x400, RZ, 0xc0, !PT ;  /* 0x00000400fc027812 */ /* 0x000fe400078ec0ff */
[----:B------:R-:W-:Y:S01]  /*3abd0*/  ISETP.GE.AND P5, PT, R4, UR14, PT ;  /* 0x0000000e04007c0c */ /* 0x000fe2000bfa6270 */
[----:B-1----:R-:W0:Y:S01]  /*3abe0*/  S2R R194, SR_TID.X ;  /* 0x0000000000c27919 */ /* 0x002e220000002100 */
[----:B------:R-:W1:Y:S01]  /*3abf0*/  S2R R252, SR_TID.X ;  /* 0x0000000000fc7919 */ /* 0x000e620000002100 */
[----:B------:R-:W-:Y:S01]  /*3ac00*/  IADD3 R2, R2, UR4, R193 ;  /* 0x0000000402027c10 */ /* 0x000fe2000fffe0c1 */
[----:B------:R-:W-:Y:S01]  /*3ac10*/  ULDC UR5, c[0x0][0x228] ;  /* 0x00008a0000057ab9 */ /* 0x000fe20000000800 */
[----:B------:R-:W2:Y:S01]  /*3ac20*/  LDL R195, [R1+0x910] ;  /* 0x0009100001c37983 */ /* 0x000ea20000100800 */
[----:B------:R-:W-:Y:S01]  /*3ac30*/  BAR.SYNC.DEFER_BLOCKING 0x0 ;  /* 0x0000000000007b1d */ /* 0x000fe20000010000 */
[----:B------:R-:W-:-:S05]  /*3ac40*/  ISETP.LT.AND P5, PT, R3, UR49, !P5 ;  /* 0x0000003103007c0c */ /* 0x000fca000efa1270 */
[----:B------:R-:W-:Y:S01]  /*3ac50*/  ULDC UR6, c[0x0][0x22c] ;  /* 0x00008b0000067ab9 */ /* 0x000fe20000000800 */
[----:B------:R-:W-:Y:S04]  /*3ac60*/  STL [R1+0x1480], R192 ;  /* 0x001480c001007387 */ /* 0x000fe80000100800 */
[----:B------:R-:W-:Y:S04]  /*3ac70*/  STL [R1+0x1478], R191 ;  /* 0x001478bf01007387 */ /* 0x000fe80000100800 */
[----:B------:R-:W-:Y:S01]  /*3ac80*/  STL [R1+0x1474], R190 ;  /* 0x001474be01007387 */ /* 0x000fe20000100800 */
[----:B0-----:R-:W-:-:S03]  /*3ac90*/  LOP3.LUT R194, R194, 0x60, RZ, 0xc0, !PT ;  /* 0x00000060c2c27812 */ /* 0x001fc600078ec0ff */
[----:B------:R-:W-:Y:S01]  /*3aca0*/  STL [R1+0x1464], R189 ;  /* 0x001464bd01007387 */ /* 0x000fe20000100800 */
[----:B-1----:R-:W-:Y:S01]  /*3acb0*/  LOP3.LUT R252, R252, 0x7f, RZ, 0xc0, !PT ;  /* 0x0000007ffcfc7812 */ /* 0x002fe200078ec0ff */
[----:B------:R-:W-:Y:S02]  /*3acc0*/  IMAD R2, R194, 0x8, R2 ;  /* 0x00000008c2027824 */ /* 0x000fe400078e0202 */
[----:B------:R-:W-:Y:S01]  /*3acd0*/  STL [R1+0x1460], R188 ;  /* 0x001460bc01007387 */ /* 0x000fe20000100800 */
[----:B------:R-:W-:Y:S01]  /*3ace0*/  LEA R252, R252, UR4, 0x4 ;  /* 0x00000004fcfc7c11 */ /* 0x000fe2000f8e20ff */
[----:B------:R-:W-:Y:S02]  /*3acf0*/  ULDC UR4, c[0x0][0x228] ;  /* 0x00008a0000047ab9 */ /* 0x000fe40000000800 */
[----:B------:R-:W-:Y:S04]  /*3ad00*/  STSM.16.M88.4 [R2], R156 ;  /* 0x0000009c02007844 */ /* 0x000fe80000000200 */
        /* <DEDUP_REMOVED lines=14> */
[----:B------:R-:W-:Y:S06]  /*3adf0*/  BAR.SYNC.DEFER_BLOCKING 0x0 ;  /* 0x0000000000007b1d */ /* 0x000fec0000010000 */
[----:B------:R-:W-:Y:S04]  /*3ae00*/  STL [R1+0x1400], R6 ;  /* 0x0014000601007387 */ /* 0x000fe80000100800 */
[----:B------:R-:W-:Y:S04]  /*3ae10*/  STL [R1+0x1484], R193 ;  /* 0x001484c101007387 */ /* 0x000fe80000100800 */
[----:B------:R-:W0:Y:S01]  /*3ae20*/  LDS.128 R48, [R252] ;  /* 0x00000000fc307984 */ /* 0x000e220000000c00 */
[----:B------:R-:W-:Y:S06]  /*3ae30*/  BAR.SYNC.DEFER_BLOCKING 0x0 ;  /* 0x0000000000007b1d */ /* 0x000fec0000010000 */
[----:B------:R-:W-:Y:S04]  /*3ae40*/  STSM.16.M88.4 [R2], R148 ;  /* 0x0000009402007844 */ /* 0x000fe80000000200 */
[----:B0-----:R-:W-:Y:S01]  /*3ae50*/  STL [R1+0x4c0], R48 ;  /* 0x0004c03001007387 */ /* 0x001fe20000100800 */
[----:B------:R-:W-:-:S03]  /*3ae60*/  IMAD.MOV.U32 R193, RZ, RZ, R49 ;  /* 0x000000ffffc17224 */ /* 0x000fc600078e0031 */
[----:B------:R-:W-:Y:S01]  /*3ae70*/  STL.64 [R1+0x4c8], R50 ;  /* 0x0004c83201007387 */ /* 0x000fe20000100a00 */
[----:B------:R-:W-:Y:S06]  /*3ae80*/  BAR.SYNC.DEFER_BLOCKING 0x0 ;  /* 0x0000000000007b1d */ /* 0x000fec0000010000 */
[----:B------:R-:W0:Y:S02]  /*3ae90*/  LDS.128 R48, [R252] ;  /* 0x00000000fc307984 */ /* 0x000e240000000c00 */
        /* <DEDUP_REMOVED lines=8> */
[----:B------:R-:W-:Y:S01]  /*3af20*/  STSM.16.M88.4 [R2], R132 ;  /* 0x0000008402007844 */ /* 0x000fe20000000200 */
[----:B--2---:R-:W-:-:S03]  /*3af30*/  IMAD.WIDE R194, R195, 0x2, R66 ;  /* 0x00000002c3c27825 */ /* 0x004fc600078e0242 */
[----:B0-----:R-:W-:Y:S04]  /*3af40*/  STL.64 [R1+0x4a0], R48 ;  /* 0x0004a03001007387 */ /* 0x001fe80000100a00 */
[----:B------:R-:W-:Y:S01]  /*3af50*/  STL.64 [R1+0x4a8], R50 ;  /* 0x0004a83201007387 */ /* 0x000fe20000100a00 */
[----:B------:R-:W-:Y:S06]  /*3af60*/  BAR.SYNC.DEFER_BLOCKING 0x0 ;  /* 0x0000000000007b1d */ /* 0x000fec0000010000 */
[----:B------:R-:W0:Y:S02]  /*3af70*/  LDS.128 R48, [R252] ;  /* 0x00000000fc307984 */ /* 0x000e240000000c00 */
[----:B------:R-:W-:Y:S06]  /*3af80*/  BAR.SYNC.DEFER_BLOCKING 0x0 ;  /* 0x0000000000007b1d */ /* 0x000fec0000010000 */
[----:B------:R-:W-:Y:S04]  /*3af90*/  STSM.16.M88.4 [R2], R124 ;  /* 0x0000007c02007844 */ /* 0x000fe80000000200 */
[----:B0-----:R-:W-:Y:S04]  /*3afa0*/  STL.64 [R1+0x490], R48 ;  /* 0x0004903001007387 */ /* 0x001fe80000100a00 */
        /* <DEDUP_REMOVED lines=9> */
[----:B------:R-:W-:Y:S04]  /*3b040*/  STL [R1+0x147c], R191 ;  /* 0x00147cbf01007387 */ /* 0x000fe80000100800 */
[----:B------:R-:W0:Y:S01]  /*3b050*/  LDS.128 R48, [R252] ;  /* 0x00000000fc307984 */ /* 0x000e220000000c00 */
[----:B------:R-:W-:Y:S06]  /*3b060*/  BAR.SYNC.DEFER_BLOCKING 0x0 ;  /* 0x0000000000007b1d */ /* 0x000fec0000010000 */
[----:B------:R-:W-:Y:S04]  /*3b070*/  STSM.16.M88.4 [R2], R108 ;  /* 0x0000006c02007844 */ /* 0x000fe80000000200 */
[----:B0-----:R-:W-:Y:S04]  /*3b080*/  STL.64 [R1+0x470], R48 ;  /* 0x0004703001007387 */ /* 0x001fe80000100a00 */
[----:B------:R-:W-:Y:S01]  /*3b090*/  STL.64 [R1+0x478], R50 ;  /* 0x0004783201007387 */ /* 0x000fe20000100a00 */
[----:B------:R-:W-:Y:S06]  /*3b0a0*/  BAR.SYNC.DEFER_BLOCKING 0x0 ;  /* 0x0000000000007b1d */ /* 0x000fec0000010000 */
[----:B------:R-:W0:Y:S02]  /*3b0b0*/  LDS.128 R48, [R252] ;  /* 0x00000000fc307984 */ /* 0x000e240000000c00 */
[----:B------:R-:W-:Y:S06]  /*3b0c0*/  BAR.SYNC.DEFER_BLOCKING 0x0 ;  /* 0x0000000000007b1d */ /* 0x000fec0000010000 */
[----:B------:R-:W-:Y:S02]  /*3b0d0*/  STSM.16.M88.4 [R2], R100 ;  /* 0x0000006402007844 */ /* 0x000fe40000000200 */
[----:B------:R-:W-:Y:S06]  /*3b0e0*/  BAR.SYNC.DEFER_BLOCKING 0x0 ;  /* 0x0000000000007b1d */ /* 0x000fec0000010000 */
[----:B0-----:R-:W-:Y:S04]  /*3b0f0*/  STL.64 [R1+0x460], R48 ;  /* 0x0004603001007387 */ /* 0x001fe80000100a00 */
[----:B------:R-:W-:Y:S04]  /*3b100*/  STL.64 [R1+0x468], R50 ;  /* 0x0004683201007387 */ /* 0x000fe80000100a00 */
[----:B------:R-:W0:Y:S01]  /*3b110*/  LDS.128 R48, [R252] ;  /* 0x00000000fc307984 */ /* 0x000e220000000c00 */
        /* <DEDUP_REMOVED lines=9> */
[----:B0-----:R-:W-:Y:S01]  /*3b1b0*/  STL [R1+0x440], R48 ;  /* 0x0004403001007387 */ /* 0x001fe20000100800 */
[----:B------:R-:W-:-:S03]  /*3b1c0*/  IMAD.MOV.U32 R190, RZ, RZ, R49 ;  /* 0x000000ffffbe7224 */ /* 0x000fc600078e0031 */
        /* <DEDUP_REMOVED lines=21> */
[----:B---3--:R-:W-:Y:S02]  /*3b320*/  STSM.16.M88.4 [R2], R68 ;  /* 0x0000004402007844 */ /* 0x008fe40000000200 */
[----:B------:R-:W-:Y:S06]  /*3b330*/  BAR.SYNC.DEFER_BLOCKING 0x0 ;  /* 0x0000000000007b1d */ /* 0x000fec0000010000 */
[----:B0-----:R-:W-:Y:S04]  /*3b340*/  STL.64 [R1+0x400], R48 ;  /* 0x0004003001007387 */ /* 0x001fe80000100a00 */
[----:B------:R-:W-:Y:S04]  /*3b350*/  STL.64 [R1+0x408], R50 ;  /* 0x0004083201007387 */ /* 0x000fe80000100a00 */
[----:B------:R-:W0:Y:S01]  /*3b360*/  LDS.128 R48, [R252] ;  /* 0x00000000fc307984 */ /* 0x000e220000000c00 */
[----:B------:R-:W-:Y:S06]  /*3b370*/  BAR.SYNC.DEFER_BLOCKING 0x0 ;  /* 0x0000000000007b1d */ /* 0x000fec0000010000 */
[----:B----4-:R-:W-:Y:S02]  /*3b380*/  STSM.16.M88.4 [R2], R60 ;  /* 0x0000003c02007844 */ /* 0x010fe40000000200 */
[----:B------:R-:W-:Y:S06]  /*3b390*/  BAR.SYNC.DEFER_BLOCKING 0x0 ;  /* 0x0000000000007b1d */ /* 0x000fec0000010000 */
[----:B0-----:R-:W-:Y:S01]  /*3b3a0*/  STL [R1+0x3f0], R48 ;  /* 0x0003f03001007387 */ /* 0x001fe20000100800 */
[----:B------:R-:W-:-:S03]  /*3b3b0*/  IMAD.MOV.U32 R189, RZ, RZ, R49 ;  /* 0x000000ffffbd7224 */ /* 0x000fc600078e0031 */
[----:B------:R-:W-:Y:S04]  /*3b3c0*/  STL.64 [R1+0x3f8], R50 ;  /* 0x0003f83201007387 */ /* 0x000fe80000100a00 */
[----:B------:R-:W-:Y:S04]  /*3b3d0*/  STL [R1+0x1468], R189 ;  /* 0x001468bd01007387 */ /* 0x000fe80000100800 */
        /* <DEDUP_REMOVED lines=15> */
[----:B------:R-:W-:Y:S01]  /*3b4d0*/  BAR.SYNC.DEFER_BLOCKING 0x0 ;  /* 0x0000000000007b1d */ /* 0x000fe20000010000 */
[----:B0-----:R-:W-:-:S05]  /*3b4e0*/  IMAD.MOV.U32 R188, RZ, RZ, R45 ;  /* 0x000000ffffbc7224 */ /* 0x001fca00078e002d */
[----:B------:R-:W-:Y:S04]  /*3b4f0*/  STL [R1+0x3a0], R44 ;  /* 0x0003a02c01007387 */ /* 0x000fe80000100800 */
        /* <DEDUP_REMOVED lines=216> */
[----:B------:R-:W2:Y:S04]  /*3c280*/  LDL.LU R156, [R1+0x330] ;  /* 0x00033000019c7983 */ /* 0x000ea80000300800 */
[----:B------:R-:W0:Y:S01]  /*3c290*/  LDS.128 R8, [R252] ;  /* 0x00000000fc087984 */ /* 0x000e220000000c00 */
[----:B------:R-:W-:Y:S06]  /*3c2a0*/  BAR.SYNC.DEFER_BLOCKING 0x0 ;  /* 0x0000000000007b1d */ /* 0x000fec0000010000 */
[----:B0-----:R-:W-:Y:S04]  /*3c2b0*/  STL.64 [R1+0x150], R8 ;  /* 0x0001500801007387 */ /* 0x001fe80000100a00 */
[----:B------:R-:W-:Y:S04]  /*3c2c0*/  STL.64 [R1+0x158], R10 ;  /* 0x0001580a01007387 */ /* 0x000fe80000100a00 */
[----:B------:R-:W2:Y:S04]  /*3c2d0*/  LDL.LU R157, [R1+0x334] ;  /* 0x00033400019d7983 */ /* 0x000ea80000300800 */
[----:B------:R-:W2:Y:S04]  /*3c2e0*/  LDL.LU R158, [R1+0x338] ;  /* 0x00033800019e7983 */ /* 0x000ea80000300800 */
[----:B------:R-:W2:Y:S04]  /*3c2f0*/  LDL.LU R159, [R1+0x33c] ;  /* 0x00033c00019f7983 */ /* 0x000ea80000300800 */
[----:B------:R-:W-:Y:S01]  /*3c300*/  STSM.16.M88.4 [R2], R236 ;  /* 0x000000ec02007844 */ /* 0x000fe20000000200 */
        /* <DEDUP_REMOVED lines=9> */
[----:B0-----:R-:W-:Y:S04]  /*3c3a0*/  STL [R1+0x130], R8 ;  /* 0x0001300801007387 */ /* 0x001fe80000100800 */
[----:B------:R-:W-:Y:S04]  /*3c3b0*/  STL.64 [R1+0x138], R10 ;  /* 0x0001380a01007387 */ /* 0x000fe80000100a00 */
[----:B------:R-:W3:Y:S04]  /*3c3c0*/  LDL.LU R124, [R1+0x360] ;  /* 0x00036000017c7983 */ /* 0x000ee80000300800 */
[----:B------:R-:W3:Y:S04]  /*3c3d0*/  LDL.LU R125, [R1+0x364] ;  /* 0x00036400017d7983 */ /* 0x000ee80000300800 */
[----:B------:R-:W3:Y:S04]  /*3c3e0*/  LDL.LU R126, [R1+0x368] ;  /* 0x00036800017e7983 */ /* 0x000ee80000300800 */
[----:B------:R-:W3:Y:S04]  /*3c3f0*/  LDL.LU R127, [R1+0x36c] ;  /* 0x00036c00017f7983 */ /* 0x000ee80000300800 */
[----:B------:R-:W-:Y:S01]  /*3c400*/  STSM.16.M88.4 [R2], R244 ;  /* 0x000000f402007844 */ /* 0x000fe20000000200 */
[----:B------:R-:W-:Y:S06]  /*3c410*/  BAR.SYNC.DEFER_BLOCKING 0x0 ;  /* 0x0000000000007b1d */ /* 0x000fec0000010000 */
[----:B------:R-:W4:Y:S04]  /*3c420*/  LDL.LU R132, [R1+0x390] ;  /* 0x0003900001847983 */ /* 0x000f280000300800 */
[----:B------:R-:W4:Y:S04]  /*3c430*/  LDL.LU R133, [R1+0x394] ;  /* 0x0003940001857983 */ /* 0x000f280000300800 */
[----:B------:R-:W4:Y:S04]  /*3c440*/  LDL.LU R134, [R1+0x398] ;  /* 0x0003980001867983 */ /* 0x000f280000300800 */
[----:B------:R-:W4:Y:S01]  /*3c450*/  LDL.LU R135, [R1+0x39c] ;  /* 0x00039c0001877983 */ /* 0x000f220000300800 */
[----:B------:R-:W-:-:S03]  /*3c460*/  IMAD.MOV.U32 R51, RZ, RZ, R9 ;  /* 0x000000ffff337224 */ /* 0x000fc600078e0009 */
[----:B------:R-:W0:Y:S01]  /*3c470*/  LDS.128 R8, [R252] ;  /* 0x00000000fc087984 */ /* 0x000e220000000c00 */
[----:B------:R-:W-:Y:S06]  /*3c480*/  BAR.SYNC.DEFER_BLOCKING 0x0 ;  /* 0x0000000000007b1d */ /* 0x000fec0000010000 */
[----:B------:R-:W4:Y:S04]  /*3c490*/  LDL.LU R148, [R1+0x3c0] ;  /* 0x0003c00001947983 */ /* 0x000f280000300800 */
[----:B------:R-:W4:Y:S04]  /*3c4a0*/  LDL.LU R149, [R1+0x3c4] ;  /* 0x0003c40001957983 */ /* 0x000f280000300800 */
[----:B------:R-:W4:Y:S04]  /*3c4b0*/  LDL.LU R150, [R1+0x3c8] ;  /* 0x0003c80001967983 */ /* 0x000f280000300800 */
[----:B------:R-:W4:Y:S04]  /*3c4c0*/  LDL.LU R151, [R1+0x3cc] ;  /* 0x0003cc0001977983 */ /* 0x000f280000300800 */
[----:B------:R-:W-:Y:S01]  /*3c4d0*/  STSM.16.M88.4 [R2], R248 ;  /* 0x000000f802007844 */ /* 0x000fe20000000200 */
[----:B------:R-:W-:Y:S06]  /*3c4e0*/  BAR.SYNC.DEFER_BLOCKING 0x0 ;  /* 0x0000000000007b1d */ /* 0x000fec0000010000 */
[----:B0-----:R-:W-:Y:S04]  /*3c4f0*/  STL.64 [R1+0x120], R8 ;  /* 0x0001200801007387 */ /* 0x001fe80000100a00 */
[----:B------:R-:W-:Y:S04]  /*3c500*/  STL.64 [R1+0x128], R10 ;  /* 0x0001280a01007387 */ /* 0x000fe80000100a00 */
[----:B------:R-:W0:Y:S01]  /*3c510*/  LDS.128 R8, [R252] ;  /* 0x00000000fc087984 */ /* 0x000e220000000c00 */
[----:B------:R-:W-:Y:S06]  /*3c520*/  BAR.SYNC.DEFER_BLOCKING 0x0 ;  /* 0x0000000000007b1d */ /* 0x000fec0000010000 */
[----:B0-----:R-:W-:Y:S04]  /*3c530*/  STL [R1+0x110], R8 ;  /* 0x0001100801007387 */ /* 0x001fe80000100800 */
[----:B--2---:R-:W-:Y:S01]  /*3c540*/  STSM.16.M88.4 [R2], R156 ;  /* 0x0000009c02007844 */ /* 0x004fe20000000200 */
[----:B------:R-:W-:-:S03]  /*3c550*/  IMAD.MOV.U32 R7, RZ, RZ, R9 ;  /* 0x000000ffff077224 */ /* 0x000fc600078e0009 */
[----:B------:R-:W-:Y:S01]  /*3c560*/  STL.64 [R1+0x118], R10 ;  /* 0x0001180a01007387 */ /* 0x000fe20000100a00 */
[----:B------:R-:W-:Y:S06]  /*3c570*/  BAR.SYNC.DEFER_BLOCKING 0x0 ;  /* 0x0000000000007b1d */ /* 0x000fec0000010000 */
        /* <DEDUP_REMOVED lines=8> */
[----:B------:R-:W2:Y:S04]  /*3c600*/  LDL.LU R156, [R1+0x5f0] ;  /* 0x0005f000019c7983 */ /* 0x000ea80000300800 */
[----:B------:R-:W2:Y:S04]  /*3c610*/  LDL.LU R157, [R1+0x5f4] ;  /* 0x0005f400019d7983 */ /* 0x000ea80000300800 */
[----:B------:R-:W2:Y:S04]  /*3c620*/  LDL.LU R158, [R1+0x5f8] ;  /* 0x0005f800019e7983 */ /* 0x000ea80000300800 */
[----:B------:R-:W2:Y:S04]  /*3c630*/  LDL.LU R159, [R1+0x5fc] ;  /* 0x0005fc00019f7983 */ /* 0x000ea80000300800 */
[----:B---3--:R-:W-:Y:S01]  /*3c640*/  STSM.16.M88.4 [R2], R124 ;  /* 0x0000007c02007844 */ /* 0x008fe20000000200 */
[----:B------:R-:W-:Y:S06]  /*3c650*/  BAR.SYNC.DEFER_BLOCKING 0x0 ;  /* 0x0000000000007b1d */ /* 0x000fec0000010000 */
[----:B------:R-:W0:Y:S02]  /*3c660*/  LDS.128 R8, [R252] ;  /* 0x00000000fc087984 */ /* 0x000e240000000c00 */
[----:B------:R-:W-:Y:S06]  /*3c670*/  BAR.SYNC.DEFER_BLOCKING 0x0 ;  /* 0x0000000000007b1d */ /* 0x000fec0000010000 */
[----:B----4-:R-:W-:Y:S04]  /*3c680*/  STSM.16.M88.4 [R2], R132 ;  /* 0x0000008402007844 */ /* 0x010fe80000000200 */
[----:B0-----:R-:W-:Y:S04]  /*3c690*/  STL.64 [R1+0xf0], R8 ;  /* 0x0000f00801007387 */ /* 0x001fe80000100a00 */
[----:B------:R-:W-:Y:S01]  /*3c6a0*/  STL.64 [R1+0xf8], R10 ;  /* 0x0000f80a01007387 */ /* 0x000fe20000100a00 */
[----:B------:R-:W-:Y:S06]  /*3c6b0*/  BAR.SYNC.DEFER_BLOCKING 0x0 ;  /* 0x0000000000007b1d */ /* 0x000fec0000010000 */
[----:B------:R-:W0:Y:S02]  /*3c6c0*/  LDS.128 R8, [R252] ;  /* 0x00000000fc087984 */ /* 0x000e240000000c00 */
[----:B------:R-:W-:Y:S06]  /*3c6d0*/  BAR.SYNC.DEFER_BLOCKING 0x0 ;  /* 0x0000000000007b1d */ /* 0x000fec0000010000 */
[----:B0-----:R-:W-:Y:S04]  /*3c6e0*/  STL.64 [R1+0xe0], R8 ;  /* 0x0000e00801007387 */ /* 0x001fe80000100a00 */
[----:B------:R-:W-:Y:S04]  /*3c6f0*/  STL.64 [R1+0xe8], R10 ;  /* 0x0000e80a01007387 */ /* 0x000fe80000100a00 */
[----:B------:R-:W3:Y:S04]  /*3c700*/  LDL.LU R124, [R1+0x600] ;  /* 0x00060000017c7983 */ /* 0x000ee80000300800 */
[----:B------:R-:W3:Y:S04]  /*3c710*/  LDL.LU R125, [R1+0x604] ;  /* 0x00060400017d7983 */ /* 0x000ee80000300800 */
[----:B------:R-:W3:Y:S04]  /*3c720*/  LDL.LU R126, [R1+0x608] ;  /* 0x00060800017e7983 */ /* 0x000ee80000300800 */
[----:B------:R-:W3:Y:S04]  /*3c730*/  LDL.LU R127, [R1+0x60c] ;  /* 0x00060c00017f7983 */ /* 0x000ee80000300800 */
[----:B------:R0:W-:Y:S01]  /*3c740*/  STSM.16.M88.4 [R2], R148 ;  /* 0x0000009402007844 */ /* 0x0001e20000000200 */
[----:B------:R-:W-:Y:S06]  /*3c750*/  BAR.SYNC.DEFER_BLOCKING 0x0 ;  /* 0x0000000000007b1d */ /* 0x000fec0000010000 */
[----:B------:R-:W4:Y:S04]  /*3c760*/  LDL.LU R132, [R1+0x610] ;  /* 0x0006100001847983 */ /* 0x000f280000300800 */
[----:B------:R-:W4:Y:S04]  /*3c770*/  LDL.LU R133, [R1+0x614] ;  /* 0x0006140001857983 */ /* 0x000f280000300800 */
[----:B------:R-:W4:Y:S04]  /*3c780*/  LDL.LU R134, [R1+0x618] ;  /* 0x0006180001867983 */ /* 0x000f280000300800 */
[----:B------:R-:W4:Y:S04]  /*3c790*/  LDL.LU R135, [R1+0x61c] ;  /* 0x00061c0001877983 */ /* 0x000f280000300800 */
[----:B------:R-:W1:Y:S01]  /*3c7a0*/  LDS.128 R8, [R252] ;  /* 0x00000000fc087984 */ /* 0x000e620000000c00 */
[----:B------:R-:W-:Y:S06]  /*3c7b0*/  BAR.SYNC.DEFER_BLOCKING 0x0 ;  /* 0x0000000000007b1d */ /* 0x000fec0000010000 */
[----:B0-----:R-:W4:Y:S04]  /*3c7c0*/  LDL.LU R148, [R1+0x620] ;  /* 0x0006200001947983 */ /* 0x001f280000300800 */
[----:B------:R-:W4:Y:S04]  /*3c7d0*/  LDL.LU R149, [R1+0x624] ;  /* 0x0006240001957983 */ /* 0x000f280000300800 */
[----:B------:R-:W4:Y:S04]  /*3c7e0*/  LDL.LU R150, [R1+0x628] ;  /* 0x0006280001967983 */ /* 0x000f280000300800 */
[----:B------:R-:W4:Y:S04]  /*3c7f0*/  LDL.LU R151, [R1+0x62c] ;  /* 0x00062c0001977983 */ /* 0x000f280000300800 */
[----:B--2---:R-:W-:Y:S01]  /*3c800*/  STSM.16.M88.4 [R2], R140 ;  /* 0x0000008c02007844 */ /* 0x004fe20000000200 */
[----:B-1----:R-:W-:-:S03]  /*3c810*/  IMAD.MOV.U32 R50, RZ, RZ, R9 ;  /* 0x000000ffff327224 */ /* 0x002fc600078e0009 */
[----:B------:R-:W-:Y:S04]  /*3c820*/  STL [R1+0xd0], R8 ;  /* 0x0000d00801007387 */ /* 0x000fe80000100800 */
[----:B------:R-:W-:Y:S01]  /*3c830*/  STL.64 [R1+0xd8], R10 ;  /* 0x0000d80a01007387 */ /* 0x000fe20000100a00 */
[----:B------:R-:W-:Y:S06]  /*3c840*/  BAR.SYNC.DEFER_BLOCKING 0x0 ;  /* 0x0000000000007b1d */ /* 0x000fec0000010000 */
[----:B------:R-:W0:Y:S02]  /*3c850*/  LDS.128 R8, [R252] ;  /* 0x00000000fc087984 */ /* 0x000e240000000c00 */
[----:B------:R-:W-:Y:S06]  /*3c860*/  BAR.SYNC.DEFER_BLOCKING 0x0 ;  /* 0x0000000000007b1d */ /* 0x000fec0000010000 */
[----:B0-----:R-:W-:Y:S04]  /*3c870*/  STL.64 [R1+0xc0], R8 ;  /* 0x0000c00801007387 */ /* 0x001fe80000100a00 */
[----:B------:R-:W-:Y:S04]  /*3c880*/  STL.64 [R1+0xc8], R10 ;  /* 0x0000c80a01007387 */ /* 0x000fe80000100a00 */
[----:B------:R-:W2:Y:S04]  /*3c890*/  LDL.LU R140, [R1+0x630] ;  /* 0x00063000018c7983 */ /* 0x000ea80000300800 */
[----:B------:R-:W2:Y:S04]  /*3c8a0*/  LDL.LU R141, [R1+0x634] ;  /* 0x00063400018d7983 */ /* 0x000ea80000300800 */
[----:B------:R-:W2:Y:S04]  /*3c8b0*/  LDL.LU R142, [R1+0x638] ;  /* 0x00063800018e7983 */ /* 0x000ea80000300800 */
[----:B------:R-:W2:Y:S04]  /*3c8c0*/  LDL.LU R143, [R1+0x63c] ;  /* 0x00063c00018f7983 */ /* 0x000ea80000300800 */
[----:B------:R-:W-:Y:S01]  /*3c8d0*/  STSM.16.M88.4 [R2], R156 ;  /* 0x0000009c02007844 */ /* 0x000fe20000000200 */
[----:B------:R-:W-:Y:S06]  /*3c8e0*/  BAR.SYNC.DEFER_BLOCKING 0x0 ;  /* 0x0000000000007b1d */ /* 0x000fec0000010000 */
[----:B------:R-:W0:Y:S02]  /*3c8f0*/  LDS.128 R8, [R252] ;  /* 0x00000000fc087984 */ /* 0x000e240000000c00 */
[----:B------:R-:W-:Y:S06]  /*3c900*/  BAR.SYNC.DEFER_BLOCKING 0x0 ;  /* 0x0000000000007b1d */ /* 0x000fec0000010000 */
[----:B0-----:R-:W-:Y:S01]  /*3c910*/  STL [R1+0xb0], R8 ;  /* 0x0000b00801007387 */ /* 0x001fe20000100800 */
[----:B------:R-:W-:-:S02]  /*3c920*/  IMAD.MOV.U32 R0, RZ, RZ, R9 ;  /* 0x000000ffff007224 */ /* 0x000fc400078e0009 */
[----:B------:R-:W-:Y:S01]  /*3c930*/  IMAD.MOV.U32 R49, RZ, RZ, R10 ;  /* 0x000000ffff317224 */ /* 0x000fe200078e000a */
[----:B------:R-:W-:Y:S04]  /*3c940*/  STL [R1+0xbc], R11 ;  /* 0x0000bc0b01007387 */ /* 0x000fe80000100800 */
        /* <DEDUP_REMOVED lines=9> */
[----:B------:R1:W-:Y:S04]  /*3c9e0*/  STL [R1+0x1414], R49 ;  /* 0x0014143101007387 */ /* 0x0003e80000100800 */
[----:B0-----:R-:W-:Y:S01]  /*3c9f0*/  STL [R1+0xa4], R9 ;  /* 0x0000a40901007387 */ /* 0x001fe20000100800 */
[----:B-1----:R-:W-:-:S03]  /*3ca00*/  IMAD.MOV.U32 R49, RZ, RZ, R8 ;  /* 0x000000ffff317224 */ /* 0x002fc600078e0008 */
[----:B------:R-:W-:Y:S01]  /*3ca10*/  STL.64 [R1+0xa8], R10 ;  /* 0x0000a80a01007387 */ /* 0x000fe20000100a00 */
[----:B------:R-:W-:Y:S06]  /*3ca20*/  BAR.SYNC.DEFER_BLOCKING 0x0 ;  /* 0x0000000000007b1d */ /* 0x000fec0000010000 */
[----:B------:R-:W0:Y:S02]  /*3ca30*/  LDS.128 R8, [R252] ;  /* 0x00000000fc087984 */ /* 0x000e240000000c00 */
[----:B------:R-:W-:Y:S06]  /*3ca40*/  BAR.SYNC.DEFER_BLOCKING 0x0 ;  /* 0x0000000000007b1d */ /* 0x000fec0000010000 */
[----:B------:R1:W-:Y:S04]  /*3ca50*/  STSM.16.M88.4 [R2], R148 ;  /* 0x0000009402007844 */ /* 0x0003e80000000200 */
[----:B0-----:R-:W-:Y:S04]  /*3ca60*/  STL.64 [R1+0x90], R8 ;  /* 0x0000900801007387 */ /* 0x001fe80000100a00 */
[----:B------:R-:W-:Y:S01]  /*3ca70*/  STL.64 [R1+0x98], R10 ;  /* 0x0000980a01007387 */ /* 0x000fe20000100a00 */
[----:B------:R-:W-:Y:S06]  /*3ca80*/  BAR.SYNC.DEFER_BLOCKING 0x0 ;  /* 0x0000000000007b1d */ /* 0x000fec0000010000 */
[----:B------:R-:W3:Y:S04]  /*3ca90*/  LDL.LU R116, [R1+0x650] ;  /* 0x0006500001747983 */ /* 0x000ee80000300800 */
[----:B------:R-:W3:Y:S04]  /*3caa0*/  LDL.LU R117, [R1+0x654] ;  /* 0x0006540001757983 */ /* 0x000ee80000300800 */
[----:B------:R-:W3:Y:S04]  /*3cab0*/  LDL.LU R118, [R1+0x658] ;  /* 0x0006580001767983 */ /* 0x000ee80000300800 */
[----:B------:R-:W3:Y:S04]  /*3cac0*/  LDL.LU R119, [R1+0x65c] ;  /* 0x00065c0001777983 */ /* 0x000ee80000300800 */
[----:B------:R-:W0:Y:S01]  /*3cad0*/  LDS.128 R8, [R252] ;  /* 0x00000000fc087984 */ /* 0x000e220000000c00 */
[----:B------:R-:W-:Y:S06]  /*3cae0*/  BAR.SYNC.DEFER_BLOCKING 0x0 ;  /* 0x0000000000007b1d */ /* 0x000fec0000010000 */
[----:B-1----:R-:W4:Y:S04]  /*3caf0*/  LDL.LU R148, [R1+0x660] ;  /* 0x0006600001947983 */ /* 0x002f280000300800 */
[----:B--2---:R-:W-:Y:S04]  /*3cb00*/  STSM.16.M88.4 [R2], R140 ;  /* 0x0000008c02007844 */ /* 0x004fe80000000200 */
[----:B0-----:R-:W-:Y:S04]  /*3cb10*/  STL.64 [R1+0x80], R8 ;  /* 0x0000800801007387 */ /* 0x001fe80000100a00 */
[----:B------:R-:W-:Y:S01]  /*3cb20*/  STL.64 [R1+0x88], R10 ;  /* 0x0000880a01007387 */ /* 0x000fe20000100a00 */
[----:B------:R-:W-:Y:S06]  /*3cb30*/  BAR.SYNC.DEFER_BLOCKING 0x0 ;  /* 0x0000000000007b1d */ /* 0x000fec0000010000 */
[----:B------:R-:W4:Y:S04]  /*3cb40*/  LDL.LU R149, [R1+0x664] ;  /* 0x0006640001957983 */ /* 0x000f280000300800 */
[----:B------:R-:W4:Y:S04]  /*3cb50*/  LDL.LU R150, [R1+0x668] ;  /* 0x0006680001967983 */ /* 0x000f280000300800 */
[----:B------:R-:W4:Y:S04]  /*3cb60*/  LDL.LU R151, [R1+0x66c] ;  /* 0x00066c0001977983 */ /* 0x000f280000300800 */
        /* <DEDUP_REMOVED lines=16> */
[----:B------:R0:W-:Y:S01]  /*3cc70*/  STSM.16.M88.4 [R2], R156 ;  /* 0x0000009c02007844 */ /* 0x0001e20000000200 */
[----:B------:R-:W-:Y:S06]  /*3cc80*/  BAR.SYNC.DEFER_BLOCKING 0x0 ;  /* 0x0000000000007b1d */ /* 0x000fec0000010000 */
[----:B0-----:R-:W2:Y:S04]  /*3cc90*/  LDL.LU R156, [R1+0x6a0] ;  /* 0x0006a000019c7983 */ /* 0x001ea80000300800 */
[----:B------:R-:W2:Y:S04]  /*3cca0*/  LDL.LU R157, [R1+0x6a4] ;  /* 0x0006a400019d7983 */ /* 0x000ea80000300800 */
[----:B------:R-:W2:Y:S04]  /*3ccb0*/  LDL.LU R158, [R1+0x6a8] ;  /* 0x0006a800019e7983 */ /* 0x000ea80000300800 */
[----:B------:R-:W0:Y:S01]  /*3ccc0*/  LDS.128 R8, [R252] ;  /* 0x00000000fc087984 */ /* 0x000e220000000c00 */
[----:B------:R-:W-:Y:S06]  /*3ccd0*/  BAR.SYNC.DEFER_BLOCKING 0x0 ;  /* 0x0000000000007b1d */ /* 0x000fec0000010000 */
[----:B------:R-:W2:Y:S04]  /*3cce0*/  LDL.LU R159, [R1+0x6ac] ;  /* 0x0006ac00019f7983 */ /* 0x000ea80000300800 */
[----:B0-----:R-:W-:Y:S04]  /*3ccf0*/  STL.64 [R1+0x60], R8 ;  /* 0x0000600801007387 */ /* 0x001fe80000100a00 */
[----:B------:R-:W-:Y:S04]  /*3cd00*/  STL.64 [R1+0x68], R10 ;  /* 0x0000680a01007387 */ /* 0x000fe80000100a00 */
[----:B---3--:R-:W-:Y:S01]  /*3cd10*/  STSM.16.M88.4 [R2], R116 ;  /* 0x0000007402007844 */ /* 0x008fe20000000200 */
[----:B------:R-:W-:Y:S06]  /*3cd20*/  BAR.SYNC.DEFER_BLOCKING 0x0 ;  /* 0x0000000000007b1d */ /* 0x000fec0000010000 */
[----:B------:R-:W0:Y:S02]  /*3cd30*/  LDS.128 R8, [R252] ;  /* 0x00000000fc087984 */ /* 0x000e240000000c00 */
[----:B------:R-:W-:Y:S06]  /*3cd40*/  BAR.SYNC.DEFER_BLOCKING 0x0 ;  /* 0x0000000000007b1d */ /* 0x000fec0000010000 */
[----:B----4-:R1:W-:Y:S01]  /*3cd50*/  STSM.16.M88.4 [R2], R148 ;  /* 0x0000009402007844 */ /* 0x0103e20000000200 */
[----:B0-----:R-:W-:-:S03]  /*3cd60*/  IMAD.MOV.U32 R48, RZ, RZ, R9 ;  /* 0x000000ffff307224 */ /* 0x001fc600078e0009 */
[----:B------:R-:W-:Y:S04]  /*3cd70*/  STL [R1+0x50], R8 ;  /* 0x0000500801007387 */ /* 0x000fe80000100800 */
[----:B------:R-:W-:Y:S01]  /*3cd80*/  STL.64 [R1+0x58], R10 ;  /* 0x0000580a01007387 */ /* 0x000fe20000100a00 */
[----:B------:R-:W-:Y:S06]  /*3cd90*/  BAR.SYNC.DEFER_BLOCKING 0x0 ;  /* 0x0000000000007b1d */ /* 0x000fec0000010000 */
[----:B-1----:R-:W3:Y:S04]  /*3cda0*/  LDL.LU R148, [R1+0x6b0] ;  /* 0x0006b00001947983 */ /* 0x002ee80000300800 */
[----:B------:R-:W3:Y:S04]  /*3cdb0*/  LDL.LU R149, [R1+0x6b4] ;  /* 0x0006b40001957983 */ /* 0x000ee80000300800 */
[----:B------:R-:W3:Y:S04]  /*3cdc0*/  LDL.LU R150, [R1+0x6b8] ;  /* 0x0006b80001967983 */ /* 0x000ee80000300800 */
[----:B------:R-:W3:Y:S04]  /*3cdd0*/  LDL.LU R151, [R1+0x6bc] ;  /* 0x0006bc0001977983 */ /* 0x000ee80000300800 */
[----:B------:R-:W0:Y:S01]  /*3cde0*/  LDS.128 R8, [R252] ;  /* 0x00000000fc087984 */ /* 0x000e220000000c00 */
[----:B------:R-:W-:Y:S06]  /*3cdf0*/  BAR.SYNC.DEFER_BLOCKING 0x0 ;  /* 0x0000000000007b1d */ /* 0x000fec0000010000 */
[----:B--2---:R-:W-:Y:S04]  /*3ce00*/  STSM.16.M88.4 [R2], R124 ;  /* 0x0000007c02007844 */ /* 0x004fe80000000200 */
[----:B0-----:R-:W-:Y:S04]  /*3ce10*/  STL.64 [R1+0x40], R8 ;  /* 0x0000400801007387 */ /* 0x001fe80000100a00 */
[----:B------:R-:W-:Y:S01]  /*3ce20*/  STL.64 [R1+0x48], R10 ;  /* 0x0000480a01007387 */ /* 0x000fe20000100a00 */
[----:B------:R-:W-:Y:S06]  /*3ce30*/  BAR.SYNC.DEFER_BLOCKING 0x0 ;  /* 0x0000000000007b1d */ /* 0x000fec0000010000 */
[----:B------:R-:W0:Y:S02]  /*3ce40*/  LDS.128 R8, [R252] ;  /* 0x00000000fc087984 */ /* 0x000e240000000c00 */
[----:B------:R-:W-:Y:S06]  /*3ce50*/  BAR.SYNC.DEFER_BLOCKING 0x0 ;  /* 0x0000000000007b1d */ /* 0x000fec0000010000 */
[----:B------:R-:W-:Y:S04]  /*3ce60*/  STSM.16.M88.4 [R2], R132 ;  /* 0x0000008402007844 */ /* 0x000fe80000000200 */
[----:B0-----:R-:W-:Y:S01]  /*3ce70*/  STL.64 [R1+0x30], R8 ;  /* 0x0000300801007387 */ /* 0x001fe20000100a00 */
[----:B------:R-:W-:-:S03]  /*3ce80*/  IMAD.MOV.U32 R6, RZ, RZ, R10 ;  /* 0x000000ffff067224 */ /* 0x000fc600078e000a */
[----:B------:R-:W-:Y:S01]  /*3ce90*/  STL [R1+0x3c], R11 ;  /* 0x00003c0b01007387 */ /* 0x000fe20000100800 */
[----:B------:R-:W-:Y:S06]  /*3cea0*/  BAR.SYNC.DEFER_BLOCKING 0x0 ;  /* 0x0000000000007b1d */ /* 0x000fec0000010000 */
[----:B------:R-:W0:Y:S02]  /*3ceb0*/  LDS.128 R8, [R252] ;  /* 0x00000000fc087984 */ /* 0x000e240000000c00 */
[----:B------:R-:W-:Y:S06]  /*3cec0*/  BAR.SYNC.DEFER_BLOCKING 0x0 ;  /* 0x0000000000007b1d */ /* 0x000fec0000010000 */
[----:B------:R-:W-:Y:S04]  /*3ced0*/  STSM.16.M88.4 [R2], R140 ;  /* 0x0000008c02007844 */ /* 0x000fe80000000200 */
[----:B------:R1:W-:Y:S04]  /*3cee0*/  STL [R1+0x1404], R6 ;  /* 0x0014040601007387 */ /* 0x0003e80000100800 */
[----:B0-----:R-:W-:Y:S01]  /*3cef0*/  STL [R1+0x24], R9 ;  /* 0x0000240901007387 */ /* 0x001fe20000100800 */
[----:B-1----:R-:W-:-:S03]  /*3cf00*/  IMAD.MOV.U32 R6, RZ, RZ, R8 ;  /* 0x000000ffff067224 */ /* 0x002fc600078e0008 */
        /* <DEDUP_REMOVED lines=10> */
[----:B------:R0:W-:Y:S01]  /*3cfb0*/  STSM.16.M88.4 [R2], R156 ;  /* 0x0000009c02007844 */ /* 0x0001e20000000200 */
[----:B------:R-:W-:Y:S06]  /*3cfc0*/  BAR.SYNC.DEFER_BLOCKING 0x0 ;  /* 0x0000000000007b1d */ /* 0x000fec0000010000 */
[----:B0-----:R-:W4:Y:S04]  /*3cfd0*/  LDL.LU R156, [R1+0x6d0] ;  /* 0x0006d000019c7983 */ /* 0x001f280000300800 */
[----:B------:R-:W4:Y:S04]  /*3cfe0*/  LDL.LU R157, [R1+0x6d4] ;  /* 0x0006d400019d7983 */ /* 0x000f280000300800 */
[----:B------:R-:W4:Y:S04]  /*3cff0*/  LDL.LU R158, [R1+0x6d8] ;  /* 0x0006d800019e7983 */ /* 0x000f280000300800 */
[----:B------:R-:W4:Y:S04]  /*3d000*/  LDL.LU R159, [R1+0x6dc] ;  /* 0x0006dc00019f7983 */ /* 0x000f280000300800 */
[----:B------:R-:W0:Y:S01]  /*3d010*/  LDS.128 R8, [R252] ;  /* 0x00000000fc087984 */ /* 0x000e220000000c00 */
[----:B------:R-:W-:Y:S06]  /*3d020*/  BAR.SYNC.DEFER_BLOCKING 0x0 ;  /* 0x0000000000007b1d */ /* 0x000fec0000010000 */
[----:B0-----:R-:W-:Y:S04]  /*3d030*/  STL.64 [R1], R8 ;  /* 0x0000000801007387 */ /* 0x001fe80000100a00 */
[----:B------:R-:W-:Y:S04]  /*3d040*/  STL.64 [R1+0x8], R10 ;  /* 0x0000080a01007387 */ /* 0x000fe80000100a00 */
        /* <DEDUP_REMOVED lines=15> */
[----:B---3--:R0:W-:Y:S04]  /*3d140*/  STSM.16.M88.4 [R2], R148 ;  /* 0x0000009402007844 */ /* 0x0081e80000000200 */
[----:B------:R-:W3:Y:S01]  /*3d150*/  LDL.LU R143, [R1+0x71c] ;  /* 0x00071c00018f7983 */ /* 0x000ee20000300800 */
[----:B------:R-:W-:Y:S06]  /*3d160*/  BAR.SYNC.DEFER_BLOCKING 0x0 ;  /* 0x0000000000007b1d */ /* 0x000fec0000010000 */
[----:B0-----:R-:W3:Y:S04]  /*3d170*/  LDL.LU R148, [R1+0x720] ;  /* 0x0007200001947983 */ /* 0x001ee80000300800 */
[----:B------:R-:W3:Y:S04]  /*3d180*/  LDL.LU R149, [R1+0x724] ;  /* 0x0007240001957983 */ /* 0x000ee80000300800 */
[----:B------:R-:W3:Y:S04]  /*3d190*/  LDL.LU R150, [R1+0x728] ;  /* 0x0007280001967983 */ /* 0x000ee80000300800 */
[----:B------:R-:W3:Y:S04]  /*3d1a0*/  LDL.LU R151, [R1+0x72c] ;  /* 0x00072c0001977983 */ /* 0x000ee80000300800 */
[----:B------:R-:W0:Y:S01]  /*3d1b0*/  LDS.128 R248, [R252] ;  /* 0x00000000fcf87984 */ /* 0x000e220000000c00 */
[----:B------:R-:W-:Y:S06]  /*3d1c0*/  BAR.SYNC.DEFER_BLOCKING 0x0 ;  /* 0x0000000000007b1d */ /* 0x000fec0000010000 */
[----:B--2---:R-:W-:Y:S02]  /*3d1d0*/  STSM.16.M88.4 [R2], R108 ;  /* 0x0000006c02007844 */ /* 0x004fe40000000200 */
[----:B------:R-:W-:Y:S06]  /*3d1e0*/  BAR.SYNC.DEFER_BLOCKING 0x0 ;  /* 0x0000000000007b1d */ /* 0x000fec0000010000 */
[----:B------:R-:W1:Y:S02]  /*3d1f0*/  LDS.128 R244, [R252] ;  /* 0x00000000fcf47984 */ /* 0x000e640000000c00 */
[----:B------:R-:W-:Y:S06]  /*3d200*/  BAR.SYNC.DEFER_BLOCKING 0x0 ;  /* 0x0000000000007b1d */ /* 0x000fec0000010000 */
[----:B----4-:R2:W-:Y:S02]  /*3d210*/  STSM.16.M88.4 [R2], R156 ;  /* 0x0000009c02007844 */ /* 0x0105e40000000200 */
[----:B------:R-:W-:Y:S06]  /*3d220*/  BAR.SYNC.DEFER_BLOCKING 0x0 ;  /* 0x0000000000007b1d */ /* 0x000fec0000010000 */
[----:B--2---:R-:W2:Y:S04]  /*3d230*/  LDL.LU R156, [R1+0x730] ;  /* 0x00073000019c7983 */ /* 0x004ea80000300800 */
[----:B------:R-:W2:Y:S04]  /*3d240*/  LDL.LU R157, [R1+0x734] ;  /* 0x00073400019d7983 */ /* 0x000ea80000300800 */
[----:B------:R-:W2:Y:S04]  /*3d250*/  LDL.LU R158, [R1+0x738] ;  /* 0x00073800019e7983 */ /* 0x000ea80000300800 */
[----:B------:R-:W4:Y:S01]  /*3d260*/  LDS.128 R240, [R252] ;  /* 0x00000000fcf07984 */ /* 0x000f220000000c00 */
[----:B------:R-:W-:Y:S06]  /*3d270*/  BAR.SYNC.DEFER_BLOCKING 0x0 ;  /* 0x0000000000007b1d */ /* 0x000fec0000010000 */
[----:B------:R-:W2:Y:S04]  /*3d280*/  LDL.LU R159, [R1+0x73c] ;  /* 0x00073c00019f7983 */ /* 0x000ea80000300800 */
[----:B------:R-:W4:Y:S04]  /*3d290*/  LDL.LU R108, [R1+0x740] ;  /* 0x00074000016c7983 */ /* 0x000f280000300800 */
[----:B------:R-:W4:Y:S04]  /*3d2a0*/  LDL.LU R109, [R1+0x744] ;  /* 0x00074400016d7983 */ /* 0x000f280000300800 */
[----:B------:R-:W4:Y:S04]  /*3d2b0*/  LDL.LU R110, [R1+0x748] ;  /* 0x00074800016e7983 */ /* 0x000f280000300800 */
[----:B------:R-:W-:Y:S01]  /*3d2c0*/  STSM.16.M88.4 [R2], R116 ;  /* 0x0000007402007844 */ /* 0x000fe20000000200 */
[----:B------:R-:W-:Y:S06]  /*3d2d0*/  BAR.SYNC.DEFER_BLOCKING 0x0 ;  /* 0x0000000000007b1d */ /* 0x000fec0000010000 */
[----:B------:R-:W4:Y:S04]  /*3d2e0*/  LDL.LU R111, [R1+0x74c] ;  /* 0x00074c00016f7983 */ /* 0x000f280000300800 */
[----:B------:R-:W1:Y:S01]  /*3d2f0*/  LDS.128 R236, [R252] ;  /* 0x00000000fcec7984 */ /* 0x000e620000000c00 */
[----:B------:R-:W-:Y:S06]  /*3d300*/  BAR.SYNC.DEFER_BLOCKING 0x0 ;  /* 0x0000000000007b1d */ /* 0x000fec0000010000 */
[----:B------:R-:W-:Y:S02]  /*3d310*/  STSM.16.M88.4 [R2], R124 ;  /* 0x0000007c02007844 */ /* 0x000fe40000000200 */
[----:B------:R-:W-:Y:S06]  /*3d320*/  BAR.SYNC.DEFER_BLOCKING 0x0 ;  /* 0x0000000000007b1d */ /* 0x000fec0000010000 */
[----:B------:R-:W1:Y:S02]  /*3d330*/  LDS.128 R232, [R252] ;  /* 0x00000000fce87984 */ /* 0x000e640000000c00 */
[----:B------:R-:W-:Y:S06]  /*3d340*/  BAR.SYNC.DEFER_BLOCKING 0x0 ;  /* 0x0000000000007b1d */ /* 0x000fec0000010000 */
[----:B------:R-:W-:Y:S02]  /*3d350*/  STSM.16.M88.4 [R2], R132 ;  /* 0x0000008402007844 */ /* 0x000fe40000000200 */
[----:B------:R-:W-:Y:S06]  /*3d360*/  BAR.SYNC.DEFER_BLOCKING 0x0 ;  /* 0x0000000000007b1d */ /* 0x000fec0000010000 */
[----:B------:R-:W1:Y:S02]  /*3d370*/  LDS.128 R228, [R252] ;  /* 0x00000000fce47984 */ /* 0x000e640000000c00 */
[----:B------:R-:W-:Y:S06]  /*3d380*/  BAR.SYNC.DEFER_BLOCKING 0x0 ;  /* 0x0000000000007b1d */ /* 0x000fec0000010000 */
[----:B---3--:R-:W-:Y:S02]  /*3d390*/  STSM.16.M88.4 [R2], R140 ;  /* 0x0000008c02007844 */ /* 0x008fe40000000200 */
[----:B------:R-:W-:Y:S06]  /*3d3a0*/  BAR.SYNC.DEFER_BLOCKING 0x0 ;  /* 0x0000000000007b1d */ /* 0x000fec0000010000 */
[----:B------:R-:W3:Y:S02]  /*3d3b0*/  LDS.128 R224, [R252] ;  /* 0x00000000fce07984 */ /* 0x000ee40000000c00 */
[----:B------:R-:W-:Y:S06]  /*3d3c0*/  BAR.SYNC.DEFER_BLOCKING 0x0 ;  /* 0x0000000000007b1d */ /* 0x000fec0000010000 */
[----:B------:R0:W-:Y:S02]  /*3d3d0*/  STSM.16.M88.4 [R2], R148 ;  /* 0x0000009402007844 */ /* 0x0001e40000000200 */
[----:B------:R-:W-:Y:S06]  /*3d3e0*/  BAR.SYNC.DEFER_BLOCKING 0x0 ;  /* 0x0000000000007b1d */ /* 0x000fec0000010000 */
[----:B0-----:R-:W3:Y:S04]  /*3d3f0*/  LDL.LU R148, [R1+0x750] ;  /* 0x0007500001947983 */ /* 0x001ee80000300800 */
[----:B------:R-:W3:Y:S04]  /*3d400*/  LDL.LU R149, [R1+0x754] ;  /* 0x0007540001957983 */ /* 0x000ee80000300800 */
        /* <DEDUP_REMOVED lines=14> */
[----:B------:R-:W0:Y:S01]  /*3d4f0*/  LDS.128 R220, [R252] ;  /* 0x00000000fcdc7984 */ /* 0x000e220000000c00 */
[----:B------:R-:W-:Y:S06]  /*3d500*/  BAR.SYNC.DEFER_BLOCKING 0x0 ;  /* 0x0000000000007b1d */ /* 0x000fec0000010000 */
[----:B------:R-:W3:Y:S04]  /*3d510*/  LDL.LU R140, [R1+0x790] ;  /* 0x00079000018c7983 */ /* 0x000ee80000300800 */
[----:B------:R-:W3:Y:S04]  /*3d520*/  LDL.LU R141, [R1+0x794] ;  /* 0x00079400018d7983 */ /* 0x000ee80000300800 */
[----:B------:R-:W3:Y:S04]  /*3d530*/  LDL.LU R142, [R1+0x798] ;  /* 0x00079800018e7983 */ /* 0x000ee80000300800 */
[----:B------:R-:W3:Y:S04]  /*3d540*/  LDL.LU R143, [R1+0x79c] ;  /* 0x00079c00018f7983 */ /* 0x000ee80000300800 */
[----:B--2---:R2:W-:Y:S01]  /*3d550*/  STSM.16.M88.4 [R2], R156 ;  /* 0x0000009c02007844 */ /* 0x0045e20000000200 */
[----:B------:R-:W-:Y:S06]  /*3d560*/  BAR.SYNC.DEFER_BLOCKING 0x0 ;  /* 0x0000000000007b1d */ /* 0x000fec0000010000 */
[----:B--2---:R-:W2:Y:S04]  /*3d570*/  LDL.LU R156, [R1+0x7a0] ;  /* 0x0007a000019c7983 */ /* 0x004ea80000300800 */
[----:B------:R-:W2:Y:S04]  /*3d580*/  LDL.LU R157, [R1+0x7a4] ;  /* 0x0007a400019d7983 */ /* 0x000ea80000300800 */
[----:B------:R-:W2:Y:S04]  /*3d590*/  LDL.LU R158, [R1+0x7a8] ;  /* 0x0007a800019e7983 */ /* 0x000ea80000300800 */
[----:B------:R-:W0:Y:S01]  /*3d5a0*/  LDS.128 R216, [R252] ;  /* 0x00000000fcd87984 */ /* 0x000e220000000c00 */
[----:B------:R-:W-:Y:S06]  /*3d5b0*/  BAR.SYNC.DEFER_BLOCKING 0x0 ;  /* 0x0000000000007b1d */ /* 0x000fec0000010000 */
[----:B------:R-:W2:Y:S04]  /*3d5c0*/  LDL.LU R159, [R1+0x7ac] ;  /* 0x0007ac00019f7983 */ /* 0x000ea80000300800 */
[----:B----4-:R-:W-:Y:S01]  /*3d5d0*/  STSM.16.M88.4 [R2], R108 ;  /* 0x0000006c02007844 */ /* 0x010fe20000000200 */
[----:B------:R-:W-:Y:S06]  /*3d5e0*/  BAR.SYNC.DEFER_BLOCKING 0x0 ;  /* 0x0000000000007b1d */ /* 0x000fec0000010000 */
[----:B------:R-:W4:Y:S02]  /*3d5f0*/  LDS.128 R212, [R252] ;  /* 0x00000000fcd47984 */ /* 0x000f240000000c00 */
[----:B------:R-:W-:Y:S06]  /*3d600*/  BAR.SYNC.DEFER_BLOCKING 0x0 ;  /* 0x0000000000007b1d */ /* 0x000fec0000010000 */
[----:B---3--:R3:W-:Y:S02]  /*3d610*/  STSM.16.M88.4 [R2], R148 ;  /* 0x0000009402007844 */ /* 0x0087e40000000200 */
[----:B------:R-:W-:Y:S06]  /*3d620*/  BAR.SYNC.DEFER_BLOCKING 0x0 ;  /* 0x0000000000007b1d */ /* 0x000fec0000010000 */
[----:B---3--:R-:W3:Y:S04]  /*3d630*/  LDL.LU R148, [R1+0x7b0] ;  /* 0x0007b00001947983 */ /* 0x008ee80000300800 */
[----:B------:R-:W3:Y:S04]  /*3d640*/  LDL.LU R149, [R1+0x7b4] ;  /* 0x0007b40001957983 */ /* 0x000ee80000300800 */
[----:B------:R-:W3:Y:S04]  /*3d650*/  LDL.LU R150, [R1+0x7b8] ;  /* 0x0007b80001967983 */ /* 0x000ee80000300800 */
[----:B------:R-:W4:Y:S01]  /*3d660*/  LDS.128 R208, [R252] ;  /* 0x00000000fcd07984 */ /* 0x000f220000000c00 */
[----:B------:R-:W-:Y:S06]  /*3d670*/  BAR.SYNC.DEFER_BLOCKING 0x0 ;  /* 0x0000000000007b1d */ /* 0x000fec0000010000 */
[----:B------:R-:W3:Y:S04]  /*3d680*/  LDL.LU R151, [R1+0x7bc] ;  /* 0x0007bc0001977983 */ /* 0x000ee80000300800 */
[----:B------:R-:W4:Y:S04]  /*3d690*/  LDL.LU R108, [R1+0x7c0] ;  /* 0x0007c000016c7983 */ /* 0x000f280000300800 */
[----:B------:R-:W4:Y:S04]  /*3d6a0*/  LDL.LU R109, [R1+0x7c4] ;  /* 0x0007c400016d7983 */ /* 0x000f280000300800 */
[----:B------:R-:W4:Y:S04]  /*3d6b0*/  LDL.LU R110, [R1+0x7c8] ;  /* 0x0007c800016e7983 */ /* 0x000f280000300800 */
[----:B------:R-:W-:Y:S01]  /*3d6c0*/  STSM.16.M88.4 [R2], R116 ;  /* 0x0000007402007844 */ /* 0x000fe20000000200 */
[----:B------:R-:W-:Y:S06]  /*3d6d0*/  BAR.SYNC.DEFER_BLOCKING 0x0 ;  /* 0x0000000000007b1d */ /* 0x000fec0000010000 */
[----:B------:R-:W4:Y:S04]  /*3d6e0*/  LDL.LU R111, [R1+0x7cc] ;  /* 0x0007cc00016f7983 */ /* 0x000f280000300800 */
[----:B------:R-:W0:Y:S01]  /*3d6f0*/  LDS.128 R204, [R252] ;  /* 0x00000000fccc7984 */ /* 0x000e220000000c00 */
[----:B------:R-:W-:Y:S06]  /*3d700*/  BAR.SYNC.DEFER_BLOCKING 0x0 ;  /* 0x0000000000007b1d */ /* 0x000fec0000010000 */
[----:B------:R-:W-:Y:S02]  /*3d710*/  STSM.16.M88.4 [R2], R124 ;  /* 0x0000007c02007844 */ /* 0x000fe40000000200 */
[----:B------:R-:W-:Y:S06]  /*3d720*/  BAR.SYNC.DEFER_BLOCKING 0x0 ;  /* 0x0000000000007b1d */ /* 0x000fec0000010000 */
[----:B------:R-:W0:Y:S02]  /*3d730*/  LDS.128 R200, [R252] ;  /* 0x00000000fcc87984 */ /* 0x000e240000000c00 */
        /* <DEDUP_REMOVED lines=9> */
[----:B--2---:R2:W-:Y:S02]  /*3d7d0*/  STSM.16.M88.4 [R2], R156 ;  /* 0x0000009c02007844 */ /* 0x0045e40000000200 */
[----:B------:R-:W-:Y:S06]  /*3d7e0*/  BAR.SYNC.DEFER_BLOCKING 0x0 ;  /* 0x0000000000007b1d */ /* 0x000fec0000010000 */
[----:B--2---:R-:W2:Y:S04]  /*3d7f0*/  LDL.LU R156, [R1+0x7d0] ;  /* 0x0007d000019c7983 */ /* 0x004ea80000300800 */
        /* <DEDUP_REMOVED lines=15> */
[----:B------:R-:W0:Y:S01]  /*3d8f0*/  LDS.128 R12, [R252] ;  /* 0x00000000fc0c7984 */ /* 0x000e220000000c00 */
[----:B------:R-:W-:Y:S06]  /*3d900*/  BAR.SYNC.DEFER_BLOCKING 0x0 ;  /* 0x0000000000007b1d */ /* 0x000fec0000010000 */
[----:B------:R-:W2:Y:S04]  /*3d910*/  LDL.LU R140, [R1+0xb00] ;  /* 0x000b0000018c7983 */ /* 0x000ea80000300800 */
[----:B------:R-:W2:Y:S04]  /*3d920*/  LDL.LU R141, [R1+0xb04] ;  /* 0x000b0400018d7983 */ /* 0x000ea80000300800 */
[----:B------:R-:W2:Y:S04]  /*3d930*/  LDL.LU R142, [R1+0xb08] ;  /* 0x000b0800018e7983 */ /* 0x000ea80000300800 */
[----:B------:R-:W2:Y:S04]  /*3d940*/  LDL.LU R143, [R1+0xb0c] ;  /* 0x000b0c00018f7983 */ /* 0x000ea80000300800 */
[----:B---3--:R3:W-:Y:S01]  /*3d950*/  STSM.16.M88.4 [R2], R148 ;  /* 0x0000009402007844 */ /* 0x0087e20000000200 */
[----:B------:R-:W-:Y:S06]  /*3d960*/  BAR.SYNC.DEFER_BLOCKING 0x0 ;  /* 0x0000000000007b1d */ /* 0x000fec0000010000 */
[----:B---3--:R-:W3:Y:S04]  /*3d970*/  LDL.LU R148, [R1+0xb10] ;  /* 0x000b100001947983 */ /* 0x008ee80000300800 */
[----:B------:R-:W3:Y:S04]  /*3d980*/  LDL.LU R149, [R1+0xb14] ;  /* 0x000b140001957983 */ /* 0x000ee80000300800 */
[----:B------:R-:W3:Y:S04]  /*3d990*/  LDL.LU R150, [R1+0xb18] ;  /* 0x000b180001967983 */ /* 0x000ee80000300800 */
[----:B------:R-:W0:Y:S01]  /*3d9a0*/  LDS.128 R16, [R252] ;  /* 0x00000000fc107984 */ /* 0x000e220000000c00 */
[----:B------:R-:W-:Y:S06]  /*3d9b0*/  BAR.SYNC.DEFER_BLOCKING 0x0 ;  /* 0x0000000000007b1d */ /* 0x000fec0000010000 */
[----:B------:R-:W3:Y:S04]  /*3d9c0*/  LDL.LU R151, [R1+0xb1c] ;  /* 0x000b1c0001977983 */ /* 0x000ee80000300800 */
[----:B----4-:R-:W-:Y:S01]  /*3d9d0*/  STSM.16.M88.4 [R2], R108 ;  /* 0x0000006c02007844 */ /* 0x010fe20000000200 */
[----:B------:R-:W-:Y:S06]  /*3d9e0*/  BAR.SYNC.DEFER_BLOCKING 0x0 ;  /* 0x0000000000007b1d */ /* 0x000fec0000010000 */
[----:B------:R-:W4:Y:S02]  /*3d9f0*/  LDS.128 R20, [R252] ;  /* 0x00000000fc147984 */ /* 0x000f240000000c00 */
[----:B------:R-:W-:Y:S06]  /*3da00*/  BAR.SYNC.DEFER_BLOCKING 0x0 ;  /* 0x0000000000007b1d */ /* 0x000fec0000010000 */
[----:B--2---:R2:W-:Y:S02]  /*3da10*/  STSM.16.M88.4 [R2], R156 ;  /* 0x0000009c02007844 */ /* 0x0045e40000000200 */
        /* <DEDUP_REMOVED lines=27> */
[----:B---3--:R3:W-:Y:S02]  /*3dbd0*/  STSM.16.M88.4 [R2], R148 ;  /* 0x0000009402007844 */ /* 0x0087e40000000200 */
[----:B------:R-:W-:Y:S06]  /*3dbe0*/  BAR.SYNC.DEFER_BLOCKING 0x0 ;  /* 0x0000000000007b1d */ /* 0x000fec0000010000 */
[----:B---3--:R-:W3:Y:S04]  /*3dbf0*/  LDL.LU R148, [R1+0xb40] ;  /* 0x000b400001947983 */ /* 0x008ee80000300800 */
        /* <DEDUP_REMOVED lines=105> */
[----:B------:R-:W-:Y:S01]  /*3e290*/  STSM.16.M88.4 [R2], R116 ;  /* 0x0000007402007844 */ /* 0x000fe20000000200 */
[----:B------:R-:W-:Y:S06]  /*3e2a0*/  BAR.SYNC.DEFER_BLOCKING 0x0 ;  /* 0x0000000000007b1d */ /* 0x000fec0000010000 */
[----:B------:R-:W4:Y:S02]  /*3e2b0*/  LDS.128 R108, [R252] ;  /* 0x00000000fc6c7984 */ /* 0x000f240000000c00 */
[----:B------:R-:W-:Y:S06]  /*3e2c0*/  BAR.SYNC.DEFER_BLOCKING 0x0 ;  /* 0x0000000000007b1d */ /* 0x000fec0000010000 */
[----:B------:R-:W-:Y:S02]  /*3e2d0*/  STSM.16.M88.4 [R2], R124 ;  /* 0x0000007c02007844 */ /* 0x000fe40000000200 */
[----:B------:R-:W-:Y:S06]  /*3e2e0*/  BAR.SYNC.DEFER_BLOCKING 0x0 ;  /* 0x0000000000007b1d */ /* 0x000fec0000010000 */
[----:B------:R-:W4:Y:S02]  /*3e2f0*/  LDS.128 R112, [R252] ;  /* 0x00000000fc707984 */ /* 0x000f240000000c00 */
[----:B------:R-:W-:Y:S06]  /*3e300*/  BAR.SYNC.DEFER_BLOCKING 0x0 ;  /* 0x0000000000007b1d */ /* 0x000fec0000010000 */
[----:B------:R1:W-:Y:S02]  /*3e310*/  STSM.16.M88.4 [R2], R132 ;  /* 0x0000008402007844 */ /* 0x0003e40000000200 */
[----:B------:R-:W-:Y:S06]  /*3e320*/  BAR.SYNC.DEFER_BLOCKING 0x0 ;  /* 0x0000000000007b1d */ /* 0x000fec0000010000 */
[----:B-1----:R-:W4:Y:S04]  /*3e330*/  LDL.LU R132, [R1+0xe30] ;  /* 0x000e300001847983 */ /* 0x002f280000300800 */
[----:B------:R-:W4:Y:S04]  /*3e340*/  LDL.LU R133, [R1+0xe34] ;  /* 0x000e340001857983 */ /* 0x000f280000300800 */
[----:B------:R-:W4:Y:S04]  /*3e350*/  LDL.LU R134, [R1+0xe38] ;  /* 0x000e380001867983 */ /* 0x000f280000300800 */
[----:B------:R-:W4:Y:S04]  /*3e360*/  LDL.LU R135, [R1+0xe3c] ;  /* 0x000e3c0001877983 */ /* 0x000f280000300800 */
[----:B------:R-:W4:Y:S04]  /*3e370*/  LDL.LU R136, [R1+0xe40] ;  /* 0x000e400001887983 */ /* 0x000f280000300800 */
[----:B------:R-:W4:Y:S04]  /*3e380*/  LDL.LU R137, [R1+0xe44] ;  /* 0x000e440001897983 */ /* 0x000f280000300800 */
[----:B------:R-:W4:Y:S04]  /*3e390*/  LDL.LU R138, [R1+0xe48] ;  /* 0x000e4800018a7983 */ /* 0x000f280000300800 */
[----:B------:R-:W4:Y:S04]  /*3e3a0*/  LDL.LU R139, [R1+0xe4c] ;  /* 0x000e4c00018b7983 */ /* 0x000f280000300800 */
[----:B------:R-:W1:Y:S01]  /*3e3b0*/  LDS.128 R116, [R252] ;  /* 0x00000000fc747984 */ /* 0x000e620000000c00 */
[----:B------:R-:W-:Y:S06]  /*3e3c0*/  BAR.SYNC.DEFER_BLOCKING 0x0 ;  /* 0x0000000000007b1d */ /* 0x000fec0000010000 */
[----:B------:R0:W-:Y:S02]  /*3e3d0*/  STSM.16.M88.4 [R2], R140 ;  /* 0x0000008c02007844 */ /* 0x0001e40000000200 */
[----:B------:R-:W-:Y:S06]  /*3e3e0*/  BAR.SYNC.DEFER_BLOCKING 0x0 ;  /* 0x0000000000007b1d */ /* 0x000fec0000010000 */
        /* <DEDUP_REMOVED lines=8> */
[----:B------:R-:W0:Y:S01]  /*3e470*/  LDS.128 R120, [R252] ;  /* 0x00000000fc787984 */ /* 0x000e220000000c00 */
[----:B------:R-:W-:Y:S06]  /*3e480*/  BAR.SYNC.DEFER_BLOCKING 0x0 ;  /* 0x0000000000007b1d */ /* 0x000fec0000010000 */
[----:B---3--:R3:W-:Y:S02]  /*3e490*/  STSM.16.M88.4 [R2], R148 ;  /* 0x0000009402007844 */ /* 0x0087e40000000200 */
[----:B------:R-:W-:Y:S06]  /*3e4a0*/  BAR.SYNC.DEFER_BLOCKING 0x0 ;  /* 0x0000000000007b1d */ /* 0x000fec0000010000 */
[----:B---3--:R-:W3:Y:S04]  /*3e4b0*/  LDL.LU R148, [R1+0xe70] ;  /* 0x000e700001947983 */ /* 0x008ee80000300800 */
        /* <DEDUP_REMOVED lines=20> */
[----:B------:R-:W2:Y:S04]  /*3e600*/  LDL.LU R163, [R1+0xeac] ;  /* 0x000eac0001a37983 */ /* 0x000ea80000300800 */
[----:B----4-:R-:W-:Y:S01]  /*3e610*/  STSM.16.M88.4 [R2], R132 ;  /* 0x0000008402007844 */ /* 0x010fe20000000200 */
[----:B------:R-:W-:Y:S06]  /*3e620*/  BAR.SYNC.DEFER_BLOCKING 0x0 ;  /* 0x0000000000007b1d */ /* 0x000fec0000010000 */
[----:B------:R-:W4:Y:S02]  /*3e630*/  LDS.128 R132, [R252] ;  /* 0x00000000fc847984 */ /* 0x000f240000000c00 */
[----:B------:R-:W-:Y:S06]  /*3e640*/  BAR.SYNC.DEFER_BLOCKING 0x0 ;  /* 0x0000000000007b1d */ /* 0x000fec0000010000 */
[----:B------:R-:W-:Y:S02]  /*3e650*/  STSM.16.M88.4 [R2], R136 ;  /* 0x0000008802007844 */ /* 0x000fe40000000200 */
        /* <DEDUP_REMOVED lines=11> */
[----:B---3--:R-:W-:Y:S02]  /*3e710*/  STSM.16.M88.4 [R2], R148 ;  /* 0x0000009402007844 */ /* 0x008fe40000000200 */
[----:B------:R-:W-:Y:S06]  /*3e720*/  BAR.SYNC.DEFER_BLOCKING 0x0 ;  /* 0x0000000000007b1d */ /* 0x000fec0000010000 */
[----:B------:R-:W3:Y:S02]  /*3e730*/  LDS.128 R148, [R252] ;  /* 0x00000000fc947984 */ /* 0x000ee40000000c00 */
[----:B------:R-:W-:Y:S06]  /*3e740*/  BAR.SYNC.DEFER_BLOCKING 0x0 ;  /* 0x0000000000007b1d */ /* 0x000fec0000010000 */
[----:B------:R1:W-:Y:S02]  /*3e750*/  STSM.16.M88.4 [R2], R56 ;  /* 0x0000003802007844 */ /* 0x0003e40000000200 */
[----:B------:R-:W-:Y:S06]  /*3e760*/  BAR.SYNC.DEFER_BLOCKING 0x0 ;  /* 0x0000000000007b1d */ /* 0x000fec0000010000 */
[----:B-1----:R-:W4:Y:S04]  /*3e770*/  LDL.LU R56, [R1+0xeb0] ;  /* 0x000eb00001387983 */ /* 0x002f280000300800 */
[----:B------:R-:W4:Y:S04]  /*3e780*/  LDL.LU R57, [R1+0xeb4] ;  /* 0x000eb40001397983 */ /* 0x000f280000300800 */
[----:B------:R-:W4:Y:S04]  /*3e790*/  LDL.LU R58, [R1+0xeb8] ;  /* 0x000eb800013a7983 */ /* 0x000f280000300800 */
[----:B------:R-:W4:Y:S04]  /*3e7a0*/  LDL.LU R59, [R1+0xebc] ;  /* 0x000ebc00013b7983 */ /* 0x000f280000300800 */
        /* <DEDUP_REMOVED lines=12> */
[----:B------:R-:W1:Y:S01]  /*3e870*/  LDS.128 R152, [R252] ;  /* 0x00000000fc987984 */ /* 0x000e620000000c00 */
[----:B------:R-:W-:Y:S06]  /*3e880*/  BAR.SYNC.DEFER_BLOCKING 0x0 ;  /* 0x0000000000007b1d */ /* 0x000fec0000010000 */
[----:B------:R-:W3:Y:S04]  /*3e890*/  LDL.LU R180, [R1+0xef0] ;  /* 0x000ef00001b47983 */ /* 0x000ee80000300800 */
[----:B------:R-:W3:Y:S04]  /*3e8a0*/  LDL.LU R181, [R1+0xef4] ;  /* 0x000ef40001b57983 */ /* 0x000ee80000300800 */
[----:B------:R-:W3:Y:S04]  /*3e8b0*/  LDL.LU R182, [R1+0xef8] ;  /* 0x000ef80001b67983 */ /* 0x000ee80000300800 */
[----:B------:R-:W3:Y:S04]  /*3e8c0*/  LDL.LU R183, [R1+0xefc] ;  /* 0x000efc0001b77983 */ /* 0x000ee80000300800 */
[----:B--2---:R-:W-:Y:S01]  /*3e8d0*/  STSM.16.M88.4 [R2], R156 ;  /* 0x0000009c02007844 */ /* 0x004fe20000000200 */
[----:B------:R-:W-:Y:S06]  /*3e8e0*/  BAR.SYNC.DEFER_BLOCKING 0x0 ;  /* 0x0000000000007b1d */ /* 0x000fec0000010000 */
[----:B------:R-:W2:Y:S04]  /*3e8f0*/  LDL.LU R184, [R1+0xf00] ;  /* 0x000f000001b87983 */ /* 0x000ea80000300800 */
[----:B------:R-:W2:Y:S04]  /*3e900*/  LDL.LU R185, [R1+0xf04] ;  /* 0x000f040001b97983 */ /* 0x000ea80000300800 */
[----:B------:R-:W2:Y:S04]  /*3e910*/  LDL.LU R186, [R1+0xf08] ;  /* 0x000f080001ba7983 */ /* 0x000ea80000300800 */
[----:B------:R-:W2:Y:S04]  /*3e920*/  LDL.LU R187, [R1+0xf0c] ;  /* 0x000f0c0001bb7983 */ /* 0x000ea80000300800 */
[----:B------:R-:W1:Y:S01]  /*3e930*/  LDS.128 R156, [R252] ;  /* 0x00000000fc9c7984 */ /* 0x000e620000000c00 */
[----:B------:R-:W-:Y:S06]  /*3e940*/  BAR.SYNC.DEFER_BLOCKING 0x0 ;  /* 0x0000000000007b1d */ /* 0x000fec0000010000 */
[----:B------:R-:W2:Y:S04]  /*3e950*/  LDL.LU R52, [R1+0xf10] ;  /* 0x000f100001347983 */ /* 0x000ea80000300800 */
[----:B------:R-:W2:Y:S04]  /*3e960*/  LDL.LU R53, [R1+0xf14] ;  /* 0x000f140001357983 */ /* 0x000ea80000300800 */
[----:B------:R-:W2:Y:S04]  /*3e970*/  LDL.LU R54, [R1+0xf18] ;  /* 0x000f180001367983 */ /* 0x000ea80000300800 */
[----:B------:R-:W2:Y:S04]  /*3e980*/  LDL.LU R55, [R1+0xf1c] ;  /* 0x000f1c0001377983 */ /* 0x000ea80000300800 */
[----:B------:R-:W-:Y:S01]  /*3e990*/  STSM.16.M88.4 [R2], R160 ;  /* 0x000000a002007844 */ /* 0x000fe20000000200 */
[----:B------:R-:W-:Y:S06]  /*3e9a0*/  BAR.SYNC.DEFER_BLOCKING 0x0 ;  /* 0x0000000000007b1d */ /* 0x000fec0000010000 */
[----:B------:R-:W1:Y:S02]  /*3e9b0*/  LDS.128 R160, [R252] ;  /* 0x00000000fca07984 */ /* 0x000e640000000c00 */
[----:B------:R-:W-:Y:S06]  /*3e9c0*/  BAR.SYNC.DEFER_BLOCKING 0x0 ;  /* 0x0000000000007b1d */ /* 0x000fec0000010000 */
[----:B----4-:R4:W-:Y:S02]  /*3e9d0*/  STSM.16.M88.4 [R2], R56 ;  /* 0x0000003802007844 */ /* 0x0109e40000000200 */
[----:B------:R-:W-:Y:S06]  /*3e9e0*/  BAR.SYNC.DEFER_BLOCKING 0x0 ;  /* 0x0000000000007b1d */ /* 0x000fec0000010000 */
[----:B----4-:R-:W4:Y:S04]  /*3e9f0*/  LDL.LU R57, [R1+0x4c0] ;  /* 0x0004c00001397983 */ /* 0x010f280000300800 */
[----:B------:R-:W4:Y:S04]  /*3ea00*/  LDL.LU R58, [R1+0x910] ;  /* 0x00091000013a7983 */ /* 0x000f280000300800 */
[----:B------:R-:W4:Y:S04]  /*3ea10*/  LDL.LU R188, [R1+0x81c] ;  /* 0x00081c0001bc7983 */ /* 0x000f280000300800 */
[----:B------:R-:W1:Y:S01]  /*3ea20*/  LDS.128 R164, [R252] ;  /* 0x00000000fca47984 */ /* 0x000e620000000c00 */
[----:B------:R-:W-:Y:S06]  /*3ea30*/  BAR.SYNC.DEFER_BLOCKING 0x0 ;  /* 0x0000000000007b1d */ /* 0x000fec0000010000 */
[----:B------:R-:W4:Y:S04]  /*3ea40*/  LDL.LU R59, [R1+0x4b0] ;  /* 0x0004b000013b7983 */ /* 0x000f280000300800 */
[----:B------:R-:W4:Y:S04]  /*3ea50*/  LDL.LU R189, [R1+0x55c] ;  /* 0x00055c0001bd7983 */ /* 0x000f280000300800 */
[----:B------:R-:W4:Y:S04]  /*3ea60*/  LDL.LU R191, [R1+0x4d0] ;  /* 0x0004d00001bf7983 */ /* 0x000f280000300800 */
[----:B---3--:R-:W-:Y:S01]  /*3ea70*/  STSM.16.M88.4 [R2], R168 ;  /* 0x000000a802007844 */ /* 0x008fe20000000200 */
[----:B------:R-:W-:Y:S06]  /*3ea80*/  BAR.SYNC.DEFER_BLOCKING 0x0 ;  /* 0x0000000000007b1d */ /* 0x000fec0000010000 */
[----:B------:R-:W3:Y:S02]  /*3ea90*/  LDS.128 R168, [R252] ;  /* 0x00000000fca87984 */ /* 0x000ee40000000c00 */
[----:B------:R-:W-:Y:S06]  /*3eaa0*/  BAR.SYNC.DEFER_BLOCKING 0x0 ;  /* 0x0000000000007b1d */ /* 0x000fec0000010000 */
[----:B------:R-:W-:Y:S02]  /*3eab0*/  STSM.16.M88.4 [R2], R172 ;  /* 0x000000ac02007844 */ /* 0x000fe40000000200 */
        /* <DEDUP_REMOVED lines=11> */
[----:B--2---:R-:W-:Y:S02]  /*3eb70*/  STSM.16.M88.4 [R2], R184 ;  /* 0x000000b802007844 */ /* 0x004fe40000000200 */
[----:B------:R-:W-:Y:S06]  /*3eb80*/  BAR.SYNC.DEFER_BLOCKING 0x0 ;  /* 0x0000000000007b1d */ /* 0x000fec0000010000 */
[----:B------:R-:W2:Y:S02]  /*3eb90*/  LDS.128 R184, [R252] ;  /* 0x00000000fcb87984 */ /* 0x000ea40000000c00 */
[----:B------:R-:W-:Y:S06]  /*3eba0*/  BAR.SYNC.DEFER_BLOCKING 0x0 ;  /* 0x0000000000007b1d */ /* 0x000fec0000010000 */
[----:B------:R0:W-:Y:S02]  /*3ebb0*/  STSM.16.M88.4 [R2], R52 ;  /* 0x0000003402007844 */ /* 0x0001e40000000200 */
[----:B------:R-:W-:Y:S06]  /*3ebc0*/  BAR.SYNC.DEFER_BLOCKING 0x0 ;  /* 0x0000000000007b1d */ /* 0x000fec0000010000 */
[----:B----4-:R4:W-:Y:S01]  /*3ebd0*/  @P5 STG.E.U16 desc[UR58][R194.64], R57 ;  /* 0x00000039c2005986 */ /* 0x0109e2000c10153a */
[----:B------:R-:W-:-:S04]  /*3ebe0*/  ISETP.GE.AND P5, PT, R3, UR47, PT ;  /* 0x0000002f03007c0c */ /* 0x000fc8000bfa6270 */
[----:B------:R-:W-:Y:S02]  /*3ebf0*/  ISETP.LT.AND P5, PT, R5, UR4, !P5 ;  /* 0x0000000405007c0c */ /* 0x000fe4000efa1270 */
[----:B0-----:R-:W-:Y:S01]  /*3ec00*/  PRMT R2, R57, 0x7632, R2 ;  /* 0x0000763239027816 */ /* 0x001fe20000000002 */
[----:B----4-:R-:W-:Y:S01]  /*3ec10*/  IMAD.WIDE R194, R58, 0x2, R64 ;  /* 0x000000023ac27825 */ /* 0x010fe200078e0240 */
[----:B------:R-:W4:Y:S04]  /*3ec20*/  LDL.LU R57, [R1+0x4c8] ;  /* 0x0004c80001397983 */ /* 0x000f280000300800 */
[----:B------:R-:W3:Y:S05]  /*3ec30*/  LDL.LU R58, [R1+0x4d4] ;  /* 0x0004d400013a7983 */ /* 0x000eea0000300800 */
[----:B------:R0:W-:Y:S02]  /*3ec40*/  @P5 STG.E.U16 desc[UR58][R194.64], R2 ;  /* 0x00000002c2005986 */ /* 0x0001e4000c10153a */
[----:B0-----:R-:W-:-:S05]  /*3ec50*/  VIADD R2, R3, 0x1 ;  /* 0x0000000103027836 */ /* 0x001fca0000000000 */
[----:B------:R-:W-:-:S04]  /*3ec60*/  ISETP.GE.AND P5, PT, R2, UR45, PT ;  /* 0x0000002d02007c0c */ /* 0x000fc8000bfa6270 */
[----:B------:R-:W-:Y:S01]  /*3ec70*/  ISETP.LT.AND P6, PT, R4, UR5, !P5 ;  /* 0x0000000504007c0c */ /* 0x000fe2000efc1270 */
[----:B------:R-:W-:Y:S02]  /*3ec80*/  ULDC UR5, c[0x0][0x228] ;  /* 0x00008a0000057ab9 */ /* 0x000fe40000000800 */
[----:B------:R-:W-:Y:S01]  /*3ec90*/  ISETP.LT.AND P5, PT, R5, UR5, !P5 ;  /* 0x0000000505007c0c */ /* 0x000fe2000efa1270 */
[----:B------:R-:W-:Y:S01]  /*3eca0*/  IMAD.WIDE R194, R188, 0x2, R66 ;  /* 0x00000002bcc27825 */ /* 0x000fe200078e0242 */
[----:B------:R-:W-:Y:S01]  /*3ecb0*/  PRMT R2, R59, 0x7632, R2 ;  /* 0x000076323b027816 */ /* 0x000fe20000000002 */
[----:B------:R-:W-:-:S07]  /*3ecc0*/  ULDC UR5, c[0x0][0x228] ;  /* 0x00008a0000057ab9 */ /* 0x000fce0000000800 */
[----:B------:R0:W-:Y:S02]  /*3ecd0*/  @P6 STG.E.U16 desc[UR58][R194.64], R59 ;  /* 0x0000003bc2006986 */ /* 0x0001e4000c10153a */
[----:B0-----:R-:W-:-:S05]  /*3ece0*/  IMAD.WIDE R194, R188, 0x2, R64 ;  /* 0x00000002bcc27825 */ /* 0x001fca00078e0240 */
        /* <DEDUP_REMOVED lines=10> */
[----:B0-----:R-:W-:Y:S02]  /*3ed90*/  IMAD.WIDE R194, R189, 0x2, R64 ;  /* 0x00000002bdc27825 */ /* 0x001fe400078e0240 */
[----:B------:R-:W2:Y:S04]  /*3eda0*/  LDL.LU R193, [R1+0x1484] ;  /* 0x0014840001c17983 */ /* 0x000ea80000300800 */
[----:B------:R0:W-:Y:S02]  /*3edb0*/  @P5 STG.E.U16 desc[UR58][R194.64], R2 ;  /* 0x00000002c2005986 */ /* 0x0001e4000c10153a */
[----:B0-----:R-:W-:-:S05]  /*3edc0*/  VIADD R2, R3, 0x3 ;  /* 0x0000000303027836 */ /* 0x001fca0000000000 */
[----:B------:R-:W-:-:S04]  /*3edd0*/  ISETP.GE.AND P5, PT, R2, UR41, PT ;  /* 0x0000002902007c0c */ /* 0x000fc8000bfa6270 */
[----:B------:R-:W-:Y:S01]  /*3ede0*/  ISETP.LT.AND P6, PT, R4, UR5, !P5 ;  /* 0x0000000504007c0c */ /* 0x000fe2000efc1270 */
[----:B------:R-:W-:Y:S01]  /*3edf0*/  IMAD.WIDE R194, R191, 0x2, R66 ;  /* 0x00000002bfc27825 */ /* 0x000fe200078e0242 */
[----:B------:R-:W-:Y:S01]  /*3ee00*/  PRMT R2, R192, 0x7632, R2 ;  /* 0x00007632c0027816 */ /* 0x000fe20000000002 */
[----:B------:R-:W-:-:S10]  /*3ee10*/  ULDC UR5, c[0x0][0x228] ;  /* 0x00008a0000057ab9 */ /* 0x000fd40000000800 */
[----:B------:R0:W-:Y:S04]  /*3ee20*/  @P6 STG.E.U16 desc[UR58][R194.64], R192 ;  /* 0x000000c0c2006986 */ /* 0x0001e8000c10153a */
[----:B0-----:R-:W2:Y:S04]  /*3ee30*/  LDL.LU R192, [R1+0x1480] ;  /* 0x0014800001c07983 */ /* 0x001ea80000300800 */
[----:B------:R-:W2:Y:S01]  /*3ee40*/  LDL.LU R188, [R1+0x4d8] ;  /* 0x0004d80001bc7983 */ /* 0x000ea20000300800 */
[----:B------:R-:W-:-:S03]  /*3ee50*/  IMAD.WIDE R194, R191, 0x2, R64 ;  /* 0x00000002bfc27825 */ /* 0x000fc600078e0240 */
[----:B------:R-:W2:Y:S04]  /*3ee60*/  LDL.LU R191, [R1+0x4b8] ;  /* 0x0004b80001bf7983 */ /* 0x000ea80000300800 */
[----:B------:R-:W2:Y:S04]  /*3ee70*/  LDL.LU R54, [R1+0x4dc] ;  /* 0x0004dc0001367983 */ /* 0x000ea80000300800 */
[----:B------:R-:W2:Y:S04]  /*3ee80*/  LDL.LU R189, [R1+0x4cc] ;  /* 0x0004cc0001bd7983 */ /* 0x000ea80000300800 */
[----:B------:R-:W2:Y:S01]  /*3ee90*/  LDL.LU R56, [R1+0x4e0] ;  /* 0x0004e00001387983 */ /* 0x000ea20000300800 */
[----:B------:R-:W-:Y:S01]  /*3eea0*/  ISETP.LT.AND P5, PT, R5, UR5, !P5 ;  /* 0x0000000505007c0c */ /* 0x000fe2000efa1270 */
[----:B------:R-:W-:-:S02]  /*3eeb0*/  ULDC UR5, c[0x0][0x228] ;  /* 0x00008a0000057ab9 */ /* 0x000fc40000000800 */
[----:B------:R-:W2:Y:S04]  /*3eec0*/  LDL.LU R59, [R1+0x4bc] ;  /* 0x0004bc00013b7983 */ /* 0x000ea80000300800 */
[----:B------:R-:W2:Y:S04]  /*3eed0*/  LDL.LU R52, [R1+0x4e8] ;  /* 0x0004e80001347983 */ /* 0x000ea80000300800 */
[----:B------:R-:W2:Y:S04]  /*3eee0*/  LDL.LU R53, [R1+0x4a0] ;  /* 0x0004a00001357983 */ /* 0x000ea80000300800 */
[----:B------:R0:W-:Y:S04]  /*3eef0*/  @P5 STG.E.U16 desc[UR58][R194.64], R2 ;  /* 0x00000002c2005986 */ /* 0x0001e8000c10153a */
[----:B------:R-:W2:Y:S01]  /*3ef00*/  LDL.LU R55, [R1+0x4f0] ;  /* 0x0004f00001377983 */ /* 0x000ea20000300800 */
[----:B0-----:R-:W-:-:S05]  /*3ef10*/  VIADD R2, R3, 0x4 ;  /* 0x0000000403027836 */ /* 0x001fca0000000000 */
[----:B------:R-:W-:-:S04]  /*3ef20*/  ISETP.GE.AND P5, PT, R2, UR39, PT ;  /* 0x0000002702007c0c */ /* 0x000fc8000bfa6270 */
[----:B------:R-:W-:Y:S01]  /*3ef30*/  ISETP.LT.AND P6, PT, R4, UR5, !P5 ;  /* 0x0000000504007c0c */ /* 0x000fe2000efc1270 */
[----:B------:R-:W-:Y:S02]  /*3ef40*/  ULDC UR5, c[0x0][0x228] ;  /* 0x00008a0000057ab9 */ /* 0x000fe40000000800 */
[----:B------:R-:W-:Y:S01]  /*3ef50*/  ISETP.LT.AND P5, PT, R5, UR5, !P5 ;  /* 0x0000000505007c0c */ /* 0x000fe2000efa1270 */
[----:B------:R-:W-:Y:S01]  /*3ef60*/  ULDC UR5, c[0x0][0x22c] ;  /* 0x00008b0000057ab9 */ /* 0x000fe20000000800 */
[----:B---3--:R-:W-:Y:S01]  /*3ef70*/  IMAD.WIDE R194, R58, 0x2, R66 ;  /* 0x000000023ac27825 */ /* 0x008fe200078e0242 */
[----:B----4-:R-:W-:-:S07]  /*3ef80*/  PRMT R2, R57, 0x7632, R2 ;  /* 0x0000763239027816 */ /* 0x010fce0000000002 */
[----:B------:R0:W-:Y:S02]  /*3ef90*/  @P6 STG.E.U16 desc[UR58][R194.64], R57 ;  /* 0x00000039c2006986 */ /* 0x0001e4000c10153a */
[----:B0-----:R-:W-:Y:S02]  /*3efa0*/  IMAD.WIDE R194, R58, 0x2, R64 ;  /* 0x000000023ac27825 */ /* 0x001fe400078e0240 */
[----:B------:R-:W3:Y:S04]  /*3efb0*/  LDL.LU R57, [R1+0x490] ;  /* 0x0004900001397983 */ /* 0x000ee80000300800 */
[----:B------:R2:W-:Y:S04]  /*3efc0*/  @P5 STG.E.U16 desc[UR58][R194.64], R2 ;  /* 0x00000002c2005986 */ /* 0x0005e8000c10153a */
[----:B------:R-:W4:Y:S01]  /*3efd0*/  LDL.LU R58, [R1+0x4f8] ;  /* 0x0004f800013a7983 */ /* 0x000f220000300800 */
[----:B--2---:R-:W-:-:S05]  /*3efe0*/  IMAD.WIDE R194, R188, 0x2, R66 ;  /* 0x00000002bcc27825 */ /* 0x004fca00078e0242 */
[----:B------:R0:W-:Y:S02]  /*3eff0*/  @P4 STG.E.U16 desc[UR58][R194.64], R191 ;  /* 0x000000bfc2004986 */ /* 0x0001e4000c10153a */
[----:B0-----:R-:W-:Y:S02]  /*3f000*/  IMAD.WIDE R194, R188, 0x2, R64 ;  /* 0x00000002bcc27825 */ /* 0x001fe400078e0240 */
[----:B------:R-:W2:Y:S01]  /*3f010*/  LDL.LU R188, [R1+0x4a4] ;  /* 0x0004a40001bc7983 */ /* 0x000ea20000300800 */
[----:B------:R-:W-:Y:S02]  /*3f020*/  LOP3.LUT P6, RZ, R192, 0x20, RZ, 0xc0, !PT ;  /* 0x00000020c0ff7812 */ /* 0x000fe400078cc0ff */
[----:B------:R-:W-:Y:S02]  /*3f030*/  LOP3.LUT R193, R193, 0xffdfffff, RZ, 0xc0, !PT ;  /* 0xffdfffffc1c17812 */ /* 0x000fe400078ec0ff */
[----:B------:R-:W-:Y:S02]  /*3f040*/  PRMT R2, R191, 0x7632, R2 ;  /* 0x00007632bf027816 */ /* 0x000fe40000000002 */
[----:B------:R-:W2:Y:S07]  /*3f050*/  LDL.LU R191, [R1+0x147c] ;  /* 0x00147c0001bf7983 */ /* 0x000eae0000300800 */
[----:B------:R-:W-:-:S02]  /*3f060*/  @P6 LOP3.LUT R193, R193, 0x200000, RZ, 0xfc, !PT ;  /* 0x00200000c1c16812 */ /* 0x000fc400078efcff */
[----:B------:R-:W-:Y:S01]  /*3f070*/  LOP3.LUT P6, RZ, R192, 0x4, RZ, 0xc0, !PT ;  /* 0x00000004c0ff7812 */ /* 0x000fe200078cc0ff */
[----:B------:R0:W-:Y:S01]  /*3f080*/  @P3 STG.E.U16 desc[UR58][R194.64], R2 ;  /* 0x00000002c2003986 */ /* 0x0001e2000c10153a */
[----:B------:R-:W-:Y:S01]  /*3f090*/  LOP3.LUT R193, R193, 0xffbfffff, RZ, 0xc0, !PT ;  /* 0xffbfffffc1c17812 */ /* 0x000fe200078ec0ff */
[----:B0-----:R-:W-:Y:S01]  /*3f0a0*/  IMAD.WIDE R194, R54, 0x2, R66 ;  /* 0x0000000236c27825 */ /* 0x001fe200078e0242 */
[----:B------:R-:W-:-:S09]  /*3f0b0*/  PRMT R2, R189, 0x7632, R2 ;  /* 0x00007632bd027816 */ /* 0x000fd20000000002 */
[----:B------:R-:W-:Y:S01]  /*3f0c0*/  @P6 LOP3.LUT R193, R193, 0x400000, RZ, 0xfc, !PT ;  /* 0x00400000c1c16812 */ /* 0x000fe200078efcff */
[----:B------:R0:W-:Y:S01]  /*3f0d0*/  @P2 STG.E.U16 desc[UR58][R194.64], R189 ;  /* 0x000000bdc2002986 */ /* 0x0001e2000c10153a */
[----:B------:R-:W-:-:S03]  /*3f0e0*/  LOP3.LUT P6, RZ, R192, 0x2, RZ, 0xc0, !PT ;  /* 0x00000002c0ff7812 */ /* 0x000fc600078cc0ff */
[----:B0-----:R-:W2:Y:S01]  /*3f0f0*/  LDL.LU R189, [R1+0x4fc] ;  /* 0x0004fc0001bd7983 */ /* 0x001ea20000300800 */
[----:B------:R-:W-:-:S03]  /*3f100*/  IMAD.WIDE R194, R54, 0x2, R64 ;  /* 0x0000000236c27825 */ /* 0x000fc600078e0240 */
[----:B------:R-:W2:Y:S01]  /*3f110*/  LDL.LU R54, [R1+0x494] ;  /* 0x0004940001367983 */ /* 0x000ea20000300800 */
[----:B------:R-:W-:-:S05]  /*3f120*/  LOP3.LUT R193, R193, 0xff7fffff, RZ, 0xc0, !PT ;  /* 0xff7fffffc1c17812 */ /* 0x000fca00078ec0ff */
[----:B------:R-:W-:Y:S01]  /*3f130*/  @P6 LOP3.LUT R193, R193, 0x800000, RZ, 0xfc, !PT ;  /* 0x00800000c1c16812 */ /* 0x000fe200078efcff */
[----:B------:R0:W-:Y:S01]  /*3f140*/  @P1 STG.E.U16 desc[UR58][R194.64], R2 ;  /* 0x00000002c2001986 */ /* 0x0001e2000c10153a */
[----:B------:R-:W-:Y:S01]  /*3f150*/  LOP3.LUT P6, RZ, R192, 0x1, RZ, 0xc0, !PT ;  /* 0x00000001c0ff7812 */ /* 0x000fe200078cc0ff */
[----:B0-----:R-:W-:Y:S01]  /*3f160*/  IMAD.WIDE R194, R56, 0x2, R66 ;  /* 0x0000000238c27825 */ /* 0x001fe200078e0242 */
[----:B------:R-:W-:-:S04]  /*3f170*/  PRMT R2, R59, 0x7632, R2 ;  /* 0x000076323b027816 */ /* 0x000fc80000000002 */
[----:B------:R0:W-:Y:S02]  /*3f180*/  @P0 STG.E.U16 desc[UR58][R194.64], R59 ;  /* 0x0000003bc2000986 */ /* 0x0001e4000c10153a */
[----:B0-----:R-:W-:Y:S01]  /*3f190*/  IMAD.WIDE R194, R56, 0x2, R64 ;  /* 0x0000000238c27825 */ /* 0x001fe200078e0240 */
[C---:B------:R-:W-:Y:S01]  /*3f1a0*/  LOP3.LUT P0, RZ, R192.reuse, 0x8, RZ, 0xc0, !PT ;  /* 0x00000008c0ff7812 */ /* 0x040fe2000780c0ff */
[----:B------:R-:W2:Y:S04]  /*3f1b0*/  LDL.LU R56, [R1+0x500] ;  /* 0x0005000001387983 */ /* 0x000ea80000300800 */
[----:B------:R0:W-:Y:S01]  /*3f1c0*/  @P6 STG.E.U16 desc[UR58][R194.64], R2 ;  /* 0x00000002c2006986 */ /* 0x0001e2000c10153a */
[----:B------:R-:W-:Y:S02]  /*3f1d0*/  LOP3.LUT P6, RZ, R193, 0x800000, RZ, 0xc0, !PT ;  /* 0x00800000c1ff7812 */ /* 0x000fe400078cc0ff */
[----:B------:R-:W-:Y:S01]  /*3f1e0*/  LOP3.LUT P3, RZ, R192, 0x10, RZ, 0xc0, !PT ;  /* 0x00000010c0ff7812 */ /* 0x000fe2000786c0ff */
[----:B------:R-:W2:Y:S01]  /*3f1f0*/  LDL.LU R59, [R1+0x4a8] ;  /* 0x0004a800013b7983 */ /* 0x000ea20000300800 */
[----:B0-----:R-:W-:-:S09]  /*3f200*/  IMAD.WIDE R194, R52, 0x2, R66 ;  /* 0x0000000234c27825 */ /* 0x001fd200078e0242 */
[----:B------:R0:W-:Y:S01]  /*3f210*/  @P6 STG.E.U16 desc[UR58][R194.64], R53 ;  /* 0x00000035c2006986 */ /* 0x0001e2000c10153a */
[----:B------:R-:W-:Y:S02]  /*3f220*/  LOP3.LUT P6, RZ, R193, 0x400000, RZ, 0xc0, !PT ;  /* 0x00400000c1ff7812 */ /* 0x000fe400078cc0ff */
[----:B------:R-:W-:Y:S01]  /*3f230*/  PRMT R2, R53, 0x7632, R2 ;  /* 0x0000763235027816 */ /* 0x000fe20000000002 */
[----:B0-----:R-:W-:-:S10]  /*3f240*/  IMAD.WIDE R194, R52, 0x2, R64 ;  /* 0x0000000234c27825 */ /* 0x001fd400078e0240 */
[----:B------:R0:W-:Y:S01]  /*3f250*/  @P6 STG.E.U16 desc[UR58][R194.64], R2 ;  /* 0x00000002c2006986 */ /* 0x0001e2000c10153a */
[----:B------:R-:W-:Y:S01]  /*3f260*/  LOP3.LUT P6, RZ, R193, 0x200000, RZ, 0xc0, !PT ;  /* 0x00200000c1ff7812 */ /* 0x000fe200078cc0ff */
[----:B0-----:R-:W-:-:S05]  /*3f270*/  IMAD.WIDE R194, R55, 0x2, R66 ;  /* 0x0000000237c27825 */ /* 0x001fca00078e0242 */
[----:B---3--:R0:W-:Y:S01]  /*3f280*/  @P0 STG.E.U16 desc[UR58][R194.64], R57 ;  /* 0x00000039c2000986 */ /* 0x0081e2000c10153a */
[----:B------:R-:W-:Y:S01]  /*3f290*/  PRMT R2, R57, 0x7632, R2 ;  /* 0x0000763239027816 */ /* 0x000fe20000000002 */
[----:B0-----:R-:W-:-:S05]  /*3f2a0*/  IMAD.WIDE R194, R55, 0x2, R64 ;  /* 0x0000000237c27825 */ /* 0x001fca00078e0240 */
[----:B------:R4:W-:Y:S02]  /*3f2b0*/  @P3 STG.E.U16 desc[UR58][R194.64], R2 ;  /* 0x00000002c2003986 */ /* 0x0009e4000c10153a */
[----:B----4-:R-:W-:-:S05]  /*3f2c0*/  IMAD.WIDE R194, R58, 0x2, R66 ;  /* 0x000000023ac27825 */ /* 0x010fca00078e0242 */
[----:B--2---:R0:W-:Y:S01]  /*3f2d0*/  @P6 STG.E.U16 desc[UR58][R194.64], R188 ;  /* 0x000000bcc2006986 */ /* 0x0041e2000c10153a */
[----:B------:R-:W-:-:S03]  /*3f2e0*/  PRMT R2, R188, 0x7632, R2 ;  /* 0x00007632bc027816 */ /* 0x000fc60000000002 */
[----:B0-----:R-:W2:Y:S04]  /*3f2f0*/  LDL.LU R188, [R1+0x504] ;  /* 0x0005040001bc7983 */ /* 0x001ea80000300800 */
[----:B------:R-:W3:Y:S01]  /*3f300*/  LDL.LU R52, [R1+0x498] ;  /* 0x0004980001347983 */ /* 0x000ee20000300800 */
[C---:B------:R-:W-:Y:S02]  /*3f310*/  LOP3.LUT P1, RZ, R192.reuse, 0x40, RZ, 0xc0, !PT ;  /* 0x00000040c0ff7812 */ /* 0x040fe4000782c0ff */
[----:B------:R-:W-:Y:S01]  /*3f320*/  LOP3.LUT P4, RZ, R192, 0x80, RZ, 0xc0, !PT ;  /* 0x00000080c0ff7812 */ /* 0x000fe2000788c0ff */
[----:B------:R-:W-:Y:S01]  /*3f330*/  IMAD.WIDE R194, R58, 0x2, R64 ;  /* 0x000000023ac27825 */ /* 0x000fe200078e0240 */
[----:B------:R-:W4:Y:S09]  /*3f340*/  LDL.LU R55, [R1+0x508] ;  /* 0x0005080001377983 */ /* 0x000f320000300800 */
[----:B------:R0:W-:Y:S02]  /*3f350*/  @P1 STG.E.U16 desc[UR58][R194.64], R2 ;  /* 0x00000002c2001986 */ /* 0x0001e4000c10153a */
[----:B0-----:R-:W-:-:S05]  /*3f360*/  IMAD.WIDE R194, R189, 0x2, R66 ;  /* 0x00000002bdc27825 */ /* 0x001fca00078e0242 */
[----:B------:R0:W-:Y:S02]  /*3f370*/  @P4 STG.E.U16 desc[UR58][R194.64], R54 ;  /* 0x00000036c2004986 */ /* 0x0001e4000c10153a */
[----:B0-----:R-:W-:Y:S02]  /*3f380*/  IMAD.WIDE R194, R189, 0x2, R64 ;  /* 0x00000002bdc27825 */ /* 0x001fe400078e0240 */
[----:B------:R-:W4:Y:S04]  /*3f390*/  LDL.LU R189, [R1+0x4ac] ;  /* 0x0004ac0001bd7983 */ /* 0x000f280000300800 */
[----:B------:R-:W4:Y:S04]  /*3f3a0*/  LDL.LU R57, [R1+0x4e4] ;  /* 0x0004e40001397983 */ /* 0x000f280000300800 */
[----:B------:R-:W4:Y:S04]  /*3f3b0*/  LDL.LU R58, [R1+0x49c] ;  /* 0x00049c00013a7983 */ /* 0x000f280000300800 */
[----:B------:R-:W4:Y:S01]  /*3f3c0*/  LDL.LU R53, [R1+0x4ec] ;  /* 0x0004ec0001357983 */ /* 0x000f220000300800 */
[----:B------:R-:W-:-:S03]  /*3f3d0*/  PRMT R2, R54, 0x7632, R2 ;  /* 0x0000763236027816 */ /* 0x000fc60000000002 */
[----:B------:R-:W4:Y:S01]  /*3f3e0*/  LDL.LU R54, [R1+0x480] ;  /* 0x0004800001367983 */ /* 0x000f220000300800 */
[C---:B------:R-:W-:Y:S02]  /*3f3f0*/  LOP3.LUT P2, RZ, R192.reuse, 0x100, RZ, 0xc0, !PT ;  /* 0x00000100c0ff7812 */ /* 0x040fe4000784c0ff */
[C---:B------:R-:W-:Y:S02]  /*3f400*/  LOP3.LUT P5, RZ, R192.reuse, 0x200, RZ, 0xc0, !PT ;  /* 0x00000200c0ff7812 */ /* 0x040fe400078ac0ff */
[C---:B------:R-:W-:Y:S02]  /*3f410*/  LOP3.LUT P6, RZ, R192.reuse, 0x400, RZ, 0xc0, !PT ;  /* 0x00000400c0ff7812 */ /* 0x040fe400078cc0ff */
[----:B------:R-:W-:-:S07]  /*3f420*/  LOP3.LUT P3, RZ, R192, 0x800, RZ, 0xc0, !PT ;  /* 0x00000800c0ff7812 */ /* 0x000fce000786c0ff */
[----:B------:R0:W-:Y:S02]  /*3f430*/  @P2 STG.E.U16 desc[UR58][R194.64], R2 ;  /* 0x00000002c2002986 */ /* 0x0001e4000c10153a */
[----:B0-----:R-:W-:Y:S01]  /*3f440*/  IMAD.WIDE R194, R56, 0x2, R66 ;  /* 0x0000000238c27825 */ /* 0x001fe200078e0242 */
[----:B------:R-:W-:-:S04]  /*3f450*/  PRMT R2, R59, 0x7632, R2 ;  /* 0x000076323b027816 */ /* 0x000fc80000000002 */
[----:B------:R0:W-:Y:S02]  /*3f460*/  @P5 STG.E.U16 desc[UR58][R194.64], R59 ;  /* 0x0000003bc2005986 */ /* 0x0001e4000c10153a */
[----:B0-----:R-:W-:Y:S02]  /*3f470*/  IMAD.WIDE R194, R56, 0x2, R64 ;  /* 0x0000000238c27825 */ /* 0x001fe400078e0240 */
[----:B------:R-:W4:Y:S04]  /*3f480*/  LDL.LU R56, [R1+0x4f4] ;  /* 0x0004f40001387983 */ /* 0x000f280000300800 */
[----:B------:R2:W-:Y:S04]  /*3f490*/  @P6 STG.E.U16 desc[UR58][R194.64], R2 ;  /* 0x00000002c2006986 */ /* 0x0005e8000c10153a */
[----:B------:R-:W4:Y:S01]  /*3f4a0*/  LDL.LU R59, [R1+0x470] ;  /* 0x00047000013b7983 */ /* 0x000f220000300800 */
[----:B------:R-:W-:Y:S01]  /*3f4b0*/  LOP3.LUT P0, RZ, R192, 0x80000, RZ, 0xc0, !PT ;  /* 0x00080000c0ff7812 */ /* 0x000fe2000780c0ff */
[----:B--2---:R-:W-:-:S05]  /*3f4c0*/  IMAD.WIDE R194, R188, 0x2, R66 ;  /* 0x00000002bcc27825 */ /* 0x004fca00078e0242 */
[----:B---3--:R0:W-:Y:S02]  /*3f4d0*/  @P3 STG.E.U16 desc[UR58][R194.64], R52 ;  /* 0x00000034c2003986 */ /* 0x0081e4000c10153a */
[----:B0-----:R-:W-:Y:S02]  /*3f4e0*/  IMAD.WIDE R194, R188, 0x2, R64 ;  /* 0x00000002bcc27825 */ /* 0x001fe400078e0240 */
[----:B------:R-:W2:Y:S01]  /*3f4f0*/  LDL.LU R188, [R1+0x50c] ;  /* 0x00050c0001bc7983 */ /* 0x000ea20000300800 */
[----:B------:R-:W-:-:S04]  /*3f500*/  LOP3.LUT R193, R193, 0xfffdffff, RZ, 0xc0, !PT ;  /* 0xfffdffffc1c17812 */ /* 0x000fc800078ec0ff */
[----:B------:R-:W-:Y:S02]  /*3f510*/  @P0 LOP3.LUT R193, R193, 0x20000, RZ, 0xfc, !PT ;  /* 0x00020000c1c10812 */ /* 0x000fe400078efcff */
[----:B------:R-:W-:Y:S02]  /*3f520*/  LOP3.LUT P0, RZ, R192, 0x40000, RZ, 0xc0, !PT ;  /* 0x00040000c0ff7812 */ /* 0x000fe4000780c0ff */
[----:B------:R-:W-:-:S11]  /*3f530*/  LOP3.LUT R193, R193, 0xfffbffff, RZ, 0xc0, !PT ;  /* 0xfffbffffc1c17812 */ /* 0x000fd600078ec0ff */
[----:B------:R-:W-:Y:S02]  /*3f540*/  @P0 LOP3.LUT R193, R193, 0x40000, RZ, 0xfc, !PT ;  /* 0x00040000c1c10812 */ /* 0x000fe400078efcff */
[C---:B------:R-:W-:Y:S02]  /*3f550*/  LOP3.LUT P0, RZ, R192.reuse, 0x20000, RZ, 0xc0, !PT ;  /* 0x00020000c0ff7812 */ /* 0x040fe4000780c0ff */
[----:B------:R-:W-:Y:S02]  /*3f560*/  LOP3.LUT R193, R193, 0xfff7ffff, RZ, 0xc0, !PT ;  /* 0xfff7ffffc1c17812 */ /* 0x000fe400078ec0ff */
[C---:B------:R-:W-:Y:S02]  /*3f570*/  LOP3.LUT P4, RZ, R192.reuse, 0x1000, RZ, 0xc0, !PT ;  /* 0x00001000c0ff7812 */ /* 0x040fe4000788c0ff */
[----:B------:R-:W-:Y:S02]  /*3f580*/  LOP3.LUT P1, RZ, R192, 0x2000, RZ, 0xc0, !PT ;  /* 0x00002000c0ff7812 */ /* 0x000fe4000782c0ff */
[----:B------:R-:W-:-:S05]  /*3f590*/  PRMT R2, R52, 0x7632, R2 ;  /* 0x0000763234027816 */ /* 0x000fca0000000002 */
[----:B------:R-:W-:Y:S02]  /*3f5a0*/  @P0 LOP3.LUT R193, R193, 0x80000, RZ, 0xfc, !PT ;  /* 0x00080000c1c10812 */ /* 0x000fe400078efcff */
[C---:B------:R-:W-:Y:S02]  /*3f5b0*/  LOP3.LUT P0, RZ, R192.reuse, 0x10000, RZ, 0xc0, !PT ;  /* 0x00010000c0ff7812 */ /* 0x040fe4000780c0ff */
[----:B------:R-:W-:Y:S01]  /*3f5c0*/  LOP3.LUT P5, RZ, R192, 0x4000, RZ, 0xc0, !PT ;  /* 0x00004000c0ff7812 */ /* 0x000fe200078ac0ff */
[----:B------:R4:W-:Y:S01]  /*3f5d0*/  @P4 STG.E.U16 desc[UR58][R194.64], R2 ;  /* 0x00000002c2004986 */ /* 0x0009e2000c10153a */
[----:B------:R-:W-:Y:S01]  /*3f5e0*/  LOP3.LUT R193, R193, 0xffefffff, RZ, 0xc0, !PT ;  /* 0xffefffffc1c17812 */ /* 0x000fe200078ec0ff */
[----:B----4-:R-:W-:-:S08]  /*3f5f0*/  IMAD.WIDE R194, R55, 0x2, R66 ;  /* 0x0000000237c27825 */ /* 0x010fd000078e0242 */
[----:B------:R-:W-:Y:S02]  /*3f600*/  @P0 LOP3.LUT R193, R193, 0x100000, RZ, 0xfc, !PT ;  /* 0x00100000c1c10812 */ /* 0x000fe400078efcff */
[C---:B------:R-:W-:Y:S01]  /*3f610*/  LOP3.LUT P0, RZ, R192.reuse, 0x8000, RZ, 0xc0, !PT ;  /* 0x00008000c0ff7812 */ /* 0x040fe2000780c0ff */
[----:B------:R0:W-:Y:S01]  /*3f620*/  @P1 STG.E.U16 desc[UR58][R194.64], R189 ;  /* 0x000000bdc2001986 */ /* 0x0001e2000c10153a */
[----:B------:R-:W-:Y:S01]  /*3f630*/  PRMT R2, R189, 0x7632, R2 ;  /* 0x00007632bd027816 */ /* 0x000fe20000000002 */
[----:B0-----:R-:W-:Y:S01]  /*3f640*/  IMAD.WIDE R194, R55, 0x2, R64 ;  /* 0x0000000237c27825 */ /* 0x001fe200078e0240 */
[C---:B------:R-:W-:Y:S01]  /*3f650*/  LOP3.LUT P2, RZ, R192.reuse, 0x100000, RZ, 0xc0, !PT ;  /* 0x00100000c0ff7812 */ /* 0x040fe2000784c0ff */
[----:B------:R-:W3:Y:S04]  /*3f660*/  LDL.LU R189, [R1+0x510] ;  /* 0x0005100001bd7983 */ /* 0x000ee80000300800 */
[----:B------:R0:W-:Y:S01]  /*3f670*/  @P5 STG.E.U16 desc[UR58][R194.64], R2 ;  /* 0x00000002c2005986 */ /* 0x0001e2000c10153a */
[----:B------:R-:W-:-:S03]  /*3f680*/  LOP3.LUT P6, RZ, R192, 0x200000, RZ, 0xc0, !PT ;  /* 0x00200000c0ff7812 */ /* 0x000fc600078cc0ff */
[----:B------:R-:W4:Y:S01]  /*3f690*/  LDL.LU R55, [R1+0x474] ;  /* 0x0004740001377983 */ /* 0x000f220000300800 */
[----:B0-----:R-:W-:-:S05]  /*3f6a0*/  IMAD.WIDE R194, R57, 0x2, R66 ;  /* 0x0000000239c27825 */ /* 0x001fca00078e0242 */
[----:B------:R0:W-:Y:S01]  /*3f6b0*/  @P0 STG.E.U16 desc[UR58][R194.64], R58 ;  /* 0x0000003ac2000986 */ /* 0x0001e2000c10153a */
[----:B------:R-:W-:Y:S02]  /*3f6c0*/  LOP3.LUT P0, RZ, R193, 0x100000, RZ, 0xc0, !PT ;  /* 0x00100000c1ff7812 */ /* 0x000fe4000780c0ff */
[----:B------:R-:W-:Y:S01]  /*3f6d0*/  PRMT R2, R58, 0x7632, R2 ;  /* 0x000076323a027816 */ /* 0x000fe20000000002 */
[----:B0-----:R-:W-:Y:S02]  /*3f6e0*/  IMAD.WIDE R194, R57, 0x2, R64 ;  /* 0x0000000239c27825 */ /* 0x001fe400078e0240 */
[----:B------:R-:W4:Y:S08]  /*3f6f0*/  LDL.LU R57, [R1+0x514] ;  /* 0x0005140001397983 */ /* 0x000f300000300800 */
[----:B------:R0:W-:Y:S01]  /*3f700*/  @P0 STG.E.U16 desc[UR58][R194.64], R2 ;  /* 0x00000002c2000986 */ /* 0x0001e2000c10153a */
[----:B------:R-:W-:-:S03]  /*3f710*/  LOP3.LUT P0, RZ, R193, 0x80000, RZ, 0xc0, !PT ;  /* 0x00080000c1ff7812 */ /* 0x000fc6000780c0ff */
[----:B------:R-:W4:Y:S01]  /*3f720*/  LDL.LU R58, [R1+0x488] ;  /* 0x00048800013a7983 */ /* 0x000f220000300800 */
[----:B0-----:R-:W-:-:S09]  /*3f730*/  IMAD.WIDE R194, R53, 0x2, R66 ;  /* 0x0000000235c27825 */ /* 0x001fd200078e0242 */
[----:B------:R0:W-:Y:S01]  /*3f740*/  @P0 STG.E.U16 desc[UR58][R194.64], R54 ;  /* 0x00000036c2000986 */ /* 0x0001e2000c10153a */
[----:B------:R-:W-:Y:S02]  /*3f750*/  LOP3.LUT P0, RZ, R193, 0x40000, RZ, 0xc0, !PT ;  /* 0x00040000c1ff7812 */ /* 0x000fe4000780c0ff */
[----:B------:R-:W-:Y:S01]  /*3f760*/  PRMT R2, R54, 0x7632, R2 ;  /* 0x0000763236027816 */ /* 0x000fe20000000002 */
[----:B0-----:R-:W-:-:S10]  /*3f770*/  IMAD.WIDE R194, R53, 0x2, R64 ;  /* 0x0000000235c27825 */ /* 0x001fd400078e0240 */
[----:B------:R0:W-:Y:S01]  /*3f780*/  @P0 STG.E.U16 desc[UR58][R194.64], R2 ;  /* 0x00000002c2000986 */ /* 0x0001e2000c10153a */
[----:B------:R-:W-:Y:S01]  /*3f790*/  LOP3.LUT P0, RZ, R193, 0x20000, RZ, 0xc0, !PT ;  /* 0x00020000c1ff7812 */ /* 0x000fe2000780c0ff */
[----:B0-----:R-:W-:Y:S01]  /*3f7a0*/  IMAD.WIDE R194, R56, 0x2, R66 ;  /* 0x0000000238c27825 */ /* 0x001fe200078e0242 */
[----:B------:R-:W-:-:S11]  /*3f7b0*/  PRMT R2, R59, 0x7632, R2 ;  /* 0x000076323b027816 */ /* 0x000fd60000000002 */
[----:B------:R0:W-:Y:S02]  /*3f7c0*/  @P0 STG.E.U16 desc[UR58][R194.64], R59 ;  /* 0x0000003bc2000986 */ /* 0x0001e4000c10153a */
[----:B0-----:R-:W-:-:S05]  /*3f7d0*/  IMAD.WIDE R194, R56, 0x2, R64 ;  /* 0x0000000238c27825 */ /* 0x001fca00078e0240 */
[----:B------:R0:W-:Y:S02]  /*3f7e0*/  @P2 STG.E.U16 desc[UR58][R194.64], R2 ;  /* 0x00000002c2002986 */ /* 0x0001e4000c10153a */
[----:B0-----:R-:W-:Y:S01]  /*3f7f0*/  PRMT R2, R191, 0x7632, R2 ;  /* 0x00007632bf027816 */ /* 0x001fe20000000002 */
[----:B--2---:R-:W-:-:S05]  /*3f800*/  IMAD.WIDE R194, R188, 0x2, R66 ;  /* 0x00000002bcc27825 */ /* 0x004fca00078e0242 */
[----:B------:R0:W-:Y:S04]  /*3f810*/  @P6 STG.E.U16 desc[UR58][R194.64], R191 ;  /* 0x000000bfc2006986 */ /* 0x0001e8000c10153a */
[----:B0-----:R-:W2:Y:S01]  /*3f820*/  LDL.LU R191, [R1+0x1478] ;  /* 0x0014780001bf7983 */ /* 0x001ea20000300800 */
[----:B------:R-:W-:Y:S02]  /*3f830*/  LOP3.LUT R193, R193, 0xffffdfff, RZ, 0xc0, !PT ;  /* 0xffffdfffc1c17812 */ /* 0x000fe400078ec0ff */
[C---:B------:R-:W-:Y:S02]  /*3f840*/  LOP3.LUT P3, RZ, R192.reuse, 0x400000, RZ, 0xc0, !PT ;  /* 0x00400000c0ff7812 */ /* 0x040fe4000786c0ff */
[----:B------:R-:W-:Y:S01]  /*3f850*/  LOP3.LUT P4, RZ, R192, 0x800000, RZ, 0xc0, !PT ;  /* 0x00800000c0ff7812 */ /* 0x000fe2000788c0ff */
[----:B------:R-:W-:Y:S01]  /*3f860*/  IMAD.WIDE R194, R188, 0x2, R64 ;  /* 0x00000002bcc27825 */ /* 0x000fe200078e0240 */
[C---:B------:R-:W-:Y:S01]  /*3f870*/  LOP3.LUT P1, RZ, R192.reuse, 0x1000000, RZ, 0xc0, !PT ;  /* 0x01000000c0ff7812 */ /* 0x040fe2000782c0ff */
[----:B------:R-:W2:Y:S01]  /*3f880*/  LDL.LU R188, [R1+0x518] ;  /* 0x0005180001bc7983 */ /* 0x000ea20000300800 */
[----:B------:R-:W-:-:S03]  /*3f890*/  LOP3.LUT P5, RZ, R192, 0x2000000, RZ, 0xc0, !PT ;  /* 0x02000000c0ff7812 */ /* 0x000fc600078ac0ff */
[----:B------:R-:W2:Y:S04]  /*3f8a0*/  LDL.LU R54, [R1+0x51c] ;  /* 0x00051c0001367983 */ /* 0x000ea80000300800 */
[----:B------:R3:W-:Y:S01]  /*3f8b0*/  @P3 STG.E.U16 desc[UR58][R194.64], R2 ;  /* 0x00000002c2003986 */ /* 0x0007e2000c10153a */
[C---:B------:R-:W-:Y:S02]  /*3f8c0*/  LOP3.LUT P6, RZ, R192.reuse, 0x4000000, RZ, 0xc0, !PT ;  /* 0x04000000c0ff7812 */ /* 0x040fe400078cc0ff */
[C---:B------:R-:W-:Y:S02]  /*3f8d0*/  LOP3.LUT P2, RZ, R192.reuse, 0x8000000, RZ, 0xc0, !PT ;  /* 0x08000000c0ff7812 */ /* 0x040fe4000784c0ff */
[----:B------:R-:W-:Y:S01]  /*3f8e0*/  LOP3.LUT P3, RZ, R192, 0x20000000, RZ, 0xc0, !PT ;  /* 0x20000000c0ff7812 */ /* 0x000fe2000786c0ff */
[----:B---3--:R-:W-:-:S05]  /*3f8f0*/  IMAD.WIDE R194, R189, 0x2, R66 ;  /* 0x00000002bdc27825 */ /* 0x008fca00078e0242 */
[----:B----4-:R0:W-:Y:S01]  /*3f900*/  @P4 STG.E.U16 desc[UR58][R194.64], R55 ;  /* 0x00000037c2004986 */ /* 0x0101e2000c10153a */
[----:B------:R-:W-:Y:S01]  /*3f910*/  PRMT R2, R55, 0x7632, R2 ;  /* 0x0000763237027816 */ /* 0x000fe20000000002 */
[----:B0-----:R-:W-:Y:S02]  /*3f920*/  IMAD.WIDE R194, R189, 0x2, R64 ;  /* 0x00000002bdc27825 */ /* 0x001fe400078e0240 */
[----:B------:R-:W3:Y:S04]  /*3f930*/  LDL.LU R189, [R1+0x48c] ;  /* 0x00048c0001bd7983 */ /* 0x000ee80000300800 */
[----:B------:R0:W-:Y:S01]  /*3f940*/  @P1 STG.E.U16 desc[UR58][R194.64], R2 ;  /* 0x00000002c2001986 */ /* 0x0001e2000c10153a */
[----:B------:R-:W-:-:S03]  /*3f950*/  LOP3.LUT P4, RZ, R192, 0x10000000, RZ, 0xc0, !PT ;  /* 0x10000000c0ff7812 */ /* 0x000fc6000788c0ff */
[----:B------:R-:W4:Y:S04]  /*3f960*/  LDL.LU R56, [R1+0x520] ;  /* 0x0005200001387983 */ /* 0x000f280000300800 */
[----:B------:R-:W4:Y:S01]  /*3f970*/  LDL.LU R59, [R1+0x47c] ;  /* 0x00047c00013b7983 */ /* 0x000f220000300800 */
[----:B0-----:R-:W-:-:S05]  /*3f980*/  IMAD.WIDE R194, R57, 0x2, R66 ;  /* 0x0000000239c27825 */ /* 0x001fca00078e0242 */
[----:B------:R0:W-:Y:S01]  /*3f990*/  @P5 STG.E.U16 desc[UR58][R194.64], R58 ;  /* 0x0000003ac2005986 */ /* 0x0001e2000c10153a */
[----:B------:R-:W-:Y:S02]  /*3f9a0*/  LOP3.LUT P5, RZ, R192, 0x40000000, RZ, 0xc0, !PT ;  /* 0x40000000c0ff7812 */ /* 0x000fe400078ac0ff */
[----:B--2---:R-:W-:-:S13]  /*3f9b0*/  LOP3.LUT P0, RZ, R191, 0x8, RZ, 0xc0, !PT ;  /* 0x00000008bfff7812 */ /* 0x004fda000780c0ff */
[----:B------:R-:W-:Y:S02]  /*3f9c0*/  @P0 LOP3.LUT R193, R193, 0x2000, RZ, 0xfc, !PT ;  /* 0x00002000c1c10812 */ /* 0x000fe400078efcff */
[----:B------:R-:W-:Y:S02]  /*3f9d0*/  LOP3.LUT P0, RZ, R191, 0x4, RZ, 0xc0, !PT ;  /* 0x00000004bfff7812 */ /* 0x000fe4000780c0ff */
[----:B------:R-:W-:-:S11]  /*3f9e0*/  LOP3.LUT R193, R193, 0xffffbfff, RZ, 0xc0, !PT ;  /* 0xffffbfffc1c17812 */ /* 0x000fd600078ec0ff */
        /* <DEDUP_REMOVED lines=8> */
[----:B------:R-:W2:Y:S04]  /*3fa70*/  LDL.LU R192, [R1+0x478] ;  /* 0x0004780001c07983 */ /* 0x000ea80000300800 */
[----:B------:R-:W4:Y:S04]  /*3fa80*/  LDL.LU R52, [R1+0x524] ;  /* 0x0005240001347983 */ /* 0x000f280000300800 */
[----:B------:R-:W4:Y:S04]  /*3fa90*/  LDL.LU R53, [R1+0x460] ;  /* 0x0004600001357983 */ /* 0x000f280000300800 */
[----:B------:R-:W4:Y:S01]  /*3faa0*/  LDL.LU R55, [R1+0x528] ;  /* 0x0005280001377983 */ /* 0x000f220000300800 */
[----:B0-----:R-:W-:Y:S01]  /*3fab0*/  IMAD.WIDE R194, R57, 0x2, R64 ;  /* 0x0000000239c27825 */ /* 0x001fe200078e0240 */
[----:B------:R-:W-:-:S02]  /*3fac0*/  PRMT R2, R58, 0x7632, R2 ;  /* 0x000076323a027816 */ /* 0x000fc40000000002 */
[----:B------:R-:W4:Y:S04]  /*3fad0*/  LDL.LU R57, [R1+0x450] ;  /* 0x0004500001397983 */ /* 0x000f280000300800 */
[----:B------:R0:W-:Y:S04]  /*3fae0*/  @P6 STG.E.U16 desc[UR58][R194.64], R2 ;  /* 0x00000002c2006986 */ /* 0x0001e8000c10153a */
[----:B------:R-:W4:Y:S01]  /*3faf0*/  LDL.LU R58, [R1+0x52c] ;  /* 0x00052c00013a7983 */ /* 0x000f220000300800 */
[----:B0-----:R-:W-:-:S05]  /*3fb00*/  IMAD.WIDE R194, R188, 0x2, R66 ;  /* 0x00000002bcc27825 */ /* 0x001fca00078e0242 */
[----:B--2---:R0:W-:Y:S02]  /*3fb10*/  @P2 STG.E.U16 desc[UR58][R194.64], R192 ;  /* 0x000000c0c2002986 */ /* 0x0041e4000c10153a */
[----:B0-----:R-:W-:Y:S02]  /*3fb20*/  IMAD.WIDE R194, R188, 0x2, R64 ;  /* 0x00000002bcc27825 */ /* 0x001fe400078e0240 */
[----:B------:R-:W2:Y:S01]  /*3fb30*/  LDL.LU R188, [R1+0x464] ;  /* 0x0004640001bc7983 */ /* 0x000ea20000300800 */
[----:B------:R-:W-:-:S05]  /*3fb40*/  PRMT R2, R192, 0x7632, R2 ;  /* 0x00007632c0027816 */ /* 0x000fca0000000002 */
[----:B------:R0:W-:Y:S02]  /*3fb50*/  @P4 STG.E.U16 desc[UR58][R194.64], R2 ;  /* 0x00000002c2004986 */ /* 0x0001e4000c10153a */
[----:B0-----:R-:W-:Y:S01]  /*3fb60*/  IMAD.WIDE R194, R54, 0x2, R66 ;  /* 0x0000000236c27825 */ /* 0x001fe200078e0242 */
[----:B---3--:R-:W-:-:S04]  /*3fb70*/  PRMT R2, R189, 0x7632, R2 ;  /* 0x00007632bd027816 */ /* 0x008fc80000000002 */
[----:B------:R0:W-:Y:S04]  /*3fb80*/  @P3 STG.E.U16 desc[UR58][R194.64], R189 ;  /* 0x000000bdc2003986 */ /* 0x0001e8000c10153a */
[----:B0-----:R-:W3:Y:S01]  /*3fb90*/  LDL.LU R189, [R1+0x530] ;  /* 0x0005300001bd7983 */ /* 0x001ee20000300800 */
[----:B------:R-:W-:-:S03]  /*3fba0*/  IMAD.WIDE R194, R54, 0x2, R64 ;  /* 0x0000000236c27825 */ /* 0x000fc600078e0240 */
[----:B------:R-:W3:Y:S04]  /*3fbb0*/  LDL.LU R54, [R1+0x454] ;  /* 0x0004540001367983 */ /* 0x000ee80000300800 */
[----:B------:R4:W-:Y:S02]  /*3fbc0*/  @P5 STG.E.U16 desc[UR58][R194.64], R2 ;  /* 0x00000002c2005986 */ /* 0x0009e4000c10153a */
[----:B----4-:R-:W-:-:S05]  /*3fbd0*/  IMAD.WIDE R194, R56, 0x2, R66 ;  /* 0x0000000238c27825 */ /* 0x010fca00078e0242 */
[----:B------:R0:W-:Y:S01]  /*3fbe0*/  @P0 STG.E.U16 desc[UR58][R194.64], R59 ;  /* 0x0000003bc2000986 */ /* 0x0001e2000c10153a */
[----:B------:R-:W-:Y:S02]  /*3fbf0*/  LOP3.LUT P0, RZ, R193, 0x10000, RZ, 0xc0, !PT ;  /* 0x00010000c1ff7812 */ /* 0x000fe4000780c0ff */
[----:B------:R-:W-:Y:S01]  /*3fc00*/  PRMT R2, R59, 0x7632, R2 ;  /* 0x000076323b027816 */ /* 0x000fe20000000002 */
[----:B0-----:R-:W-:Y:S01]  /*3fc10*/  IMAD.WIDE R194, R56, 0x2, R64 ;  /* 0x0000000238c27825 */ /* 0x001fe200078e0240 */
[----:B------:R-:W-:Y:S01]  /*3fc20*/  LOP3.LUT P1, RZ, R191, 0x10, RZ, 0xc0, !PT ;  /* 0x00000010bfff7812 */ /* 0x000fe2000782c0ff */
[----:B------:R-:W4:Y:S08]  /*3fc30*/  LDL.LU R56, [R1+0x534] ;  /* 0x0005340001387983 */ /* 0x000f300000300800 */
[----:B------:R0:W-:Y:S01]  /*3fc40*/  @P0 STG.E.U16 desc[UR58][R194.64], R2 ;  /* 0x00000002c2000986 */ /* 0x0001e2000c10153a */
[----:B------:R-:W-:-:S02]  /*3fc50*/  LOP3.LUT P0, RZ, R193, 0x8000, RZ, 0xc0, !PT ;  /* 0x00008000c1ff7812 */ /* 0x000fc4000780c0ff */
[----:B------:R-:W-:Y:S01]  /*3fc60*/  LOP3.LUT P6, RZ, R191, 0x20, RZ, 0xc0, !PT ;  /* 0x00000020bfff7812 */ /* 0x000fe200078cc0ff */
        /* <DEDUP_REMOVED lines=13> */
[----:B0-----:R-:W-:Y:S01]  /*3fd40*/  IMAD.WIDE R194, R58, 0x2, R66 ;  /* 0x000000023ac27825 */ /* 0x001fe200078e0242 */
[C---:B------:R-:W-:Y:S02]  /*3fd50*/  LOP3.LUT P2, RZ, R191.reuse, 0x40, RZ, 0xc0, !PT ;  /* 0x00000040bfff7812 */ /* 0x040fe4000784c0ff */
[----:B------:R-:W-:Y:S02]  /*3fd60*/  LOP3.LUT P4, RZ, R191, 0x80, RZ, 0xc0, !PT ;  /* 0x00000080bfff7812 */ /* 0x000fe4000788c0ff */
[----:B--2---:R0:W-:Y:S01]  /*3fd70*/  @P6 STG.E.U16 desc[UR58][R194.64], R188 ;  /* 0x000000bcc2006986 */ /* 0x0041e2000c10153a */
[----:B------:R-:W-:-:S03]  /*3fd80*/  PRMT R2, R188, 0x7632, R2 ;  /* 0x00007632bc027816 */ /* 0x000fc60000000002 */
[----:B0-----:R-:W2:Y:S04]  /*3fd90*/  LDL.LU R188, [R1+0x538] ;  /* 0x0005380001bc7983 */ /* 0x001ea80000300800 */
[----:B------:R-:W2:Y:S01]  /*3fda0*/  LDL.LU R52, [R1+0x458] ;  /* 0x0004580001347983 */ /* 0x000ea20000300800 */
[----:B------:R-:W-:-:S03]  /*3fdb0*/  IMAD.WIDE R194, R58, 0x2, R64 ;  /* 0x000000023ac27825 */ /* 0x000fc600078e0240 */
[----:B------:R-:W2:Y:S04]  /*3fdc0*/  LDL.LU R55, [R1+0x53c] ;  /* 0x00053c0001377983 */ /* 0x000ea80000300800 */
[----:B------:R3:W-:Y:S02]  /*3fdd0*/  @P2 STG.E.U16 desc[UR58][R194.64], R2 ;  /* 0x00000002c2002986 */ /* 0x0007e4000c10153a */
[----:B---3--:R-:W-:-:S05]  /*3fde0*/  IMAD.WIDE R194, R189, 0x2, R66 ;  /* 0x00000002bdc27825 */ /* 0x008fca00078e0242 */
[----:B------:R0:W-:Y:S02]  /*3fdf0*/  @P4 STG.E.U16 desc[UR58][R194.64], R54 ;  /* 0x00000036c2004986 */ /* 0x0001e4000c10153a */
[----:B0-----:R-:W-:Y:S02]  /*3fe00*/  IMAD.WIDE R194, R189, 0x2, R64 ;  /* 0x00000002bdc27825 */ /* 0x001fe400078e0240 */
[----:B------:R-:W3:Y:S04]  /*3fe10*/  LDL.LU R189, [R1+0x46c] ;  /* 0x00046c0001bd7983 */ /* 0x000ee80000300800 */
[----:B------:R-:W3:Y:S04]  /*3fe20*/  LDL.LU R57, [R1+0x540] ;  /* 0x0005400001397983 */ /* 0x000ee80000300800 */
[----:B------:R-:W3:Y:S04]  /*3fe30*/  LDL.LU R58, [R1+0x45c] ;  /* 0x00045c00013a7983 */ /* 0x000ee80000300800 */
[----:B------:R-:W3:Y:S01]  /*3fe40*/  LDL.LU R53, [R1+0x544] ;  /* 0x0005440001357983 */ /* 0x000ee20000300800 */
[----:B------:R-:W-:-:S03]  /*3fe50*/  PRMT R2, R54, 0x7632, R2 ;  /* 0x0000763236027816 */ /* 0x000fc60000000002 */
[----:B------:R-:W3:Y:S01]  /*3fe60*/  LDL.LU R54, [R1+0x440] ;  /* 0x0004400001367983 */ /* 0x000ee20000300800 */
[C---:B------:R-:W-:Y:S02]  /*3fe70*/  LOP3.LUT P3, RZ, R191.reuse, 0x100, RZ, 0xc0, !PT ;  /* 0x00000100bfff7812 */ /* 0x040fe4000786c0ff */
[C---:B------:R-:W-:Y:S02]  /*3fe80*/  LOP3.LUT P5, RZ, R191.reuse, 0x200, RZ, 0xc0, !PT ;  /* 0x00000200bfff7812 */ /* 0x040fe400078ac0ff */
[C---:B------:R-:W-:Y:S02]  /*3fe90*/  LOP3.LUT P6, RZ, R191.reuse, 0x400, RZ, 0xc0, !PT ;  /* 0x00000400bfff7812 */ /* 0x040fe400078cc0ff */
[----:B------:R-:W-:-:S07]  /*3fea0*/  LOP3.LUT P1, RZ, R191, 0x800, RZ, 0xc0, !PT ;  /* 0x00000800bfff7812 */ /* 0x000fce000782c0ff */
[----:B------:R4:W-:Y:S02]  /*3feb0*/  @P3 STG.E.U16 desc[UR58][R194.64], R2 ;  /* 0x00000002c2003986 */ /* 0x0009e4000c10153a */
[----:B----4-:R-:W-:Y:S01]  /*3fec0*/  IMAD.WIDE R194, R56, 0x2, R66 ;  /* 0x0000000238c27825 */ /* 0x010fe200078e0242 */
[----:B------:R-:W-:-:S04]  /*3fed0*/  PRMT R2, R59, 0x7632, R2 ;  /* 0x000076323b027816 */ /* 0x000fc80000000002 */
[----:B------:R0:W-:Y:S02]  /*3fee0*/  @P5 STG.E.U16 desc[UR58][R194.64], R59 ;  /* 0x0000003bc2005986 */ /* 0x0001e4000c10153a */
[----:B0-----:R-:W-:Y:S02]  /*3fef0*/  IMAD.WIDE R194, R56, 0x2, R64 ;  /* 0x0000000238c27825 */ /* 0x001fe400078e0240 */
[----:B------:R-:W4:Y:S04]  /*3ff00*/  LDL.LU R56, [R1+0x548] ;  /* 0x0005480001387983 */ /* 0x000f280000300800 */
[----:B------:R2:W-:Y:S04]  /*3ff10*/  @P6 STG.E.U16 desc[UR58][R194.64], R2 ;  /* 0x00000002c2006986 */ /* 0x0005e8000c10153a */
[----:B------:R-:W4:Y:S01]  /*3ff20*/  LDL.LU R59, [R1+0x430] ;  /* 0x00043000013b7983 */ /* 0x000f220000300800 */
[----:B------:R-:W-:-:S02]  /*3ff30*/  LOP3.LUT P4, RZ, R191, 0x1000, RZ, 0xc0, !PT ;  /* 0x00001000bfff7812 */ /* 0x000fc4000788c0ff */
[C---:B------:R-:W-:Y:S02]  /*3ff40*/  LOP3.LUT P2, RZ, R191.reuse, 0x2000, RZ, 0xc0, !PT ;  /* 0x00002000bfff7812 */ /* 0x040fe4000784c0ff */
[----:B------:R-:W-:Y:S01]  /*3ff50*/  LOP3.LUT P0, RZ, R191, 0x80000, RZ, 0xc0, !PT ;  /* 0x00080000bfff7812 */ /* 0x000fe2000780c0ff */
[----:B--2---:R-:W-:-:S05]  /*3ff60*/  IMAD.WIDE R194, R188, 0x2, R66 ;  /* 0x00000002bcc27825 */ /* 0x004fca00078e0242 */
[----:B------:R0:W-:Y:S02]  /*3ff70*/  @P1 STG.E.U16 desc[UR58][R194.64], R52 ;  /* 0x00000034c2001986 */ /* 0x0001e4000c10153a */
[----:B0-----:R-:W-:Y:S02]  /*3ff80*/  IMAD.WIDE R194, R188, 0x2, R64 ;  /* 0x00000002bcc27825 */ /* 0x001fe400078e0240 */
[----:B------:R-:W2:Y:S01]  /*3ff90*/  LDL.LU R188, [R1+0x54c] ;  /* 0x00054c0001bc7983 */ /* 0x000ea20000300800 */
[----:B------:R-:W-:-:S05]  /*3ffa0*/  PRMT R2, R52, 0x7632, R2 ;  /* 0x0000763234027816 */ /* 0x000fca0000000002 */
[----:B------:R0:W-:Y:S02]  /*3ffb0*/  @P4 STG.E.U16 desc[UR58][R194.64], R2 ;  /* 0x00000002c2004986 */ /* 0x0001e4000c10153a */
[----:B0-----:R-:W-:-:S05]  /*3ffc0*/  IMAD.WIDE R194, R55, 0x2, R66 ;  /* 0x0000000237c27825 */ /* 0x001fca00078e0242 */
[----:B---3--:R0:W-:Y:S01]  /*3ffd0*/  @P2 STG.E.U16 desc[UR58][R194.64], R189 ;  /* 0x000000bdc2002986 */ /* 0x0081e2000c10153a */
[----:B------:R-:W-:-:S03]  /*3ffe0*/  PRMT R2, R189, 0x7632, R2 ;  /* 0x00007632bd027816 */ /* 0x000fc60000000002 */
[----:B0-----:R-:W3:Y:S01]  /*3fff0*/  LDL.LU R189, [R1+0x550] ;  /* 0x0005500001bd7983 */ /* 0x001ee20000300800 */
[----:B------:R-:W-:-:S03]  /*40000*/  IMAD.WIDE R194, R55, 0x2, R64 ;  /* 0x0000000237c27825 */ /* 0x000fc600078e0240 */
[----:B------:R-:W3:Y:S01]  /*40010*/  LDL.LU R55, [R1+0x434] ;  /* 0x0004340001377983 */ /* 0x000ee20000300800 */
[----:B------:R-:W-:-:S04]  /*40020*/  LOP3.LUT R193, R193, 0xfffffdff, RZ, 0xc0, !PT ;  /* 0xfffffdffc1c17812 */ /* 0x000fc800078ec0ff */
[----:B------:R-:W-:Y:S02]  /*40030*/  @P0 LOP3.LUT R193, R193, 0x200, RZ, 0xfc, !PT ;  /* 0x00000200c1c10812 */ /* 0x000fe400078efcff */
[----:B------:R-:W-:Y:S02]  /*40040*/  LOP3.LUT P0, RZ, R191, 0x40000, RZ, 0xc0, !PT ;  /* 0x00040000bfff7812 */ /* 0x000fe4000780c0ff */
[----:B------:R-:W-:-:S11]  /*40050*/  LOP3.LUT R193, R193, 0xfffffbff, RZ, 0xc0, !PT ;  /* 0xfffffbffc1c17812 */ /* 0x000fd600078ec0ff */
[----:B------:R-:W-:Y:S02]  /*40060*/  @P0 LOP3.LUT R193, R193, 0x400, RZ, 0xfc, !PT ;  /* 0x00000400c1c10812 */ /* 0x000fe400078efcff */
[----:B------:R-:W-:Y:S02]  /*40070*/  LOP3.LUT P0, RZ, R191, 0x20000, RZ, 0xc0, !PT ;  /* 0x00020000bfff7812 */ /* 0x000fe4000780c0ff */
[----:B------:R-:W-:Y:S02]  /*40080*/  LOP3.LUT R193, R193, 0xfffff7ff, RZ, 0xc0, !PT ;  /* 0xfffff7ffc1c17812 */ /* 0x000fe400078ec0ff */
[----:B------:R-:W-:-:S09]  /*40090*/  LOP3.LUT P5, RZ, R191, 0x4000, RZ, 0xc0, !PT ;  /* 0x00004000bfff7812 */ /* 0x000fd200078ac0ff */
[----:B------:R-:W-:Y:S02]  /*400a0*/  @P0 LOP3.LUT R193, R193, 0x800, RZ, 0xfc, !PT ;  /* 0x00000800c1c10812 */ /* 0x000fe400078efcff */
[----:B------:R-:W-:Y:S02]  /*400b0*/  LOP3.LUT P0, RZ, R191, 0x10000, RZ, 0xc0, !PT ;  /* 0x00010000bfff7812 */ /* 0x000fe4000780c0ff */
[----:B------:R-:W-:Y:S01]  /*400c0*/  LOP3.LUT R193, R193, 0xffffefff, RZ, 0xc0, !PT ;  /* 0xffffefffc1c17812 */ /* 0x000fe200078ec0ff */
[----:B------:R0:W-:Y:S10]  /*400d0*/  @P5 STG.E.U16 desc[UR58][R194.64], R2 ;  /* 0x00000002c2005986 */ /* 0x0001f4000c10153a */
[----:B------:R-:W-:-:S02]  /*400e0*/  @P0 LOP3.LUT R193, R193, 0x1000, RZ, 0xfc, !PT ;  /* 0x00001000c1c10812 */ /* 0x000fc400078efcff */
[----:B------:R-:W-:Y:S01]  /*400f0*/  LOP3.LUT P0, RZ, R191, 0x8000, RZ, 0xc0, !PT ;  /* 0x00008000bfff7812 */ /* 0x000fe2000780c0ff */
[----:B0-----:R-:W-:Y:S01]  /*40100*/  IMAD.WIDE R194, R57, 0x2, R66 ;  /* 0x0000000239c27825 */ /* 0x001fe200078e0242 */
[----:B------:R-:W-:-:S11]  /*40110*/  PRMT R2, R58, 0x7632, R2 ;  /* 0x000076323a027816 */ /* 0x000fd60000000002 */
[----:B------:R0:W-:Y:S01]  /*40120*/  @P0 STG.E.U16 desc[UR58][R194.64], R58 ;  /* 0x0000003ac2000986 */ /* 0x0001e2000c10153a */
[----:B------:R-:W-:Y:S01]  /*40130*/  LOP3.LUT P0, RZ, R193, 0x1000, RZ, 0xc0, !PT ;  /* 0x00001000c1ff7812 */ /* 0x000fe2000780c0ff */
[----:B0-----:R-:W-:Y:S01]  /*40140*/  IMAD.WIDE R194, R57, 0x2, R64 ;  /* 0x0000000239c27825 */ /* 0x001fe200078e0240 */
[----:B------:R-:W-:Y:S01]  /*40150*/  LOP3.LUT P3, RZ, R191, 0x100000, RZ, 0xc0, !PT ;  /* 0x00100000bfff7812 */ /* 0x000fe2000786c0ff */
[----:B------:R-:W3:Y:S10]  /*40160*/  LDL.LU R57, [R1+0x554] ;  /* 0x0005540001397983 */ /* 0x000ef40000300800 */
[----:B------:R0:W-:Y:S01]  /*40170*/  @P0 STG.E.U16 desc[UR58][R194.64], R2 ;  /* 0x00000002c2000986 */ /* 0x0001e2000c10153a */
[----:B------:R-:W-:-:S02]  /*40180*/  LOP3.LUT P0, RZ, R193, 0x800, RZ, 0xc0, !PT ;  /* 0x00000800c1ff7812 */ /* 0x000fc4000780c0ff */
[----:B------:R-:W-:Y:S01]  /*40190*/  LOP3.LUT P6, RZ, R191, 0x200000, RZ, 0xc0, !PT ;  /* 0x00200000bfff7812 */ /* 0x000fe200078cc0ff */
[----:B------:R-:W3:Y:S01]  /*401a0*/  LDL.LU R58, [R1+0x448] ;  /* 0x00044800013a7983 */ /* 0x000ee20000300800 */
[----:B0-----:R-:W-:-:S09]  /*401b0*/  IMAD.WIDE R194, R53, 0x2, R66 ;  /* 0x0000000235c27825 */ /* 0x001fd200078e0242 */
[----:B------:R0:W-:Y:S01]  /*401c0*/  @P0 STG.E.U16 desc[UR58][R194.64], R54 ;  /* 0x00000036c2000986 */ /* 0x0001e2000c10153a */
[----:B------:R-:W-:Y:S02]  /*401d0*/  LOP3.LUT P0, RZ, R193, 0x400, RZ, 0xc0, !PT ;  /* 0x00000400c1ff7812 */ /* 0x000fe4000780c0ff */
[----:B------:R-:W-:Y:S01]  /*401e0*/  PRMT R2, R54, 0x7632, R2 ;  /* 0x0000763236027816 */ /* 0x000fe20000000002 */
[----:B0-----:R-:W-:-:S10]  /*401f0*/  IMAD.WIDE R194, R53, 0x2, R64 ;  /* 0x0000000235c27825 */ /* 0x001fd400078e0240 */
[----:B------:R4:W-:Y:S01]  /*40200*/  @P0 STG.E.U16 desc[UR58][R194.64], R2 ;  /* 0x00000002c2000986 */ /* 0x0009e2000c10153a */
[----:B------:R-:W-:Y:S01]  /*40210*/  LOP3.LUT P0, RZ, R193, 0x200, RZ, 0xc0, !PT ;  /* 0x00000200c1ff7812 */ /* 0x000fe2000780c0ff */
[----:B----4-:R-:W-:Y:S01]  /*40220*/  IMAD.WIDE R194, R56, 0x2, R66 ;  /* 0x0000000238c27825 */ /* 0x010fe200078e0242 */
[----:B------:R-:W-:-:S11]  /*40230*/  PRMT R2, R59, 0x7632, R2 ;  /* 0x000076323b027816 */ /* 0x000fd60000000002 */
[----:B------:R0:W-:Y:S02]  /*40240*/  @P0 STG.E.U16 desc[UR58][R194.64], R59 ;  /* 0x0000003bc2000986 */ /* 0x0001e4000c10153a */
[----:B0-----:R-:W-:-:S05]  /*40250*/  IMAD.WIDE R194, R56, 0x2, R64 ;  /* 0x0000000238c27825 */ /* 0x001fca00078e0240 */
[----:B------:R0:W-:Y:S02]  /*40260*/  @P3 STG.E.U16 desc[UR58][R194.64], R2 ;  /* 0x00000002c2003986 */ /* 0x0001e4000c10153a */
[----:B0-----:R-:W-:Y:S02]  /*40270*/  PRMT R2, R190, 0x7632, R2 ;  /* 0x00007632be027816 */ /* 0x001fe40000000002 */
[C---:B------:R-:W-:Y:S02]  /*40280*/  LOP3.LUT P1, RZ, R191.reuse, 0x400000, RZ, 0xc0, !PT ;  /* 0x00400000bfff7812 */ /* 0x040fe4000782c0ff */
[----:B------:R-:W-:Y:S01]  /*40290*/  LOP3.LUT P4, RZ, R191, 0x800000, RZ, 0xc0, !PT ;  /* 0x00800000bfff7812 */ /* 0x000fe2000788c0ff */
[----:B--2---:R-:W-:-:S05]  /*402a0*/  IMAD.WIDE R194, R188, 0x2, R66 ;  /* 0x00000002bcc27825 */ /* 0x004fca00078e0242 */
[----:B------:R0:W-:Y:S04]  /*402b0*/  @P6 STG.E.U16 desc[UR58][R194.64], R190 ;  /* 0x000000bec2006986 */ /* 0x0001e8000c10153a */
[----:B0-----:R-:W2:Y:S04]  /*402c0*/  LDL.LU R190, [R1+0x1474] ;  /* 0x0014740001be7983 */ /* 0x001ea80000300800 */
[----:B------:R-:W4:Y:S04]  /*402d0*/  LDL.LU R59, [R1+0x558] ;  /* 0x00055800013b7983 */ /* 0x000f280000300800 */
[----:B------:R-:W4:Y:S04]  /*402e0*/  LDL.LU R192, [R1+0x438] ;  /* 0x0004380001c07983 */ /* 0x000f280000300800 */
[----:B------:R-:W4:Y:S01]  /*402f0*/  LDL.LU R54, [R1+0x560] ;  /* 0x0005600001367983 */ /* 0x000f220000300800 */
[----:B------:R-:W-:-:S03]  /*40300*/  IMAD.WIDE R194, R188, 0x2, R64 ;  /* 0x00000002bcc27825 */ /* 0x000fc600078e0240 */
[----:B------:R-:W4:Y:S04]  /*40310*/  LDL.LU R188, [R1+0x44c] ;  /* 0x00044c0001bc7983 */ /* 0x000f280000300800 */
[----:B------:R3:W-:Y:S04]  /*40320*/  @P1 STG.E.U16 desc[UR58][R194.64], R2 ;  /* 0x00000002c2001986 */ /* 0x0007e8000c10153a */
[----:B------:R-:W4:Y:S01]  /*40330*/  LDL.LU R56, [R1+0x564] ;  /* 0x0005640001387983 */ /* 0x000f220000300800 */
[----:B---3--:R-:W-:-:S05]  /*40340*/  IMAD.WIDE R194, R189, 0x2, R66 ;  /* 0x00000002bdc27825 */ /* 0x008fca00078e0242 */
[----:B------:R0:W-:Y:S02]  /*40350*/  @P4 STG.E.U16 desc[UR58][R194.64], R55 ;  /* 0x00000037c2004986 */ /* 0x0001e4000c10153a */
[----:B0-----:R-:W-:Y:S02]  /*40360*/  IMAD.WIDE R194, R189, 0x2, R64 ;  /* 0x00000002bdc27825 */ /* 0x001fe400078e0240 */
[----:B------:R-:W3:Y:S04]  /*40370*/  LDL.LU R189, [R1+0x43c] ;  /* 0x00043c0001bd7983 */ /* 0x000ee80000300800 */
[----:B------:R-:W3:Y:S01]  /*40380*/  LDL.LU R52, [R1+0x568] ;  /* 0x0005680001347983 */ /* 0x000ee20000300800 */
[----:B------:R-:W-:-:S03]  /*40390*/  LOP3.LUT P2, RZ, R191, 0x1000000, RZ, 0xc0, !PT ;  /* 0x01000000bfff7812 */ /* 0x000fc6000784c0ff */
[----:B------:R-:W3:Y:S01]  /*403a0*/  LDL.LU R53, [R1+0x420] ;  /* 0x0004200001357983 */ /* 0x000ee20000300800 */
[----:B------:R-:W-:Y:S02]  /*403b0*/  LOP3.LUT P5, RZ, R191, 0x2000000, RZ, 0xc0, !PT ;  /* 0x02000000bfff7812 */ /* 0x000fe400078ac0ff */
[----:B------:R-:W-:Y:S02]  /*403c0*/  PRMT R2, R55, 0x7632, R2 ;  /* 0x0000763237027816 */ /* 0x000fe40000000002 */
[C---:B------:R-:W-:Y:S01]  /*403d0*/  LOP3.LUT P6, RZ, R191.reuse, 0x4000000, RZ, 0xc0, !PT ;  /* 0x04000000bfff7812 */ /* 0x040fe200078cc0ff */
[----:B------:R-:W3:Y:S04]  /*403e0*/  LDL.LU R55, [R1+0x56c] ;  /* 0x00056c0001377983 */ /* 0x000ee80000300800 */
[----:B------:R0:W-:Y:S01]  /*403f0*/  @P2 STG.E.U16 desc[UR58][R194.64], R2 ;  /* 0x00000002c2002986 */ /* 0x0001e2000c10153a */
[----:B------:R-:W-:-:S02]  /*40400*/  LOP3.LUT P3, RZ, R191, 0x8000000, RZ, 0xc0, !PT ;  /* 0x08000000bfff7812 */ /* 0x000fc4000786c0ff */
[----:B------:R-:W-:Y:S02]  /*40410*/  LOP3.LUT R193, R193, 0xffffffdf, RZ, 0xc0, !PT ;  /* 0xffffffdfc1c17812 */ /* 0x000fe400078ec0ff */
[C---:B------:R-:W-:Y:S02]  /*40420*/  LOP3.LUT P4, RZ, R191.reuse, 0x10000000, RZ, 0xc0, !PT ;  /* 0x10000000bfff7812 */ /* 0x040fe4000788c0ff */
[----:B------:R-:W-:Y:S01]  /*40430*/  LOP3.LUT P1, RZ, R191, 0x20000000, RZ, 0xc0, !PT ;  /* 0x20000000bfff7812 */ /* 0x000fe2000782c0ff */
[----:B0-----:R-:W-:-:S05]  /*40440*/  IMAD.WIDE R194, R57, 0x2, R66 ;  /* 0x0000000239c27825 */ /* 0x001fca00078e0242 */
[----:B------:R0:W-:Y:S01]  /*40450*/  @P5 STG.E.U16 desc[UR58][R194.64], R58 ;  /* 0x0000003ac2005986 */ /* 0x0001e2000c10153a */
[----:B------:R-:W-:Y:S01]  /*40460*/  PRMT R2, R58, 0x7632, R2 ;  /* 0x000076323a027816 */ /* 0x000fe20000000002 */
[----:B0-----:R-:W-:Y:S02]  /*40470*/  IMAD.WIDE R194, R57, 0x2, R64 ;  /* 0x0000000239c27825 */ /* 0x001fe400078e0240 */
[----:B------:R-:W3:Y:S04]  /*40480*/  LDL.LU R57, [R1+0x410] ;  /* 0x0004100001397983 */ /* 0x000ee80000300800 */
[----:B------:R4:W-:Y:S04]  /*40490*/  @P6 STG.E.U16 desc[UR58][R194.64], R2 ;  /* 0x00000002c2006986 */ /* 0x0009e8000c10153a */
[----:B------:R-:W3:Y:S01]  /*404a0*/  LDL.LU R58, [R1+0x570] ;  /* 0x00057000013a7983 */ /* 0x000ee20000300800 */
[----:B------:R-:W-:-:S02]  /*404b0*/  LOP3.LUT P5, RZ, R191, 0x40000000, RZ, 0xc0, !PT ;  /* 0x40000000bfff7812 */ /* 0x000fc400078ac0ff */
[----:B--2---:R-:W-:Y:S01]  /*404c0*/  LOP3.LUT P0, RZ, R190, 0x8, RZ, 0xc0, !PT ;  /* 0x00000008beff7812 */ /* 0x004fe2000780c0ff */
[----:B----4-:R-:W-:Y:S01]  /*404d0*/  IMAD.WIDE R194, R59, 0x2, R66 ;  /* 0x000000023bc27825 */ /* 0x010fe200078e0242 */
[----:B------:R-:W-:-:S04]  /*404e0*/  PRMT R2, R192, 0x7632, R2 ;  /* 0x00007632c0027816 */ /* 0x000fc80000000002 */
[----:B------:R0:W-:Y:S07]  /*404f0*/  @P3 STG.E.U16 desc[UR58][R194.64], R192 ;  /* 0x000000c0c2003986 */ /* 0x0001ee000c10153a */
[----:B------:R-:W-:Y:S02]  /*40500*/  @P0 LOP3.LUT R193, R193, 0x20, RZ, 0xfc, !PT ;  /* 0x00000020c1c10812 */ /* 0x000fe400078efcff */
[----:B------:R-:W-:Y:S01]  /*40510*/  LOP3.LUT P0, RZ, R190, 0x4, RZ, 0xc0, !PT ;  /* 0x00000004beff7812 */ /* 0x000fe2000780c0ff */
[----:B0-----:R-:W-:Y:S01]  /*40520*/  IMAD.WIDE R194, R59, 0x2, R64 ;  /* 0x000000023bc27825 */ /* 0x001fe200078e0240 */
[----:B------:R-:W-:Y:S01]  /*40530*/  LOP3.LUT R193, R193, 0xffffffbf, RZ, 0xc0, !PT ;  /* 0xffffffbfc1c17812 */ /* 0x000fe200078ec0ff */
[----:B------:R-:W2:Y:S04]  /*40540*/  LDL.LU R59, [R1+0x424] ;  /* 0x00042400013b7983 */ /* 0x000ea80000300800 */
[----:B------:R0:W-:Y:S06]  /*40550*/  @P4 STG.E.U16 desc[UR58][R194.64], R2 ;  /* 0x00000002c2004986 */ /* 0x0001ec000c10153a */
[----:B------:R-:W-:-:S02]  /*40560*/  @P0 LOP3.LUT R193, R193, 0x40, RZ, 0xfc, !PT ;  /* 0x00000040c1c10812 */ /* 0x000fc400078efcff */
[----:B------:R-:W-:Y:S01]  /*40570*/  LOP3.LUT P0, RZ, R190, 0x2, RZ, 0xc0, !PT ;  /* 0x00000002beff7812 */ /* 0x000fe2000780c0ff */
[----:B0-----:R-:W-:Y:S01]  /*40580*/  IMAD.WIDE R194, R54, 0x2, R66 ;  /* 0x0000000236c27825 */ /* 0x001fe200078e0242 */
[----:B------:R-:W-:-:S04]  /*40590*/  PRMT R2, R188, 0x7632, R2 ;  /* 0x00007632bc027816 */ /* 0x000fc80000000002 */
[----:B------:R0:W-:Y:S01]  /*405a0*/  @P1 STG.E.U16 desc[UR58][R194.64], R188 ;  /* 0x000000bcc2001986 */ /* 0x0001e2000c10153a */
[----:B------:R-:W-:-:S03]  /*405b0*/  LOP3.LUT R193, R193, 0xffffff7f, RZ, 0xc0, !PT ;  /* 0xffffff7fc1c17812 */ /* 0x000fc600078ec0ff */
[----:B0-----:R-:W4:Y:S01]  /*405c0*/  LDL.LU R188, [R1+0x574] ;  /* 0x0005740001bc7983 */ /* 0x001f220000300800 */
[----:B------:R-:W-:-:S03]  /*405d0*/  IMAD.WIDE R194, R54, 0x2, R64 ;  /* 0x0000000236c27825 */ /* 0x000fc600078e0240 */
[----:B------:R-:W4:Y:S01]  /*405e0*/  LDL.LU R54, [R1+0x414] ;  /* 0x0004140001367983 */ /* 0x000f220000300800 */
[----:B------:R-:W-:Y:S02]  /*405f0*/  @P0 LOP3.LUT R193, R193, 0x80, RZ, 0xfc, !PT ;  /* 0x00000080c1c10812 */ /* 0x000fe400078efcff */
[----:B------:R-:W-:Y:S02]  /*40600*/  LOP3.LUT P0, RZ, R190, 0x1, RZ, 0xc0, !PT ;  /* 0x00000001beff7812 */ /* 0x000fe4000780c0ff */
[----:B------:R-:W-:Y:S01]  /*40610*/  LOP3.LUT R193, R193, 0xfffffeff, RZ, 0xc0, !PT ;  /* 0xfffffeffc1c17812 */ /* 0x000fe200078ec0ff */
[----:B------:R0:W-:Y:S10]  /*40620*/  @P5 STG.E.U16 desc[UR58][R194.64], R2 ;  /* 0x00000002c2005986 */ /* 0x0001f4000c10153a */
[----:B------:R-:W-:-:S02]  /*40630*/  @P0 LOP3.LUT R193, R193, 0x100, RZ, 0xfc, !PT ;  /* 0x00000100c1c10812 */ /* 0x000fc400078efcff */
[----:B------:R-:W-:Y:S01]  /*40640*/  LOP3.LUT P0, RZ, R191, 0x80000000, RZ, 0xc0, !PT ;  /* 0x80000000bfff7812 */ /* 0x000fe2000780c0ff */
[----:B0-----:R-:W-:Y:S01]  /*40650*/  IMAD.WIDE R194, R56, 0x2, R66 ;  /* 0x0000000238c27825 */ /* 0x001fe200078e0242 */
[----:B---3--:R-:W-:-:S11]  /*40660*/  PRMT R2, R189, 0x7632, R2 ;  /* 0x00007632bd027816 */ /* 0x008fd60000000002 */
[----:B------:R0:W-:Y:S04]  /*40670*/  @P0 STG.E.U16 desc[UR58][R194.64], R189 ;  /* 0x000000bdc2000986 */ /* 0x0001e8000c10153a */
[----:B0-----:R-:W3:Y:S01]  /*40680*/  LDL.LU R189, [R1+0x578] ;  /* 0x0005780001bd7983 */ /* 0x001ee20000300800 */
[----:B------:R-:W-:-:S03]  /*40690*/  IMAD.WIDE R194, R56, 0x2, R64 ;  /* 0x0000000238c27825 */ /* 0x000fc600078e0240 */
[----:B------:R-:W3:Y:S01]  /*406a0*/  LDL.LU R56, [R1+0x428] ;  /* 0x0004280001387983 */ /* 0x000ee20000300800 */
[----:B------:R-:W-:-:S13]  /*406b0*/  LOP3.LUT P0, RZ, R193, 0x100, RZ, 0xc0, !PT ;  /* 0x00000100c1ff7812 */ /* 0x000fda000780c0ff */
[----:B------:R0:W-:Y:S01]  /*406c0*/  @P0 STG.E.U16 desc[UR58][R194.64], R2 ;  /* 0x00000002c2000986 */ /* 0x0001e2000c10153a */
[----:B------:R-:W-:Y:S01]  /*406d0*/  LOP3.LUT P0, RZ, R193, 0x80, RZ, 0xc0, !PT ;  /* 0x00000080c1ff7812 */ /* 0x000fe2000780c0ff */
[----:B0-----:R-:W-:-:S12]  /*406e0*/  IMAD.WIDE R194, R52, 0x2, R66 ;  /* 0x0000000234c27825 */ /* 0x001fd800078e0242 */
[----:B------:R0:W-:Y:S01]  /*406f0*/  @P0 STG.E.U16 desc[UR58][R194.64], R53 ;  /* 0x00000035c2000986 */ /* 0x0001e2000c10153a */
[----:B------:R-:W-:Y:S02]  /*40700*/  LOP3.LUT P0, RZ, R193, 0x40, RZ, 0xc0, !PT ;  /* 0x00000040c1ff7812 */ /* 0x000fe4000780c0ff */
[----:B------:R-:W-:Y:S01]  /*40710*/  PRMT R2, R53, 0x7632, R2 ;  /* 0x0000763235027816 */ /* 0x000fe20000000002 */
[----:B0-----:R-:W-:-:S10]  /*40720*/  IMAD.WIDE R194, R52, 0x2, R64 ;  /* 0x0000000234c27825 */ /* 0x001fd400078e0240 */
[----:B------:R0:W-:Y:S01]  /*40730*/  @P0 STG.E.U16 desc[UR58][R194.64], R2 ;  /* 0x00000002c2000986 */ /* 0x0001e2000c10153a */
[----:B------:R-:W-:Y:S02]  /*40740*/  LOP3.LUT P0, RZ, R193, 0x20, RZ, 0xc0, !PT ;  /* 0x00000020c1ff7812 */ /* 0x000fe4000780c0ff */
[C---:B------:R-:W-:Y:S02]  /*40750*/  LOP3.LUT P2, RZ, R190.reuse, 0x10, RZ, 0xc0, !PT ;  /* 0x00000010beff7812 */ /* 0x040fe4000784c0ff */
[----:B------:R-:W-:Y:S01]  /*40760*/  LOP3.LUT P6, RZ, R190, 0x20, RZ, 0xc0, !PT ;  /* 0x00000020beff7812 */ /* 0x000fe200078cc0ff */
[----:B0-----:R-:W-:Y:S01]  /*40770*/  IMAD.WIDE R194, R55, 0x2, R66 ;  /* 0x0000000237c27825 */ /* 0x001fe200078e0242 */
[----:B------:R-:W-:-:S07]  /*40780*/  PRMT R2, R57, 0x7632, R2 ;  /* 0x0000763239027816 */ /* 0x000fce0000000002 */
[----:B------:R0:W-:Y:S01]  /*40790*/  @P0 STG.E.U16 desc[UR58][R194.64], R57 ;  /* 0x00000039c2000986 */ /* 0x0001e2000c10153a */
[C---:B------:R-:W-:Y:S01]  /*407a0*/  LOP3.LUT P3, RZ, R190.reuse, 0x40, RZ, 0xc0, !PT ;  /* 0x00000040beff7812 */ /* 0x040fe2000786c0ff */
[----:B0-----:R-:W-:Y:S01]  /*407b0*/  IMAD.WIDE R194, R55, 0x2, R64 ;  /* 0x0000000237c27825 */ /* 0x001fe200078e0240 */
[----:B------:R-:W-:Y:S01]  /*407c0*/  LOP3.LUT P4, RZ, R190, 0x80, RZ, 0xc0, !PT ;  /* 0x00000080beff7812 */ /* 0x000fe2000788c0ff */
[----:B------:R-:W3:Y:S04]  /*407d0*/  LDL.LU R57, [R1+0x57c] ;  /* 0x00057c0001397983 */ /* 0x000ee80000300800 */
[----:B------:R0:W-:Y:S02]  /*407e0*/  @P2 STG.E.U16 desc[UR58][R194.64], R2 ;  /* 0x00000002c2002986 */ /* 0x0001e4000c10153a */
[----:B0-----:R-:W-:Y:S01]  /*407f0*/  IMAD.WIDE R194, R58, 0x2, R66 ;  /* 0x000000023ac27825 */ /* 0x001fe200078e0242 */
[----:B------:R-:W-:-:S02]  /*40800*/  LOP3.LUT P1, RZ, R190, 0x100, RZ, 0xc0, !PT ;  /* 0x00000100beff7812 */ /* 0x000fc4000782c0ff */
[----:B------:R-:W-:Y:S02]  /*40810*/  LOP3.LUT P5, RZ, R190, 0x200, RZ, 0xc0, !PT ;  /* 0x00000200beff7812 */ /* 0x000fe400078ac0ff */
[----:B--2---:R0:W-:Y:S01]  /*40820*/  @P6 STG.E.U16 desc[UR58][R194.64], R59 ;  /* 0x0000003bc2006986 */ /* 0x0041e2000c10153a */
[----:B------:R-:W-:Y:S01]  /*40830*/  PRMT R2, R59, 0x7632, R2 ;  /* 0x000076323b027816 */ /* 0x000fe20000000002 */
[----:B0-----:R-:W-:Y:S02]  /*40840*/  IMAD.WIDE R194, R58, 0x2, R64 ;  /* 0x000000023ac27825 */ /* 0x001fe400078e0240 */
[----:B------:R-:W2:Y:S04]  /*40850*/  LDL.LU R58, [R1+0x418] ;  /* 0x00041800013a7983 */ /* 0x000ea80000300800 */
[----:B------:R4:W-:Y:S02]  /*40860*/  @P3 STG.E.U16 desc[UR58][R194.64], R2 ;  /* 0x00000002c2003986 */ /* 0x0009e4000c10153a */
[----:B----4-:R-:W-:-:S05]  /*40870*/  IMAD.WIDE R194, R188, 0x2, R66 ;  /* 0x00000002bcc27825 */ /* 0x010fca00078e0242 */
[----:B------:R0:W-:Y:S02]  /*40880*/  @P4 STG.E.U16 desc[UR58][R194.64], R54 ;  /* 0x00000036c2004986 */ /* 0x0001e4000c10153a */
[----:B0-----:R-:W-:Y:S02]  /*40890*/  IMAD.WIDE R194, R188, 0x2, R64 ;  /* 0x00000002bcc27825 */ /* 0x001fe400078e0240 */
[----:B------:R-:W4:Y:S04]  /*408a0*/  LDL.LU R188, [R1+0x580] ;  /* 0x0005800001bc7983 */ /* 0x000f280000300800 */
[----:B------:R-:W4:Y:S04]  /*408b0*/  LDL.LU R59, [R1+0x42c] ;  /* 0x00042c00013b7983 */ /* 0x000f280000300800 */
[----:B------:R-:W4:Y:S04]  /*408c0*/  LDL.LU R52, [R1+0x584] ;  /* 0x0005840001347983 */ /* 0x000f280000300800 */
[----:B------:R-:W4:Y:S01]  /*408d0*/  LDL.LU R55, [R1+0x41c] ;  /* 0x00041c0001377983 */ /* 0x000f220000300800 */
[----:B------:R-:W-:-:S05]  /*408e0*/  PRMT R2, R54, 0x7632, R2 ;  /* 0x0000763236027816 */ /* 0x000fca0000000002 */
[----:B------:R3:W-:Y:S02]  /*408f0*/  @P1 STG.E.U16 desc[UR58][R194.64], R2 ;  /* 0x00000002c2001986 */ /* 0x0007e4000c10153a */
[----:B---3--:R-:W-:-:S05]  /*40900*/  IMAD.WIDE R194, R189, 0x2, R66 ;  /* 0x00000002bdc27825 */ /* 0x008fca00078e0242 */
[----:B------:R0:W-:Y:S02]  /*40910*/  @P5 STG.E.U16 desc[UR58][R194.64], R56 ;  /* 0x00000038c2005986 */ /* 0x0001e4000c10153a */
[----:B0-----:R-:W-:Y:S02]  /*40920*/  IMAD.WIDE R194, R189, 0x2, R64 ;  /* 0x00000002bdc27825 */ /* 0x001fe400078e0240 */
[----:B------:R-:W3:Y:S04]  /*40930*/  LDL.LU R189, [R1+0x588] ;  /* 0x0005880001bd7983 */ /* 0x000ee80000300800 */
[----:B------:R-:W3:Y:S01]  /*40940*/  LDL.LU R192, [R1+0x400] ;  /* 0x0004000001c07983 */ /* 0x000ee20000300800 */
[C---:B------:R-:W-:Y:S02]  /*40950*/  LOP3.LUT P0, RZ, R190.reuse, 0x80000, RZ, 0xc0, !PT ;  /* 0x00080000beff7812 */ /* 0x040fe4000780c0ff */
[----:B------:R-:W-:Y:S01]  /*40960*/  LOP3.LUT R193, R193, 0xfffffffd, RZ, 0xc0, !PT ;  /* 0xfffffffdc1c17812 */ /* 0x000fe200078ec0ff */
[----:B------:R-:W3:Y:S01]  /*40970*/  LDL.LU R53, [R1+0x58c] ;  /* 0x00058c0001357983 */ /* 0x000ee20000300800 */
[----:B------:R-:W-:-:S02]  /*40980*/  LOP3.LUT P6, RZ, R190, 0x400, RZ, 0xc0, !PT ;  /* 0x00000400beff7812 */ /* 0x000fc400078cc0ff */
[C---:B------:R-:W-:Y:S01]  /*40990*/  LOP3.LUT P2, RZ, R190.reuse, 0x800, RZ, 0xc0, !PT ;  /* 0x00000800beff7812 */ /* 0x040fe2000784c0ff */
[----:B------:R-:W3:Y:S06]  /*409a0*/  LDL.LU R54, [R1+0x3f0] ;  /* 0x0003f00001367983 */ /* 0x000eec0000300800 */
[----:B------:R-:W-:Y:S02]  /*409b0*/  @P0 LOP3.LUT R193, R193, 0x2, RZ, 0xfc, !PT ;  /* 0x00000002c1c10812 */ /* 0x000fe400078efcff */
[----:B------:R-:W-:Y:S02]  /*409c0*/  LOP3.LUT P0, RZ, R190, 0x40000, RZ, 0xc0, !PT ;  /* 0x00040000beff7812 */ /* 0x000fe4000780c0ff */
[----:B------:R-:W-:-:S02]  /*409d0*/  LOP3.LUT R193, R193, 0xfffffffb, RZ, 0xc0, !PT ;  /* 0xfffffffbc1c17812 */ /* 0x000fc400078ec0ff */
[----:B------:R-:W-:-:S09]  /*409e0*/  PRMT R2, R56, 0x7632, R2 ;  /* 0x0000763238027816 */ /* 0x000fd20000000002 */
[----:B------:R-:W-:Y:S02]  /*409f0*/  @P0 LOP3.LUT R193, R193, 0x4, RZ, 0xfc, !PT ;  /* 0x00000004c1c10812 */ /* 0x000fe400078efcff */
[C---:B------:R-:W-:Y:S02]  /*40a00*/  LOP3.LUT P0, RZ, R190.reuse, 0x20000, RZ, 0xc0, !PT ;  /* 0x00020000beff7812 */ /* 0x040fe4000780c0ff */
[----:B------:R-:W-:Y:S01]  /*40a10*/  LOP3.LUT R193, R193, 0xfffffff7, RZ, 0xc0, !PT ;  /* 0xfffffff7c1c17812 */ /* 0x000fe200078ec0ff */
[----:B------:R0:W-:Y:S01]  /*40a20*/  @P6 STG.E.U16 desc[UR58][R194.64], R2 ;  /* 0x00000002c2006986 */ /* 0x0001e2000c10153a */
[C---:B------:R-:W-:Y:S02]  /*40a30*/  LOP3.LUT P4, RZ, R190.reuse, 0x1000, RZ, 0xc0, !PT ;  /* 0x00001000beff7812 */ /* 0x040fe4000788c0ff */
[----:B------:R-:W-:-:S07]  /*40a40*/  LOP3.LUT P3, RZ, R190, 0x2000, RZ, 0xc0, !PT ;  /* 0x00002000beff7812 */ /* 0x000fce000786c0ff */
[----:B------:R-:W-:Y:S02]  /*40a50*/  @P0 LOP3.LUT R193, R193, 0x8, RZ, 0xfc, !PT ;  /* 0x00000008c1c10812 */ /* 0x000fe400078efcff */
[C---:B------:R-:W-:Y:S02]  /*40a60*/  LOP3.LUT P0, RZ, R190.reuse, 0x10000, RZ, 0xc0, !PT ;  /* 0x00010000beff7812 */ /* 0x040fe4000780c0ff */
[----:B------:R-:W-:Y:S01]  /*40a70*/  LOP3.LUT P5, RZ, R190, 0x4000, RZ, 0xc0, !PT ;  /* 0x00004000beff7812 */ /* 0x000fe200078ac0ff */
[----:B0-----:R-:W-:Y:S01]  /*40a80*/  IMAD.WIDE R194, R57, 0x2, R66 ;  /* 0x0000000239c27825 */ /* 0x001fe200078e0242 */
[----:B------:R-:W-:-:S09]  /*40a90*/  LOP3.LUT R193, R193, 0xffffffef, RZ, 0xc0, !PT ;  /* 0xffffffefc1c17812 */ /* 0x000fd200078ec0ff */
[----:B------:R-:W-:Y:S02]  /*40aa0*/  @P0 LOP3.LUT R193, R193, 0x10, RZ, 0xfc, !PT ;  /* 0x00000010c1c10812 */ /* 0x000fe400078efcff */
[----:B------:R-:W-:Y:S01]  /*40ab0*/  LOP3.LUT P0, RZ, R190, 0x8000, RZ, 0xc0, !PT ;  /* 0x00008000beff7812 */ /* 0x000fe2000780c0ff */
[----:B--2---:R0:W-:Y:S01]  /*40ac0*/  @P2 STG.E.U16 desc[UR58][R194.64], R58 ;  /* 0x0000003ac2002986 */ /* 0x0041e2000c10153a */
[----:B------:R-:W-:Y:S01]  /*40ad0*/  PRMT R2, R58, 0x7632, R2 ;  /* 0x000076323a027816 */ /* 0x000fe20000000002 */
[----:B0-----:R-:W-:Y:S02]  /*40ae0*/  IMAD.WIDE R194, R57, 0x2, R64 ;  /* 0x0000000239c27825 */ /* 0x001fe400078e0240 */
[----:B------:R-:W2:Y:S04]  /*40af0*/  LDL.LU R57, [R1+0x590] ;  /* 0x0005900001397983 */ /* 0x000ea80000300800 */
[----:B------:R4:W-:Y:S04]  /*40b00*/  @P4 STG.E.U16 desc[UR58][R194.64], R2 ;  /* 0x00000002c2004986 */ /* 0x0009e8000c10153a */
[----:B------:R-:W2:Y:S04]  /*40b10*/  LDL.LU R56, [R1+0x404] ;  /* 0x0004040001387983 */ /* 0x000ea80000300800 */
[----:B------:R-:W2:Y:S01]  /*40b20*/  LDL.LU R58, [R1+0x1470] ;  /* 0x00147000013a7983 */ /* 0x000ea20000300800 */
[----:B----4-:R-:W-:Y:S01]  /*40b30*/  IMAD.WIDE R194, R188, 0x2, R66 ;  /* 0x00000002bcc27825 */ /* 0x010fe200078e0242 */
[----:B------:R-:W-:-:S04]  /*40b40*/  PRMT R2, R59, 0x7632, R2 ;  /* 0x000076323b027816 */ /* 0x000fc80000000002 */
[----:B------:R0:W-:Y:S02]  /*40b50*/  @P3 STG.E.U16 desc[UR58][R194.64], R59 ;  /* 0x0000003bc2003986 */ /* 0x0001e4000c10153a */
[----:B0-----:R-:W-:Y:S02]  /*40b60*/  IMAD.WIDE R194, R188, 0x2, R64 ;  /* 0x00000002bcc27825 */ /* 0x001fe400078e0240 */
[----:B------:R-:W4:Y:S04]  /*40b70*/  LDL.LU R188, [R1+0x146c] ;  /* 0x00146c0001bc7983 */ /* 0x000f280000300800 */
[----:B------:R0:W-:Y:S04]  /*40b80*/  @P5 STG.E.U16 desc[UR58][R194.64], R2 ;  /* 0x00000002c2005986 */ /* 0x0001e8000c10153a */
        /* <DEDUP_REMOVED lines=10> */
[----:B---3--:R-:W-:-:S09]  /*40c30*/  IMAD.WIDE R194, R189, 0x2, R66 ;  /* 0x00000002bdc27825 */ /* 0x008fd200078e0242 */
[----:B------:R0:W-:Y:S02]  /*40c40*/  @P0 STG.E.U16 desc[UR58][R194.64], R192 ;  /* 0x000000c0c2000986 */ /* 0x0001e4000c10153a */
[----:B0-----:R-:W-:Y:S02]  /*40c50*/  IMAD.WIDE R194, R189, 0x2, R64 ;  /* 0x00000002bdc27825 */ /* 0x001fe400078e0240 */
[----:B------:R-:W3:Y:S01]  /*40c60*/  LDL.LU R189, [R1+0x1468] ;  /* 0x0014680001bd7983 */ /* 0x000ee20000300800 */
[----:B------:R-:W-:Y:S02]  /*40c70*/  LOP3.LUT P0, RZ, R193, 0x4, RZ, 0xc0, !PT ;  /* 0x00000004c1ff7812 */ /* 0x000fe4000780c0ff */
[----:B------:R-:W-:Y:S02]  /*40c80*/  PRMT R2, R192, 0x7632, R2 ;  /* 0x00007632c0027816 */ /* 0x000fe40000000002 */
[----:B------:R-:W-:-:S09]  /*40c90*/  LOP3.LUT P1, RZ, R190, 0x100000, RZ, 0xc0, !PT ;  /* 0x00100000beff7812 */ /* 0x000fd2000782c0ff */
[----:B------:R0:W-:Y:S01]  /*40ca0*/  @P0 STG.E.U16 desc[UR58][R194.64], R2 ;  /* 0x00000002c2000986 */ /* 0x0001e2000c10153a */
[----:B------:R-:W-:Y:S02]  /*40cb0*/  LOP3.LUT P0, RZ, R193, 0x2, RZ, 0xc0, !PT ;  /* 0x00000002c1ff7812 */ /* 0x000fe4000780c0ff */
[----:B------:R-:W-:Y:S01]  /*40cc0*/  LOP3.LUT P6, RZ, R190, 0x200000, RZ, 0xc0, !PT ;  /* 0x00200000beff7812 */ /* 0x000fe200078cc0ff */
[----:B0-----:R-:W-:Y:S01]  /*40cd0*/  IMAD.WIDE R194, R53, 0x2, R66 ;  /* 0x0000000235c27825 */ /* 0x001fe200078e0242 */
[----:B------:R-:W-:-:S09]  /*40ce0*/  PRMT R2, R54, 0x7632, R2 ;  /* 0x0000763236027816 */ /* 0x000fd20000000002 */
[----:B------:R0:W-:Y:S01]  /*40cf0*/  @P0 STG.E.U16 desc[UR58][R194.64], R54 ;  /* 0x00000036c2000986 */ /* 0x0001e2000c10153a */
[----:B------:R-:W-:Y:S01]  /*40d00*/  LOP3.LUT P2, RZ, R190, 0x400000, RZ, 0xc0, !PT ;  /* 0x00400000beff7812 */ /* 0x000fe2000784c0ff */
[----:B0-----:R-:W-:-:S05]  /*40d10*/  IMAD.WIDE R194, R53, 0x2, R64 ;  /* 0x0000000235c27825 */ /* 0x001fca00078e0240 */
[----:B------:R2:W-:Y:S01]  /*40d20*/  @P1 STG.E.U16 desc[UR58][R194.64], R2 ;  /* 0x00000002c2001986 */ /* 0x0005e2000c10153a */
[----:B------:R-:W-:Y:S01]  /*40d30*/  LOP3.LUT P4, RZ, R190, 0x800000, RZ, 0xc0, !PT ;  /* 0x00800000beff7812 */ /* 0x000fe2000788c0ff */
[----:B--2---:R-:W-:-:S05]  /*40d40*/  IMAD.WIDE R194, R57, 0x2, R66 ;  /* 0x0000000239c27825 */ /* 0x004fca00078e0242 */
[----:B------:R0:W-:Y:S01]  /*40d50*/  @P6 STG.E.U16 desc[UR58][R194.64], R56 ;  /* 0x00000038c2006986 */ /* 0x0001e2000c10153a */
[----:B------:R-:W-:Y:S01]  /*40d60*/  PRMT R2, R56, 0x7632, R2 ;  /* 0x0000763238027816 */ /* 0x000fe20000000002 */
[----:B0-----:R-:W-:Y:S02]  /*40d70*/  IMAD.WIDE R194, R57, 0x2, R64 ;  /* 0x0000000239c27825 */ /* 0x001fe400078e0240 */
[----:B------:R-:W2:Y:S04]  /*40d80*/  LDL.LU R57, [R1+0x59c] ;  /* 0x00059c0001397983 */ /* 0x000ea80000300800 */
[----:B------:R4:W-:Y:S04]  /*40d90*/  @P2 STG.E.U16 desc[UR58][R194.64], R2 ;  /* 0x00000002c2002986 */ /* 0x0009e8000c10153a */
[----:B------:R-:W2:Y:S04]  /*40da0*/  LDL.LU R192, [R1+0x3f8] ;  /* 0x0003f80001c07983 */ /* 0x000ea80000300800 */
[----:B------:R-:W2:Y:S01]  /*40db0*/  LDL.LU R53, [R1+0x5a0] ;  /* 0x0005a00001357983 */ /* 0x000ea20000300800 */
[----:B----4-:R-:W-:-:S05]  /*40dc0*/  IMAD.WIDE R194, R59, 0x2, R66 ;  /* 0x000000023bc27825 */ /* 0x010fca00078e0242 */
[----:B---3--:R0:W-:Y:S01]  /*40dd0*/  @P4 STG.E.U16 desc[UR58][R194.64], R189 ;  /* 0x000000bdc2004986 */ /* 0x0081e2000c10153a */
[----:B------:R-:W-:Y:S01]  /*40de0*/  PRMT R2, R189, 0x7632, R2 ;  /* 0x00007632bd027816 */ /* 0x000fe20000000002 */
[----:B0-----:R-:W-:Y:S02]  /*40df0*/  IMAD.WIDE R194, R59, 0x2, R64 ;  /* 0x000000023bc27825 */ /* 0x001fe400078e0240 */
[----:B------:R-:W3:Y:S04]  /*40e00*/  LDL.LU R59, [R1+0x40c] ;  /* 0x00040c00013b7983 */ /* 0x000ee80000300800 */
[----:B------:R-:W4:Y:S04]  /*40e10*/  LDL.LU R54, [R1+0x5a4] ;  /* 0x0005a40001367983 */ /* 0x000f280000300800 */
[----:B------:R-:W4:Y:S04]  /*40e20*/  LDL.LU R56, [R1+0x3fc] ;  /* 0x0003fc0001387983 */ /* 0x000f280000300800 */
[----:B------:R-:W3:Y:S01]  /*40e30*/  LDL.LU R189, [R1+0x1464] ;  /* 0x0014640001bd7983 */ /* 0x000ee20000300800 */
[----:B------:R-:W-:-:S02]  /*40e40*/  LOP3.LUT R191, R191, 0xdfffffff, RZ, 0xc0, !PT ;  /* 0xdfffffffbfbf7812 */ /* 0x000fc400078ec0ff */
[C---:B------:R-:W-:Y:S02]  /*40e50*/  LOP3.LUT P3, RZ, R190.reuse, 0x1000000, RZ, 0xc0, !PT ;  /* 0x01000000beff7812 */ /* 0x040fe4000786c0ff */
[C---:B------:R-:W-:Y:S02]  /*40e60*/  LOP3.LUT P5, RZ, R190.reuse, 0x2000000, RZ, 0xc0, !PT ;  /* 0x02000000beff7812 */ /* 0x040fe400078ac0ff */
[C---:B------:R-:W-:Y:S02]  /*40e70*/  LOP3.LUT P6, RZ, R190.reuse, 0x4000000, RZ, 0xc0, !PT ;  /* 0x04000000beff7812 */ /* 0x040fe400078cc0ff */
[----:B------:R-:W-:-:S07]  /*40e80*/  LOP3.LUT P1, RZ, R190, 0x8000000, RZ, 0xc0, !PT ;  /* 0x08000000beff7812 */ /* 0x000fce000782c0ff */
[----:B------:R0:W-:Y:S01]  /*40e90*/  @P3 STG.E.U16 desc[UR58][R194.64], R2 ;  /* 0x00000002c2003986 */ /* 0x0001e2000c10153a */
[----:B------:R-:W-:Y:S01]  /*40ea0*/  LOP3.LUT P4, RZ, R190, 0x10000000, RZ, 0xc0, !PT ;  /* 0x10000000beff7812 */ /* 0x000fe2000788c0ff */
[----:B0-----:R-:W-:Y:S01]  /*40eb0*/  IMAD.WIDE R194, R52, 0x2, R66 ;  /* 0x0000000234c27825 */ /* 0x001fe200078e0242 */
[----:B------:R-:W-:-:S04]  /*40ec0*/  PRMT R2, R55, 0x7632, R2 ;  /* 0x0000763237027816 */ /* 0x000fc80000000002 */
[----:B------:R0:W-:Y:S01]  /*40ed0*/  @P5 STG.E.U16 desc[UR58][R194.64], R55 ;  /* 0x00000037c2005986 */ /* 0x0001e2000c10153a */
[----:B------:R-:W-:Y:S01]  /*40ee0*/  LOP3.LUT P2, RZ, R190, 0x20000000, RZ, 0xc0, !PT ;  /* 0x20000000beff7812 */ /* 0x000fe2000784c0ff */
[----:B0-----:R-:W-:-:S05]  /*40ef0*/  IMAD.WIDE R194, R52, 0x2, R64 ;  /* 0x0000000234c27825 */ /* 0x001fca00078e0240 */
[----:B------:R2:W-:Y:S01]  /*40f00*/  @P6 STG.E.U16 desc[UR58][R194.64], R2 ;  /* 0x00000002c2006986 */ /* 0x0005e2000c10153a */
[----:B------:R-:W-:Y:S02]  /*40f10*/  LOP3.LUT P5, RZ, R190, 0x40000000, RZ, 0xc0, !PT ;  /* 0x40000000beff7812 */ /* 0x000fe400078ac0ff */
[----:B------:R-:W-:Y:S01]  /*40f20*/  LOP3.LUT R193, R193, 0xfffffffe, RZ, 0xc0, !PT ;  /* 0xfffffffec1c17812 */ /* 0x000fe200078ec0ff */
[----:B--2---:R-:W-:-:S05]  /*40f30*/  IMAD.WIDE R194, R57, 0x2, R66 ;  /* 0x0000000239c27825 */ /* 0x004fca00078e0242 */
[----:B------:R0:W-:Y:S01]  /*40f40*/  @P1 STG.E.U16 desc[UR58][R194.64], R192 ;  /* 0x000000c0c2001986 */ /* 0x0001e2000c10153a */
[----:B------:R-:W-:Y:S01]  /*40f50*/  PRMT R2, R192, 0x7632, R2 ;  /* 0x00007632c0027816 */ /* 0x000fe20000000002 */
[----:B0-----:R-:W-:-:S05]  /*40f60*/  IMAD.WIDE R194, R57, 0x2, R64 ;  /* 0x0000000239c27825 */ /* 0x001fca00078e0240 */
[----:B------:R0:W-:Y:S02]  /*40f70*/  @P4 STG.E.U16 desc[UR58][R194.64], R2 ;  /* 0x00000002c2004986 */ /* 0x0001e4000c10153a */
[----:B0-----:R-:W-:Y:S01]  /*40f80*/  IMAD.WIDE R194, R53, 0x2, R66 ;  /* 0x0000000235c27825 */ /* 0x001fe200078e0242 */
[----:B---3--:R-:W-:-:S13]  /*40f90*/  LOP3.LUT P0, RZ, R189, 0x8, RZ, 0xc0, !PT ;  /* 0x00000008bdff7812 */ /* 0x008fda000780c0ff */
[----:B------:R-:W-:Y:S02]  /*40fa0*/  @P0 LOP3.LUT R191, R191, 0x20000000, RZ, 0xfc, !PT ;  /* 0x20000000bfbf0812 */ /* 0x000fe400078efcff */
[----:B------:R-:W-:Y:S02]  /*40fb0*/  LOP3.LUT P0, RZ, R189, 0x4, RZ, 0xc0, !PT ;  /* 0x00000004bdff7812 */ /* 0x000fe4000780c0ff */
[----:B------:R-:W-:-:S11]  /*40fc0*/  LOP3.LUT R191, R191, 0xbfffffff, RZ, 0xc0, !PT ;  /* 0xbfffffffbfbf7812 */ /* 0x000fd600078ec0ff */
[----:B------:R-:W-:Y:S02]  /*40fd0*/  @P0 LOP3.LUT R191, R191, 0x40000000, RZ, 0xfc, !PT ;  /* 0x40000000bfbf0812 */ /* 0x000fe400078efcff */
[----:B------:R-:W-:Y:S02]  /*40fe0*/  LOP3.LUT P0, RZ, R189, 0x2, RZ, 0xc0, !PT ;  /* 0x00000002bdff7812 */ /* 0x000fe4000780c0ff */
[----:B------:R-:W-:-:S11]  /*40ff0*/  LOP3.LUT R191, R191, 0x7fffffff, RZ, 0xc0, !PT ;  /* 0x7fffffffbfbf7812 */ /* 0x000fd600078ec0ff */
[----:B------:R-:W-:Y:S02]  /*41000*/  @P0 LOP3.LUT R191, R191, 0x80000000, RZ, 0xfc, !PT ;  /* 0x80000000bfbf0812 */ /* 0x000fe400078efcff */
[----:B------:R-:W-:Y:S01]  /*41010*/  LOP3.LUT P0, RZ, R189, 0x1, RZ, 0xc0, !PT ;  /* 0x00000001bdff7812 */ /* 0x000fe2000780c0ff */
[----:B------:R0:W-:Y:S01]  /*41020*/  @P2 STG.E.U16 desc[UR58][R194.64], R59 ;  /* 0x0000003bc2002986 */ /* 0x0001e2000c10153a */
[----:B------:R-:W-:-:S11]  /*41030*/  PRMT R2, R59, 0x7632, R2 ;  /* 0x000076323b027816 */ /* 0x000fd60000000002 */
[----:B------:R-:W-:Y:S02]  /*41040*/  @P0 LOP3.LUT R193, R193, 0x1, RZ, 0xfc, !PT ;  /* 0x00000001c1c10812 */ /* 0x000fe400078efcff */
[----:B------:R-:W-:Y:S01]  /*41050*/  LOP3.LUT P0, RZ, R190, 0x80000000, RZ, 0xc0, !PT ;  /* 0x80000000beff7812 */ /* 0x000fe2000780c0ff */
[----:B0-----:R-:W-:Y:S01]  /*41060*/  IMAD.WIDE R194, R53, 0x2, R64 ;  /* 0x0000000235c27825 */ /* 0x001fe200078e0240 */
[----:B------:R-:W2:Y:S04]  /*41070*/  LDL.LU R190, [R1+0x5ac] ;  /* 0x0005ac0001be7983 */ /* 0x000ea80000300800 */
[----:B------:R4:W-:Y:S04]  /*41080*/  @P5 STG.E.U16 desc[UR58][R194.64], R2 ;  /* 0x00000002c2005986 */ /* 0x0009e8000c10153a */
[----:B------:R-:W3:Y:S04]  /*41090*/  LDL.LU R52, [R1+0x3b0] ;  /* 0x0003b00001347983 */ /* 0x000ee80000300800 */
[----:B------:R-:W3:Y:S01]  /*410a0*/  LDL.LU R55, [R1+0x5b0] ;  /* 0x0005b00001377983 */ /* 0x000ee20000300800 */
[----:B----4-:R-:W-:-:S03]  /*410b0*/  IMAD.WIDE R194, R54, 0x2, R66 ;  /* 0x0000000236c27825 */ /* 0x010fc600078e0242 */
[----:B------:R-:W4:Y:S04]  /*410c0*/  LDL.LU R57, [R1+0x3d4] ;  /* 0x0003d40001397983 */ /* 0x000f280000300800 */
[----:B------:R-:W4:Y:S04]  /*410d0*/  LDL.LU R59, [R1+0x5b4] ;  /* 0x0005b400013b7983 */ /* 0x000f280000300800 */
[----:B------:R-:W4:Y:S04]  /*410e0*/  LDL.LU R53, [R1+0x3b4] ;  /* 0x0003b40001357983 */ /* 0x000f280000300800 */
[----:B------:R0:W-:Y:S04]  /*410f0*/  @P0 STG.E.U16 desc[UR58][R194.64], R56 ;  /* 0x00000038c2000986 */ /* 0x0001e8000c10153a */
[----:B0-----:R-:W2:Y:S04]  /*41100*/  LDL.LU R194, [R1+0x5a8] ;  /* 0x0005a80001c27983 */ /* 0x001ea80000300800 */
[----:B------:R-:W3:Y:S01]  /*41110*/  LDL.LU R195, [R1+0x3d0] ;  /* 0x0003d00001c37983 */ /* 0x000ee20000300800 */
[----:B------:R-:W-:Y:S01]  /*41120*/  LOP3.LUT P0, RZ, R193, 0x1, RZ, 0xc0, !PT ;  /* 0x00000001c1ff7812 */ /* 0x000fe2000780c0ff */
[----:B------:R-:W-:Y:S01]  /*41130*/  IMAD.WIDE R192, R54, 0x2, R64 ;  /* 0x0000000236c07825 */ /* 0x000fe200078e0240 */
[----:B------:R-:W-:Y:S01]  /*41140*/  PRMT R2, R56, 0x7632, R2 ;  /* 0x0000763238027816 */ /* 0x000fe20000000002 */
[----:B------:R-:W4:Y:S01]  /*41150*/  LDL.LU R54, [R1+0x5b8] ;  /* 0x0005b80001367983 */ /* 0x000f220000300800 */
[----:B------:R-:W-:-:S02]  /*41160*/  LOP3.LUT P3, RZ, R189, 0x10, RZ, 0xc0, !PT ;  /* 0x00000010bdff7812 */ /* 0x000fc4000786c0ff */
[----:B------:R-:W-:Y:S01]  /*41170*/  LOP3.LUT P6, RZ, R189, 0x20, RZ, 0xc0, !PT ;  /* 0x00000020bdff7812 */ /* 0x000fe200078cc0ff */
[----:B------:R-:W4:Y:S06]  /*41180*/  LDL.LU R56, [R1+0x3d8] ;  /* 0x0003d80001387983 */ /* 0x000f2c0000300800 */
[----:B------:R2:W-:Y:S01]  /*41190*/  @P0 STG.E.U16 desc[UR58][R192.64], R2 ;  /* 0x00000002c0000986 */ /* 0x0005e2000c10153a */
[----:B------:R-:W-:Y:S02]  /*411a0*/  LOP3.LUT P0, RZ, R191, 0x80000000, RZ, 0xc0, !PT ;  /* 0x80000000bfff7812 */ /* 0x000fe4000780c0ff */
[----:B------:R-:W-:-:S02]  /*411b0*/  LOP3.LUT P1, RZ, R189, 0x40, RZ, 0xc0, !PT ;  /* 0x00000040bdff7812 */ /* 0x000fc4000782c0ff */
[----:B------:R-:W-:Y:S01]  /*411c0*/  LOP3.LUT P4, RZ, R189, 0x80, RZ, 0xc0, !PT ;  /* 0x00000080bdff7812 */ /* 0x000fe2000788c0ff */
[----:B--2---:R-:W-:-:S08]  /*411d0*/  IMAD.WIDE R192, R194, 0x2, R66 ;  /* 0x00000002c2c07825 */ /* 0x004fd000078e0242 */
[----:B---3--:R0:W-:Y:S01]  /*411e0*/  @P0 STG.E.U16 desc[UR58][R192.64], R195 ;  /* 0x000000c3c0000986 */ /* 0x0081e2000c10153a */
        /* <DEDUP_REMOVED lines=11> */
[----:B----4-:R-:W-:-:S04]  /*412a0*/  PRMT R2, R57, 0x7632, R2 ;  /* 0x0000763239027816 */ /* 0x010fc80000000002 */
[----:B------:R0:W-:Y:S04]  /*412b0*/  @P6 STG.E.U16 desc[UR58][R192.64], R57 ;  /* 0x00000039c0006986 */ /* 0x0001e8000c10153a */
[----:B0-----:R-:W2:Y:S04]  /*412c0*/  LDL.LU R57, [R1+0x5bc] ;  /* 0x0005bc0001397983 */ /* 0x001ea80000300800 */
[----:B------:R-:W3:Y:S01]  /*412d0*/  LDL.LU R194, [R1+0x3b8] ;  /* 0x0003b80001c27983 */ /* 0x000ee20000300800 */
[----:B------:R-:W-:-:S03]  /*412e0*/  IMAD.WIDE R192, R55, 0x2, R64 ;  /* 0x0000000237c07825 */ /* 0x000fc600078e0240 */
[----:B------:R-:W4:Y:S04]  /*412f0*/  LDL.LU R195, [R1+0x5c0] ;  /* 0x0005c00001c37983 */ /* 0x000f280000300800 */
        /* <DEDUP_REMOVED lines=26> */
[----:B---3--:R0:W-:Y:S02]  /*414a0*/  @P3 STG.E.U16 desc[UR58][R192.64], R194 ;  /* 0x000000c2c0003986 */ /* 0x0081e4000c10153a */
[----:B0-----:R-:W-:Y:S02]  /*414b0*/  IMAD.WIDE R192, R57, 0x2, R64 ;  /* 0x0000000239c07825 */ /* 0x001fe400078e0240 */
[----:B------:R-:W2:Y:S01]  /*414c0*/  LDL.LU R57, [R1+0x5d0] ;  /* 0x0005d00001397983 */ /* 0x000ea20000300800 */
[----:B------:R-:W-:-:S05]  /*414d0*/  PRMT R2, R194, 0x7632, R2 ;  /* 0x00007632c2027816 */ /* 0x000fca0000000002 */
[----:B------:R4:W-:Y:S02]  /*414e0*/  @P4 STG.E.U16 desc[UR58][R192.64], R2 ;  /* 0x00000002c0004986 */ /* 0x0009e4000c10153a */
[----:B----4-:R-:W-:-:S05]  /*414f0*/  IMAD.WIDE R192, R195, 0x2, R66 ;  /* 0x00000002c3c07825 */ /* 0x010fca00078e0242 */
[----:B------:R0:W-:Y:S01]  /*41500*/  @P1 STG.E.U16 desc[UR58][R192.64], R59 ;  /* 0x0000003bc0001986 */ /* 0x0001e2000c10153a */
[----:B------:R-:W-:-:S03]  /*41510*/  PRMT R2, R59, 0x7632, R2 ;  /* 0x000076323b027816 */ /* 0x000fc60000000002 */
[----:B0-----:R-:W3:Y:S01]  /*41520*/  LDL.LU R59, [R1+0x5d4] ;  /* 0x0005d400013b7983 */ /* 0x001ee20000300800 */
[----:B------:R-:W-:-:S03]  /*41530*/  IMAD.WIDE R192, R195, 0x2, R64 ;  /* 0x00000002c3c07825 */ /* 0x000fc600078e0240 */
[----:B------:R-:W4:Y:S01]  /*41540*/  LDL.LU R195, [R1+0x384] ;  /* 0x0003840001c37983 */ /* 0x000f220000300800 */
        /* <DEDUP_REMOVED lines=20> */
[----:B------:R-:W4:Y:S10]  /*41690*/  LDL.LU R190, [R1+0x5d8] ;  /* 0x0005d80001be7983 */ /* 0x000f340000300800 */
        /* <DEDUP_REMOVED lines=21> */
[----:B0-----:R-:W2:Y:S01]  /*417f0*/  LDL.LU R188, [R1+0x1460] ;  /* 0x0014600001bc7983 */ /* 0x001ea20000300800 */
[----:B------:R-:W-:-:S03]  /*41800*/  IMAD.WIDE R192, R57, 0x2, R64 ;  /* 0x0000000239c07825 */ /* 0x000fc600078e0240 */
[----:B------:R-:W2:Y:S04]  /*41810*/  LDL.LU R56, [R1+0x5dc] ;  /* 0x0005dc0001387983 */ /* 0x000ea80000300800 */
[----:B------:R3:W-:Y:S02]  /*41820*/  @P3 STG.E.U16 desc[UR58][R192.64], R2 ;  /* 0x00000002c0003986 */ /* 0x0007e4000c10153a */
[----:B---3--:R-:W-:-:S05]  /*41830*/  IMAD.WIDE R192, R59, 0x2, R66 ;  /* 0x000000023bc07825 */ /* 0x008fca00078e0242 */
[----:B----4-:R0:W-:Y:S02]  /*41840*/  @P4 STG.E.U16 desc[UR58][R192.64], R195 ;  /* 0x000000c3c0004986 */ /* 0x0101e4000c10153a */
[----:B0-----:R-:W-:Y:S02]  /*41850*/  IMAD.WIDE R192, R59, 0x2, R64 ;  /* 0x000000023bc07825 */ /* 0x001fe400078e0240 */
[----:B------:R-:W3:Y:S04]  /*41860*/  LDL.LU R59, [R1+0x388] ;  /* 0x00038800013b7983 */ /* 0x000ee80000300800 */
[----:B------:R-:W4:Y:S04]  /*41870*/  LDL.LU R52, [R1+0x5e0] ;  /* 0x0005e00001347983 */ /* 0x000f280000300800 */
[----:B------:R-:W4:Y:S01]  /*41880*/  LDL.LU R57, [R1+0x3ac] ;  /* 0x0003ac0001397983 */ /* 0x000f220000300800 */
[----:B------:R-:W-:-:S03]  /*41890*/  LOP3.LUT R191, R191, 0xffdfffff, RZ, 0xc0, !PT ;  /* 0xffdfffffbfbf7812 */ /* 0x000fc600078ec0ff */
[----:B------:R-:W4:Y:S01]  /*418a0*/  LDL.LU R53, [R1+0x5e4] ;  /* 0x0005e40001357983 */ /* 0x000f220000300800 */
[----:B------:R-:W-:-:S03]  /*418b0*/  LOP3.LUT P1, RZ, R189, 0x1000000, RZ, 0xc0, !PT ;  /* 0x01000000bdff7812 */ /* 0x000fc6000782c0ff */
[----:B------:R-:W4:Y:S01]  /*418c0*/  LDL.LU R54, [R1+0x38c] ;  /* 0x00038c0001367983 */ /* 0x000f220000300800 */
[----:B------:R-:W-:Y:S02]  /*418d0*/  LOP3.LUT P5, RZ, R189, 0x2000000, RZ, 0xc0, !PT ;  /* 0x02000000bdff7812 */ /* 0x000fe400078ac0ff */
[----:B------:R-:W-:-:S07]  /*418e0*/  PRMT R2, R195, 0x7632, R2 ;  /* 0x00007632c3027816 */ /* 0x000fce0000000002 */
[----:B------:R0:W-:Y:S01]  /*418f0*/  @P1 STG.E.U16 desc[UR58][R192.64], R2 ;  /* 0x00000002c0001986 */ /* 0x0001e2000c10153a */
[C---:B------:R-:W-:Y:S02]  /*41900*/  LOP3.LUT P6, RZ, R189.reuse, 0x4000000, RZ, 0xc0, !PT ;  /* 0x04000000bdff7812 */ /* 0x040fe400078cc0ff */
[C---:B------:R-:W-:Y:S02]  /*41910*/  LOP3.LUT P2, RZ, R189.reuse, 0x8000000, RZ, 0xc0, !PT ;  /* 0x08000000bdff7812 */ /* 0x040fe4000784c0ff */
[C---:B------:R-:W-:Y:S02]  /*41920*/  LOP3.LUT P4, RZ, R189.reuse, 0x10000000, RZ, 0xc0, !PT ;  /* 0x10000000bdff7812 */ /* 0x040fe4000788c0ff */
[----:B------:R-:W-:Y:S01]  /*41930*/  LOP3.LUT P3, RZ, R189, 0x20000000, RZ, 0xc0, !PT ;  /* 0x20000000bdff7812 */ /* 0x000fe2000786c0ff */
[----:B0-----:R-:W-:-:S05]  /*41940*/  IMAD.WIDE R192, R190, 0x2, R66 ;  /* 0x00000002bec07825 */ /* 0x001fca00078e0242 */
[----:B------:R0:W-:Y:S01]  /*41950*/  @P5 STG.E.U16 desc[UR58][R192.64], R55 ;  /* 0x00000037c0005986 */ /* 0x0001e2000c10153a */
[----:B------:R-:W-:Y:S02]  /*41960*/  LOP3.LUT P5, RZ, R189, 0x40000000, RZ, 0xc0, !PT ;  /* 0x40000000bdff7812 */ /* 0x000fe400078ac0ff */
[----:B------:R-:W-:Y:S01]  /*41970*/  PRMT R2, R55, 0x7632, R2 ;  /* 0x0000763237027816 */ /* 0x000fe20000000002 */
[----:B0-----:R-:W-:-:S05]  /*41980*/  IMAD.WIDE R192, R190, 0x2, R64 ;  /* 0x00000002bec07825 */ /* 0x001fca00078e0240 */
[----:B------:R0:W-:Y:S01]  /*41990*/  @P6 STG.E.U16 desc[UR58][R192.64], R2 ;  /* 0x00000002c0006986 */ /* 0x0001e2000c10153a */
        /* <DEDUP_REMOVED lines=13> */
[----:B------:R-:W2:Y:S04]  /*41a70*/  LDL.LU R194, [R1+0x370] ;  /* 0x0003700001c27983 */ /* 0x000ea80000300800 */
[----:B------:R-:W2:Y:S04]  /*41a80*/  LDL.LU R195, [R1+0x5ec] ;  /* 0x0005ec0001c37983 */ /* 0x000ea80000300800 */
[----:B------:R-:W2:Y:S01]  /*41a90*/  LDL.LU R190, [R1+0x350] ;  /* 0x0003500001be7983 */ /* 0x000ea20000300800 */
[----:B0-----:R-:W-:-:S03]  /*41aa0*/  IMAD.WIDE R192, R56, 0x2, R66 ;  /* 0x0000000238c07825 */ /* 0x001fc600078e0242 */
[----:B------:R-:W2:Y:S04]  /*41ab0*/  LDL.LU R55, [R1+0x800] ;  /* 0x0008000001377983 */ /* 0x000ea80000300800 */
[----:B---3--:R0:W-:Y:S02]  /*41ac0*/  @P2 STG.E.U16 desc[UR58][R192.64], R59 ;  /* 0x0000003bc0002986 */ /* 0x0081e4000c10153a */
[----:B0-----:R-:W-:Y:S02]  /*41ad0*/  IMAD.WIDE R192, R56, 0x2, R64 ;  /* 0x0000000238c07825 */ /* 0x001fe400078e0240 */
[----:B------:R-:W3:Y:S01]  /*41ae0*/  LDL.LU R56, [R1+0x374] ;  /* 0x0003740001387983 */ /* 0x000ee20000300800 */
[----:B------:R-:W-:-:S03]  /*41af0*/  PRMT R2, R59, 0x7632, R2 ;  /* 0x000076323b027816 */ /* 0x000fc60000000002 */
[----:B------:R-:W3:Y:S04]  /*41b00*/  LDL.LU R59, [R1+0x145c] ;  /* 0x00145c00013b7983 */ /* 0x000ee80000300800 */
[----:B------:R4:W-:Y:S02]  /*41b10*/  @P4 STG.E.U16 desc[UR58][R192.64], R2 ;  /* 0x00000002c0004986 */ /* 0x0009e4000c10153a */
[----:B----4-:R-:W-:Y:S01]  /*41b20*/  IMAD.WIDE R192, R52, 0x2, R66 ;  /* 0x0000000234c07825 */ /* 0x010fe200078e0242 */
[----:B------:R-:W-:-:S04]  /*41b30*/  PRMT R2, R57, 0x7632, R2 ;  /* 0x0000763239027816 */ /* 0x000fc80000000002 */
[----:B------:R0:W-:Y:S04]  /*41b40*/  @P3 STG.E.U16 desc[UR58][R192.64], R57 ;  /* 0x00000039c0003986 */ /* 0x0001e8000c10153a */
[----:B0-----:R-:W4:Y:S01]  /*41b50*/  LDL.LU R57, [R1+0x804] ;  /* 0x0008040001397983 */ /* 0x001f220000300800 */
[----:B------:R-:W-:-:S03]  /*41b60*/  IMAD.WIDE R192, R52, 0x2, R64 ;  /* 0x0000000234c07825 */ /* 0x000fc600078e0240 */
[----:B------:R-:W4:Y:S04]  /*41b70*/  LDL.LU R52, [R1+0x354] ;  /* 0x0003540001347983 */ /* 0x000f280000300800 */
[----:B------:R0:W-:Y:S02]  /*41b80*/  @P5 STG.E.U16 desc[UR58][R192.64], R2 ;  /* 0x00000002c0005986 */ /* 0x0001e4000c10153a */
[----:B0-----:R-:W-:-:S05]  /*41b90*/  IMAD.WIDE R192, R53, 0x2, R66 ;  /* 0x0000000235c07825 */ /* 0x001fca00078e0242 */
        /* <DEDUP_REMOVED lines=8> */
[C---:B------:R-:W-:Y:S01]  /*41c20*/  LOP3.LUT P6, RZ, R188.reuse, 0x20, RZ, 0xc0, !PT ;  /* 0x00000020bcff7812 */ /* 0x040fe200078cc0ff */
[----:B------:R-:W4:Y:S01]  /*41c30*/  LDL.LU R54, [R1+0x378] ;  /* 0x0003780001367983 */ /* 0x000f220000300800 */
[C---:B------:R-:W-:Y:S02]  /*41c40*/  LOP3.LUT P2, RZ, R188.reuse, 0x40, RZ, 0xc0, !PT ;  /* 0x00000040bcff7812 */ /* 0x040fe4000784c0ff */
[----:B------:R-:W-:Y:S01]  /*41c50*/  LOP3.LUT P4, RZ, R188, 0x80, RZ, 0xc0, !PT ;  /* 0x00000080bcff7812 */ /* 0x000fe2000788c0ff */
[----:B--2---:R-:W-:-:S06]  /*41c60*/  IMAD.WIDE R192, R189, 0x2, R66 ;  /* 0x00000002bdc07825 */ /* 0x004fcc00078e0242 */
        /* <DEDUP_REMOVED lines=12> */
[----:B---3--:R-:W-:-:S04]  /*41d30*/  PRMT R2, R56, 0x7632, R2 ;  /* 0x0000763238027816 */ /* 0x008fc80000000002 */
[----:B------:R0:W-:Y:S04]  /*41d40*/  @P6 STG.E.U16 desc[UR58][R192.64], R56 ;  /* 0x00000038c0006986 */ /* 0x0001e8000c10153a */
[----:B0-----:R-:W2:Y:S04]  /*41d50*/  LDL.LU R56, [R1+0x80c] ;  /* 0x00080c0001387983 */ /* 0x001ea80000300800 */
[----:B------:R-:W3:Y:S01]  /*41d60*/  LDL.LU R189, [R1+0x358] ;  /* 0x0003580001bd7983 */ /* 0x000ee20000300800 */
[----:B------:R-:W-:-:S03]  /*41d70*/  IMAD.WIDE R192, R55, 0x2, R64 ;  /* 0x0000000237c07825 */ /* 0x000fc600078e0240 */
[----:B------:R-:W3:Y:S04]  /*41d80*/  LDL.LU R195, [R1+0x810] ;  /* 0x0008100001c37983 */ /* 0x000ee80000300800 */
        /* <DEDUP_REMOVED lines=17> */
[----:B------:R0:W-:Y:S01]  /*41ea0*/  @P5 STG.E.U16 desc[UR58][R192.64], R54 ;  /* 0x00000036c0005986 */ /* 0x0001e2000c10153a */
[----:B------:R-:W-:Y:S01]  /*41eb0*/  LOP3.LUT P0, RZ, R188, 0x80000, RZ, 0xc0, !PT ;  /* 0x00080000bcff7812 */ /* 0x000fe2000780c0ff */
[----:B0-----:R-:W-:Y:S02]  /*41ec0*/  IMAD.WIDE R192, R53, 0x2, R64 ;  /* 0x0000000235c07825 */ /* 0x001fe400078e0240 */
[----:B------:R-:W4:Y:S04]  /*41ed0*/  LDL.LU R53, [R1+0x820] ;  /* 0x0008200001357983 */ /* 0x000f280000300800 */
[----:B------:R2:W-:Y:S04]  /*41ee0*/  @P6 STG.E.U16 desc[UR58][R192.64], R2 ;  /* 0x00000002c0006986 */ /* 0x0005e8000c10153a */
[----:B------:R-:W4:Y:S01]  /*41ef0*/  LDL.LU R54, [R1+0x320] ;  /* 0x0003200001367983 */ /* 0x000f220000300800 */
        /* <DEDUP_REMOVED lines=8> */
[----:B------:R-:W-:-:S07]  /*41f80*/  LOP3.LUT P2, RZ, R188, 0x2000, RZ, 0xc0, !PT ;  /* 0x00002000bcff7812 */ /* 0x000fce000784c0ff */
[----:B------:R-:W-:Y:S02]  /*41f90*/  @P0 LOP3.LUT R191, R191, 0x80000, RZ, 0xfc, !PT ;  /* 0x00080000bfbf0812 */ /* 0x000fe400078efcff */
[C---:B------:R-:W-:Y:S02]  /*41fa0*/  LOP3.LUT P0, RZ, R188.reuse, 0x10000, RZ, 0xc0, !PT ;  /* 0x00010000bcff7812 */ /* 0x040fe4000780c0ff */
[----:B------:R-:W-:Y:S02]  /*41fb0*/  LOP3.LUT P5, RZ, R188, 0x4000, RZ, 0xc0, !PT ;  /* 0x00004000bcff7812 */ /* 0x000fe400078ac0ff */
[----:B------:R-:W-:-:S09]  /*41fc0*/  LOP3.LUT R191, R191, 0xffefffff, RZ, 0xc0, !PT ;  /* 0xffefffffbfbf7812 */ /* 0x000fd200078ec0ff */
[----:B------:R-:W-:Y:S02]  /*41fd0*/  @P0 LOP3.LUT R191, R191, 0x100000, RZ, 0xfc, !PT ;  /* 0x00100000bfbf0812 */ /* 0x000fe400078efcff */
[----:B------:R-:W-:Y:S01]  /*41fe0*/  LOP3.LUT P0, RZ, R188, 0x8000, RZ, 0xc0, !PT ;  /* 0x00008000bcff7812 */ /* 0x000fe2000780c0ff */
[----:B--2---:R-:W-:-:S05]  /*41ff0*/  IMAD.WIDE R192, R56, 0x2, R66 ;  /* 0x0000000238c07825 */ /* 0x004fca00078e0242 */
[----:B---3--:R0:W-:Y:S02]  /*42000*/  @P1 STG.E.U16 desc[UR58][R192.64], R189 ;  /* 0x000000bdc0001986 */ /* 0x0081e4000c10153a */
[----:B0-----:R-:W-:Y:S02]  /*42010*/  IMAD.WIDE R192, R56, 0x2, R64 ;  /* 0x0000000238c07825 */ /* 0x001fe400078e0240 */
[----:B------:R-:W2:Y:S01]  /*42020*/  LDL.LU R56, [R1+0x824] ;  /* 0x0008240001387983 */ /* 0x000ea20000300800 */
[----:B------:R-:W-:-:S05]  /*42030*/  PRMT R2, R189, 0x7632, R2 ;  /* 0x00007632bd027816 */ /* 0x000fca0000000002 */
[----:B------:R0:W-:Y:S02]  /*42040*/  @P4 STG.E.U16 desc[UR58][R192.64], R2 ;  /* 0x00000002c0004986 */ /* 0x0001e4000c10153a */
[----:B0-----:R-:W-:-:S05]  /*42050*/  IMAD.WIDE R192, R195, 0x2, R66 ;  /* 0x00000002c3c07825 */ /* 0x001fca00078e0242 */
[----:B----4-:R0:W-:Y:S01]  /*42060*/  @P2 STG.E.U16 desc[UR58][R192.64], R57 ;  /* 0x00000039c0002986 */ /* 0x0101e2000c10153a */
[----:B------:R-:W-:Y:S01]  /*42070*/  PRMT R2, R57, 0x7632, R2 ;  /* 0x0000763239027816 */ /* 0x000fe20000000002 */
[----:B0-----:R-:W-:Y:S02]  /*42080*/  IMAD.WIDE R192, R195, 0x2, R64 ;  /* 0x00000002c3c07825 */ /* 0x001fe400078e0240 */
[----:B------:R-:W3:Y:S04]  /*42090*/  LDL.LU R57, [R1+0x828] ;  /* 0x0008280001397983 */ /* 0x000ee80000300800 */
[----:B------:R0:W-:Y:S04]  /*420a0*/  @P5 STG.E.U16 desc[UR58][R192.64], R2 ;  /* 0x00000002c0005986 */ /* 0x0001e8000c10153a */
[----:B------:R-:W4:Y:S01]  /*420b0*/  LDL.LU R195, [R1+0x324] ;  /* 0x0003240001c37983 */ /* 0x000f220000300800 */
[----:B0-----:R-:W-:-:S05]  /*420c0*/  IMAD.WIDE R192, R190, 0x2, R66 ;  /* 0x00000002bec07825 */ /* 0x001fca00078e0242 */
[----:B------:R0:W-:Y:S01]  /*420d0*/  @P0 STG.E.U16 desc[UR58][R192.64], R55 ;  /* 0x00000037c0000986 */ /* 0x0001e2000c10153a */
[----:B------:R-:W-:Y:S01]  /*420e0*/  PRMT R2, R55, 0x7632, R2 ;  /* 0x0000763237027816 */ /* 0x000fe20000000002 */
[----:B0-----:R-:W-:Y:S02]  /*420f0*/  IMAD.WIDE R192, R190, 0x2, R64 ;  /* 0x00000002bec07825 */ /* 0x001fe400078e0240 */
[----:B------:R-:W4:Y:S04]  /*42100*/  LDL.LU R190, [R1+0x82c] ;  /* 0x00082c0001be7983 */ /* 0x000f280000300800 */
[----:B------:R-:W4:Y:S01]  /*42110*/  LDL.LU R55, [R1+0x348] ;  /* 0x0003480001377983 */ /* 0x000f220000300800 */
        /* <DEDUP_REMOVED lines=14> */
[----:B------:R0:W-:Y:S02]  /*42200*/  @P0 STG.E.U16 desc[UR58][R192.64], R54 ;  /* 0x00000036c0000986 */ /* 0x0001e4000c10153a */
[----:B0-----:R-:W-:-:S05]  /*42210*/  IMAD.WIDE R192, R53, 0x2, R64 ;  /* 0x0000000235c07825 */ /* 0x001fca00078e0240 */
[----:B------:R0:W-:Y:S02]  /*42220*/  @P3 STG.E.U16 desc[UR58][R192.64], R2 ;  /* 0x00000002c0003986 */ /* 0x0001e4000c10153a */
[----:B0-----:R-:W-:Y:S02]  /*42230*/  PRMT R2, R59, 0x7632, R2 ;  /* 0x000076323b027816 */ /* 0x001fe40000000002 */
[C---:B------:R-:W-:Y:S02]  /*42240*/  LOP3.LUT P1, RZ, R188.reuse, 0x400000, RZ, 0xc0, !PT ;  /* 0x00400000bcff7812 */ /* 0x040fe4000782c0ff */
[C---:B------:R-:W-:Y:S02]  /*42250*/  LOP3.LUT P4, RZ, R188.reuse, 0x800000, RZ, 0xc0, !PT ;  /* 0x00800000bcff7812 */ /* 0x040fe4000788c0ff */
[C---:B------:R-:W-:Y:S02]  /*42260*/  LOP3.LUT P2, RZ, R188.reuse, 0x1000000, RZ, 0xc0, !PT ;  /* 0x01000000bcff7812 */ /* 0x040fe4000784c0ff */
[----:B------:R-:W-:Y:S01]  /*42270*/  LOP3.LUT P5, RZ, R188, 0x2000000, RZ, 0xc0, !PT ;  /* 0x02000000bcff7812 */ /* 0x000fe200078ac0ff */
[----:B--2---:R-:W-:-:S05]  /*42280*/  IMAD.WIDE R192, R56, 0x2, R66 ;  /* 0x0000000238c07825 */ /* 0x004fca00078e0242 */
[----:B------:R0:W-:Y:S04]  /*42290*/  @P6 STG.E.U16 desc[UR58][R192.64], R59 ;  /* 0x0000003bc0006986 */ /* 0x0001e8000c10153a */
[----:B0-----:R-:W2:Y:S01]  /*422a0*/  LDL.LU R59, [R1+0x1458] ;  /* 0x00145800013b7983 */ /* 0x001ea20000300800 */
[----:B------:R-:W-:-:S03]  /*422b0*/  IMAD.WIDE R192, R56, 0x2, R64 ;  /* 0x0000000238c07825 */ /* 0x000fc600078e0240 */
[----:B------:R-:W2:Y:S04]  /*422c0*/  LDL.LU R56, [R1+0x830] ;  /* 0x0008300001387983 */ /* 0x000ea80000300800 */
[----:B------:R3:W-:Y:S04]  /*422d0*/  @P1 STG.E.U16 desc[UR58][R192.64], R2 ;  /* 0x00000002c0001986 */ /* 0x0007e8000c10153a */
[----:B------:R-:W2:Y:S01]  /*422e0*/  LDL.LU R52, [R1+0x834] ;  /* 0x0008340001347983 */ /* 0x000ea20000300800 */
[----:B---3--:R-:W-:-:S05]  /*422f0*/  IMAD.WIDE R192, R57, 0x2, R66 ;  /* 0x0000000239c07825 */ /* 0x008fca00078e0242 */
[----:B----4-:R0:W-:Y:S01]  /*42300*/  @P4 STG.E.U16 desc[UR58][R192.64], R195 ;  /* 0x000000c3c0004986 */ /* 0x0101e2000c10153a */
[----:B------:R-:W-:Y:S01]  /*42310*/  PRMT R2, R195, 0x7632, R2 ;  /* 0x00007632c3027816 */ /* 0x000fe20000000002 */
[----:B0-----:R-:W-:Y:S02]  /*42320*/  IMAD.WIDE R192, R57, 0x2, R64 ;  /* 0x0000000239c07825 */ /* 0x001fe400078e0240 */
[----:B------:R-:W3:Y:S04]  /*42330*/  LDL.LU R57, [R1+0x34c] ;  /* 0x00034c0001397983 */ /* 0x000ee80000300800 */
[----:B------:R0:W-:Y:S04]  /*42340*/  @P2 STG.E.U16 desc[UR58][R192.64], R2 ;  /* 0x00000002c0002986 */ /* 0x0001e8000c10153a */
[----:B------:R-:W4:Y:S04]  /*42350*/  LDL.LU R53, [R1+0x838] ;  /* 0x0008380001357983 */ /* 0x000f280000300800 */
[----:B------:R-:W4:Y:S01]  /*42360*/  LDL.LU R54, [R1+0x32c] ;  /* 0x00032c0001367983 */ /* 0x000f220000300800 */
[----:B0-----:R-:W-:-:S05]  /*42370*/  IMAD.WIDE R192, R190, 0x2, R66 ;  /* 0x00000002bec07825 */ /* 0x001fca00078e0242 */
[----:B------:R0:W-:Y:S04]  /*42380*/  @P5 STG.E.U16 desc[UR58][R192.64], R55 ;  /* 0x00000037c0005986 */ /* 0x0001e8000c10153a */
[----:B0-----:R-:W3:Y:S01]  /*42390*/  LDL.LU R192, [R1+0x328] ;  /* 0x0003280001c07983 */ /* 0x001ee20000300800 */
[----:B------:R-:W-:-:S03]  /*423a0*/  LOP3.LUT R191, R191, 0xffffdfff, RZ, 0xc0, !PT ;  /* 0xffffdfffbfbf7812 */ /* 0x000fc600078ec0ff */
[----:B------:R-:W4:Y:S04]  /*423b0*/  LDL.LU R193, [R1+0x83c] ;  /* 0x00083c0001c17983 */ /* 0x000f280000300800 */
[----:B------:R-:W4:Y:S01]  /*423c0*/  LDL.LU R194, [R1+0x310] ;  /* 0x0003100001c27983 */ /* 0x000f220000300800 */
[----:B------:R-:W-:-:S03]  /*423d0*/  LOP3.LUT P6, RZ, R188, 0x4000000, RZ, 0xc0, !PT ;  /* 0x04000000bcff7812 */ /* 0x000fc600078cc0ff */
[----:B------:R-:W4:Y:S01]  /*423e0*/  LDL.LU R195, [R1+0x840] ;  /* 0x0008400001c37983 */ /* 0x000f220000300800 */
[C---:B------:R-:W-:Y:S02]  /*423f0*/  LOP3.LUT P3, RZ, R188.reuse, 0x8000000, RZ, 0xc0, !PT ;  /* 0x08000000bcff7812 */ /* 0x040fe4000786c0ff */
[C---:B------:R-:W-:Y:S02]  /*42400*/  LOP3.LUT P4, RZ, R188.reuse, 0x10000000, RZ, 0xc0, !PT ;  /* 0x10000000bcff7812 */ /* 0x040fe4000788c0ff */
[C---:B------:R-:W-:Y:S02]  /*42410*/  LOP3.LUT P1, RZ, R188.reuse, 0x20000000, RZ, 0xc0, !PT ;  /* 0x20000000bcff7812 */ /* 0x040fe4000782c0ff */
[----:B------:R-:W-:Y:S02]  /*42420*/  LOP3.LUT P5, RZ, R188, 0x40000000, RZ, 0xc0, !PT ;  /* 0x40000000bcff7812 */ /* 0x000fe400078ac0ff */
[----:B------:R-:W-:Y:S02]  /*42430*/  PRMT R2, R55, 0x7632, R2 ;  /* 0x0000763237027816 */ /* 0x000fe40000000002 */
        /* <DEDUP_REMOVED lines=12> */
[----:B------:R-:W-:Y:S02]  /*42500*/  IMAD.WIDE R188, R190, 0x2, R64 ;  /* 0x00000002bebc7825 */ /* 0x000fe400078e0240 */
[----:B------:R-:W2:Y:S04]  /*42510*/  LDL.LU R190, [R1+0x300] ;  /* 0x0003000001be7983 */ /* 0x000ea80000300800 */
[----:B------:R0:W-:Y:S04]  /*42520*/  @P6 STG.E.U16 desc[UR58][R188.64], R2 ;  /* 0x00000002bc006986 */ /* 0x0001e8000c10153a */
[----:B------:R-:W2:Y:S01]  /*42530*/  LDL.LU R55, [R1+0x844] ;  /* 0x0008440001377983 */ /* 0x000ea20000300800 */
[----:B0-----:R-:W-:-:S05]  /*42540*/  IMAD.WIDE R188, R56, 0x2, R66 ;  /* 0x0000000238bc7825 */ /* 0x001fca00078e0242 */
[----:B---3--:R0:W-:Y:S01]  /*42550*/  @P3 STG.E.U16 desc[UR58][R188.64], R192 ;  /* 0x000000c0bc003986 */ /* 0x0081e2000c10153a */
[----:B------:R-:W-:Y:S01]  /*42560*/  PRMT R2, R192, 0x7632, R2 ;  /* 0x00007632c0027816 */ /* 0x000fe20000000002 */
[----:B0-----:R-:W-:Y:S02]  /*42570*/  IMAD.WIDE R188, R56, 0x2, R64 ;  /* 0x0000000238bc7825 */ /* 0x001fe400078e0240 */
[----:B------:R-:W3:Y:S04]  /*42580*/  LDL.LU R56, [R1+0x314] ;  /* 0x0003140001387983 */ /* 0x000ee80000300800 */
[----:B------:R0:W-:Y:S02]  /*42590*/  @P4 STG.E.U16 desc[UR58][R188.64], R2 ;  /* 0x00000002bc004986 */ /* 0x0001e4000c10153a */
[----:B0-----:R-:W-:Y:S01]  /*425a0*/  IMAD.WIDE R188, R52, 0x2, R66 ;  /* 0x0000000234bc7825 */ /* 0x001fe200078e0242 */
[----:B------:R-:W-:-:S04]  /*425b0*/  PRMT R2, R57, 0x7632, R2 ;  /* 0x0000763239027816 */ /* 0x000fc80000000002 */
        /* <DEDUP_REMOVED lines=24> */
[C---:B------:R-:W-:Y:S02]  /*42740*/  LOP3.LUT P3, RZ, R59.reuse, 0x40, RZ, 0xc0, !PT ;  /* 0x000000403bff7812 */ /* 0x040fe4000786c0ff */
[----:B------:R-:W-:-:S09]  /*42750*/  LOP3.LUT P4, RZ, R59, 0x80, RZ, 0xc0, !PT ;  /* 0x000000803bff7812 */ /* 0x000fd2000788c0ff */
[----:B--2---:R0:W-:Y:S01]  /*42760*/  @P0 STG.E.U16 desc[UR58][R188.64], R190 ;  /* 0x000000bebc000986 */ /* 0x0041e2000c10153a */
[----:B------:R-:W-:Y:S01]  /*42770*/  PRMT R2, R190, 0x7632, R2 ;  /* 0x00007632be027816 */ /* 0x000fe20000000002 */
[----:B0-----:R-:W-:-:S05]  /*42780*/  IMAD.WIDE R188, R195, 0x2, R64 ;  /* 0x00000002c3bc7825 */ /* 0x001fca00078e0240 */
[----:B------:R0:W-:Y:S02]  /*42790*/  @P2 STG.E.U16 desc[UR58][R188.64], R2 ;  /* 0x00000002bc002986 */ /* 0x0001e4000c10153a */
[----:B0-----:R-:W-:-:S05]  /*427a0*/  IMAD.WIDE R188, R55, 0x2, R66 ;  /* 0x0000000237bc7825 */ /* 0x001fca00078e0242 */
[----:B---3--:R0:W-:Y:S01]  /*427b0*/  @P6 STG.E.U16 desc[UR58][R188.64], R56 ;  /* 0x00000038bc006986 */ /* 0x0081e2000c10153a */
[----:B------:R-:W-:-:S03]  /*427c0*/  PRMT R2, R56, 0x7632, R2 ;  /* 0x0000763238027816 */ /* 0x000fc60000000002 */
[----:B0-----:R-:W2:Y:S04]  /*427d0*/  LDL.LU R56, [R1+0x850] ;  /* 0x0008500001387983 */ /* 0x001ea80000300800 */
[----:B------:R-:W3:Y:S01]  /*427e0*/  LDL.LU R193, [R1+0x308] ;  /* 0x0003080001c17983 */ /* 0x000ee20000300800 */
[----:B------:R-:W-:-:S03]  /*427f0*/  IMAD.WIDE R188, R55, 0x2, R64 ;  /* 0x0000000237bc7825 */ /* 0x000fc600078e0240 */
[----:B------:R-:W3:Y:S04]  /*42800*/  LDL.LU R194, [R1+0x854] ;  /* 0x0008540001c27983 */ /* 0x000ee80000300800 */
[----:B------:R0:W-:Y:S02]  /*42810*/  @P3 STG.E.U16 desc[UR58][R188.64], R2 ;  /* 0x00000002bc003986 */ /* 0x0001e4000c10153a */
[----:B0-----:R-:W-:-:S05]  /*42820*/  IMAD.WIDE R188, R57, 0x2, R66 ;  /* 0x0000000239bc7825 */ /* 0x001fca00078e0242 */
        /* <DEDUP_REMOVED lines=15> */
[----:B------:R0:W-:Y:S01]  /*42920*/  @P5 STG.E.U16 desc[UR58][R188.64], R54 ;  /* 0x00000036bc005986 */ /* 0x0001e2000c10153a */
[----:B------:R-:W-:Y:S01]  /*42930*/  LOP3.LUT P4, RZ, R59, 0x1000, RZ, 0xc0, !PT ;  /* 0x000010003bff7812 */ /* 0x000fe2000788c0ff */
[----:B0-----:R-:W-:Y:S02]  /*42940*/  IMAD.WIDE R188, R53, 0x2, R64 ;  /* 0x0000000235bc7825 */ /* 0x001fe400078e0240 */
[----:B------:R-:W4:Y:S04]  /*42950*/  LDL.LU R53, [R1+0x860] ;  /* 0x0008600001357983 */ /* 0x000f280000300800 */
[----:B------:R2:W-:Y:S04]  /*42960*/  @P6 STG.E.U16 desc[UR58][R188.64], R2 ;  /* 0x00000002bc006986 */ /* 0x0005e8000c10153a */
[----:B------:R-:W4:Y:S01]  /*42970*/  LDL.LU R54, [R1+0x2e0] ;  /* 0x0002e00001367983 */ /* 0x000f220000300800 */
[----:B------:R-:W-:-:S02]  /*42980*/  LOP3.LUT P3, RZ, R59, 0x2000, RZ, 0xc0, !PT ;  /* 0x000020003bff7812 */ /* 0x000fc4000786c0ff */
[----:B------:R-:W-:Y:S01]  /*42990*/  LOP3.LUT P0, RZ, R59, 0x80000, RZ, 0xc0, !PT ;  /* 0x000800003bff7812 */ /* 0x000fe2000780c0ff */
[----:B--2---:R-:W-:-:S05]  /*429a0*/  IMAD.WIDE R188, R56, 0x2, R66 ;  /* 0x0000000238bc7825 */ /* 0x004fca00078e0242 */
[----:B---3--:R0:W-:Y:S01]  /*429b0*/  @P2 STG.E.U16 desc[UR58][R188.64], R193 ;  /* 0x000000c1bc002986 */ /* 0x0081e2000c10153a */
[----:B------:R-:W-:Y:S01]  /*429c0*/  PRMT R2, R193, 0x7632, R2 ;  /* 0x00007632c1027816 */ /* 0x000fe20000000002 */
[----:B0-----:R-:W-:Y:S02]  /*429d0*/  IMAD.WIDE R188, R56, 0x2, R64 ;  /* 0x0000000238bc7825 */ /* 0x001fe400078e0240 */
[----:B------:R-:W2:Y:S04]  /*429e0*/  LDL.LU R56, [R1+0x864] ;  /* 0x0008640001387983 */ /* 0x000ea80000300800 */
[----:B------:R0:W-:Y:S02]  /*429f0*/  @P4 STG.E.U16 desc[UR58][R188.64], R2 ;  /* 0x00000002bc004986 */ /* 0x0001e4000c10153a */
[----:B0-----:R-:W-:-:S05]  /*42a00*/  IMAD.WIDE R188, R194, 0x2, R66 ;  /* 0x00000002c2bc7825 */ /* 0x001fca00078e0242 */
[----:B------:R0:W-:Y:S01]  /*42a10*/  @P3 STG.E.U16 desc[UR58][R188.64], R57 ;  /* 0x00000039bc003986 */ /* 0x0001e2000c10153a */
        /* <DEDUP_REMOVED lines=38> */
[----:B------:R0:W-:Y:S01]  /*42c80*/  @P0 STG.E.U16 desc[UR58][R188.64], R54 ;  /* 0x00000036bc000986 */ /* 0x0001e2000c10153a */
[----:B------:R-:W-:Y:S01]  /*42c90*/  LOP3.LUT P2, RZ, R59, 0x400000, RZ, 0xc0, !PT ;  /* 0x004000003bff7812 */ /* 0x000fe2000784c0ff */
[----:B0-----:R-:W-:-:S05]  /*42ca0*/  IMAD.WIDE R188, R53, 0x2, R64 ;  /* 0x0000000235bc7825 */ /* 0x001fca00078e0240 */
[----:B------:R0:W-:Y:S01]  /*42cb0*/  @P1 STG.E.U16 desc[UR58][R188.64], R2 ;  /* 0x00000002bc001986 */ /* 0x0001e2000c10153a */
[----:B------:R-:W-:Y:S02]  /*42cc0*/  LOP3.LUT P4, RZ, R59, 0x800000, RZ, 0xc0, !PT ;  /* 0x008000003bff7812 */ /* 0x000fe4000788c0ff */
[----:B0-----:R-:W-:Y:S01]  /*42cd0*/  PRMT R2, R58, 0x7632, R2 ;  /* 0x000076323a027816 */ /* 0x001fe20000000002 */
[----:B--2---:R-:W-:-:S05]  /*42ce0*/  IMAD.WIDE R188, R56, 0x2, R66 ;  /* 0x0000000238bc7825 */ /* 0x004fca00078e0242 */
[----:B------:R0:W-:Y:S02]  /*42cf0*/  @P6 STG.E.U16 desc[UR58][R188.64], R58 ;  /* 0x0000003abc006986 */ /* 0x0001e4000c10153a */
[----:B0-----:R-:W-:Y:S02]  /*42d00*/  IMAD.WIDE R188, R56, 0x2, R64 ;  /* 0x0000000238bc7825 */ /* 0x001fe400078e0240 */
[----:B------:R-:W2:Y:S04]  /*42d10*/  LDL.LU R58, [R1+0x1454] ;  /* 0x00145400013a7983 */ /* 0x000ea80000300800 */
[----:B------:R-:W4:Y:S04]  /*42d20*/  LDL.LU R56, [R1+0x870] ;  /* 0x0008700001387983 */ /* 0x000f280000300800 */
[----:B------:R-:W2:Y:S04]  /*42d30*/  LDL.LU R54, [R1+0x2e8] ;  /* 0x0002e80001367983 */ /* 0x000ea80000300800 */
[----:B------:R3:W-:Y:S04]  /*42d40*/  @P2 STG.E.U16 desc[UR58][R188.64], R2 ;  /* 0x00000002bc002986 */ /* 0x0007e8000c10153a */
[----:B------:R-:W2:Y:S01]  /*42d50*/  LDL.LU R190, [R1+0x874] ;  /* 0x0008740001be7983 */ /* 0x000ea20000300800 */
[----:B---3--:R-:W-:-:S05]  /*42d60*/  IMAD.WIDE R188, R57, 0x2, R66 ;  /* 0x0000000239bc7825 */ /* 0x008fca00078e0242 */
[----:B------:R0:W-:Y:S02]  /*42d70*/  @P4 STG.E.U16 desc[UR58][R188.64], R194 ;  /* 0x000000c2bc004986 */ /* 0x0001e4000c10153a */
[----:B0-----:R-:W-:Y:S02]  /*42d80*/  IMAD.WIDE R188, R57, 0x2, R64 ;  /* 0x0000000239bc7825 */ /* 0x001fe400078e0240 */
[----:B------:R-:W3:Y:S04]  /*42d90*/  LDL.LU R57, [R1+0x2fc] ;  /* 0x0002fc0001397983 */ /* 0x000ee80000300800 */
[----:B------:R-:W3:Y:S04]  /*42da0*/  LDL.LU R52, [R1+0x878] ;  /* 0x0008780001347983 */ /* 0x000ee80000300800 */
[----:B------:R-:W3:Y:S04]  /*42db0*/  LDL.LU R53, [R1+0x2ec] ;  /* 0x0002ec0001357983 */ /* 0x000ee80000300800 */
[----:B------:R-:W3:Y:S01]  /*42dc0*/  LDL.LU R192, [R1+0x87c] ;  /* 0x00087c0001c07983 */ /* 0x000ee20000300800 */
[----:B------:R-:W-:-:S03]  /*42dd0*/  LOP3.LUT P3, RZ, R59, 0x1000000, RZ, 0xc0, !PT ;  /* 0x010000003bff7812 */ /* 0x000fc6000786c0ff */
[----:B------:R-:W3:Y:S01]  /*42de0*/  LDL.LU R193, [R1+0x2d0] ;  /* 0x0002d00001c17983 */ /* 0x000ee20000300800 */
[C---:B------:R-:W-:Y:S02]  /*42df0*/  LOP3.LUT P5, RZ, R59.reuse, 0x2000000, RZ, 0xc0, !PT ;  /* 0x020000003bff7812 */ /* 0x040fe400078ac0ff */
[----:B------:R-:W-:Y:S02]  /*42e00*/  PRMT R2, R194, 0x7632, R2 ;  /* 0x00007632c2027816 */ /* 0x000fe40000000002 */
[C---:B------:R-:W-:Y:S01]  /*42e10*/  LOP3.LUT P6, RZ, R59.reuse, 0x4000000, RZ, 0xc0, !PT ;  /* 0x040000003bff7812 */ /* 0x040fe200078cc0ff */
[----:B------:R-:W3:Y:S04]  /*42e20*/  LDL.LU R194, [R1+0x880] ;  /* 0x0008800001c27983 */ /* 0x000ee80000300800 */
[----:B------:R0:W-:Y:S01]  /*42e30*/  @P3 STG.E.U16 desc[UR58][R188.64], R2 ;  /* 0x00000002bc003986 */ /* 0x0001e2000c10153a */
[----:B------:R-:W-:-:S02]  /*42e40*/  LOP3.LUT P1, RZ, R59, 0x8000000, RZ, 0xc0, !PT ;  /* 0x080000003bff7812 */ /* 0x000fc4000782c0ff */
        /* <DEDUP_REMOVED lines=9> */
[----:B----4-:R-:W-:Y:S01]  /*42ee0*/  IMAD.WIDE R188, R56, 0x2, R66 ;  /* 0x0000000238bc7825 */ /* 0x010fe200078e0242 */
[----:B--2---:R-:W-:-:S04]  /*42ef0*/  PRMT R2, R54, 0x7632, R2 ;  /* 0x0000763236027816 */ /* 0x004fc80000000002 */
[----:B------:R0:W-:Y:S02]  /*42f00*/  @P1 STG.E.U16 desc[UR58][R188.64], R54 ;  /* 0x00000036bc001986 */ /* 0x0001e4000c10153a */
[----:B0-----:R-:W-:Y:S02]  /*42f10*/  IMAD.WIDE R188, R56, 0x2, R64 ;  /* 0x0000000238bc7825 */ /* 0x001fe400078e0240 */
[----:B------:R-:W2:Y:S04]  /*42f20*/  LDL.LU R56, [R1+0x2d4] ;  /* 0x0002d40001387983 */ /* 0x000ea80000300800 */
[----:B------:R0:W-:Y:S04]  /*42f30*/  @P4 STG.E.U16 desc[UR58][R188.64], R2 ;  /* 0x00000002bc004986 */ /* 0x0001e8000c10153a */
[----:B------:R-:W4:Y:S01]  /*42f40*/  LDL.LU R54, [R1+0x1450] ;  /* 0x0014500001367983 */ /* 0x000f220000300800 */
[----:B0-----:R-:W-:Y:S01]  /*42f50*/  IMAD.WIDE R188, R190, 0x2, R66 ;  /* 0x00000002bebc7825 */ /* 0x001fe200078e0242 */
[----:B---3--:R-:W-:-:S04]  /*42f60*/  PRMT R2, R57, 0x7632, R2 ;  /* 0x0000763239027816 */ /* 0x008fc80000000002 */
[----:B------:R0:W-:Y:S04]  /*42f70*/  @P2 STG.E.U16 desc[UR58][R188.64], R57 ;  /* 0x00000039bc002986 */ /* 0x0001e8000c10153a */
[----:B0-----:R-:W3:Y:S01]  /*42f80*/  LDL.LU R57, [R1+0x888] ;  /* 0x0008880001397983 */ /* 0x001ee20000300800 */
[----:B------:R-:W-:-:S03]  /*42f90*/  IMAD.WIDE R188, R190, 0x2, R64 ;  /* 0x00000002bebc7825 */ /* 0x000fc600078e0240 */
[----:B------:R-:W4:Y:S01]  /*42fa0*/  LDL.LU R190, [R1+0x2c4] ;  /* 0x0002c40001be7983 */ /* 0x000f220000300800 */
[----:B------:R-:W-:Y:S02]  /*42fb0*/  LOP3.LUT P0, RZ, R58, 0x8, RZ, 0xc0, !PT ;  /* 0x000000083aff7812 */ /* 0x000fe4000780c0ff */
[----:B------:R-:W-:-:S11]  /*42fc0*/  LOP3.LUT R191, R191, 0xffffffdf, RZ, 0xc0, !PT ;  /* 0xffffffdfbfbf7812 */ /* 0x000fd600078ec0ff */
        /* <DEDUP_REMOVED lines=16> */
[C---:B------:R-:W-:Y:S01]  /*430d0*/  LOP3.LUT P0, RZ, R191.reuse, 0x100, RZ, 0xc0, !PT ;  /* 0x00000100bfff7812 */ /* 0x040fe2000780c0ff */
        /* <DEDUP_REMOVED lines=16> */
[----:B------:R0:W-:Y:S01]  /*431e0*/  @P0 STG.E.U16 desc[UR58][R188.64], R195 ;  /* 0x000000c3bc000986 */ /* 0x0001e2000c10153a */
[----:B------:R-:W-:Y:S01]  /*431f0*/  LOP3.LUT P1, RZ, R58, 0x40, RZ, 0xc0, !PT ;  /* 0x000000403aff7812 */ /* 0x000fe2000782c0ff */
[----:B0-----:R-:W-:-:S05]  /*43200*/  IMAD.WIDE R188, R194, 0x2, R64 ;  /* 0x00000002c2bc7825 */ /* 0x001fca00078e0240 */
[----:B------:R0:W-:Y:S01]  /*43210*/  @P3 STG.E.U16 desc[UR58][R188.64], R2 ;  /* 0x00000002bc003986 */ /* 0x0001e2000c10153a */
[----:B------:R-:W-:Y:S01]  /*43220*/  LOP3.LUT P4, RZ, R58, 0x80, RZ, 0xc0, !PT ;  /* 0x000000803aff7812 */ /* 0x000fe2000788c0ff */
[----:B0-----:R-:W-:-:S05]  /*43230*/  IMAD.WIDE R188, R55, 0x2, R66 ;  /* 0x0000000237bc7825 */ /* 0x001fca00078e0242 */
[----:B--2---:R0:W-:Y:S01]  /*43240*/  @P6 STG.E.U16 desc[UR58][R188.64], R56 ;  /* 0x00000038bc006986 */ /* 0x0041e2000c10153a */
[----:B------:R-:W-:Y:S01]  /*43250*/  PRMT R2, R56, 0x7632, R2 ;  /* 0x0000763238027816 */ /* 0x000fe20000000002 */
[----:B0-----:R-:W-:Y:S02]  /*43260*/  IMAD.WIDE R188, R55, 0x2, R64 ;  /* 0x0000000237bc7825 */ /* 0x001fe400078e0240 */
[----:B------:R-:W2:Y:S04]  /*43270*/  LDL.LU R56, [R1+0x890] ;  /* 0x0008900001387983 */ /* 0x000ea80000300800 */
[----:B------:R3:W-:Y:S02]  /*43280*/  @P1 STG.E.U16 desc[UR58][R188.64], R2 ;  /* 0x00000002bc001986 */ /* 0x0007e4000c10153a */
[----:B---3--:R-:W-:-:S05]  /*43290*/  IMAD.WIDE R188, R57, 0x2, R66 ;  /* 0x0000000239bc7825 */ /* 0x008fca00078e0242 */
[----:B----4-:R0:W-:Y:S02]  /*432a0*/  @P4 STG.E.U16 desc[UR58][R188.64], R190 ;  /* 0x000000bebc004986 */ /* 0x0101e4000c10153a */
[----:B0-----:R-:W-:Y:S02]  /*432b0*/  IMAD.WIDE R188, R57, 0x2, R64 ;  /* 0x0000000239bc7825 */ /* 0x001fe400078e0240 */
[----:B------:R-:W3:Y:S04]  /*432c0*/  LDL.LU R57, [R1+0x2c8] ;  /* 0x0002c80001397983 */ /* 0x000ee80000300800 */
[----:B------:R-:W4:Y:S04]  /*432d0*/  LDL.LU R192, [R1+0x894] ;  /* 0x0008940001c07983 */ /* 0x000f280000300800 */
        /* <DEDUP_REMOVED lines=11> */
[----:B0-----:R-:W-:-:S05]  /*43390*/  IMAD.WIDE R188, R52, 0x2, R66 ;  /* 0x0000000234bc7825 */ /* 0x001fca00078e0242 */
[----:B------:R0:W-:Y:S01]  /*433a0*/  @P5 STG.E.U16 desc[UR58][R188.64], R53 ;  /* 0x00000035bc005986 */ /* 0x0001e2000c10153a */
[----:B------:R-:W-:Y:S01]  /*433b0*/  PRMT R2, R53, 0x7632, R2 ;  /* 0x0000763235027816 */ /* 0x000fe20000000002 */
        /* <DEDUP_REMOVED lines=11> */
[----:B------:R-:W3:Y:S04]  /*43470*/  LDL.LU R57, [R1+0x144c] ;  /* 0x00144c0001397983 */ /* 0x000ee80000300800 */
[----:B------:R4:W-:Y:S02]  /*43480*/  @P4 STG.E.U16 desc[UR58][R188.64], R2 ;  /* 0x00000002bc004986 */ /* 0x0009e4000c10153a */
[----:B----4-:R-:W-:Y:S01]  /*43490*/  IMAD.WIDE R188, R192, 0x2, R66 ;  /* 0x00000002c0bc7825 */ /* 0x010fe200078e0242 */
[----:B------:R-:W-:-:S04]  /*434a0*/  PRMT R2, R55, 0x7632, R2 ;  /* 0x0000763237027816 */ /* 0x000fc80000000002 */
[----:B------:R0:W-:Y:S04]  /*434b0*/  @P1 STG.E.U16 desc[UR58][R188.64], R55 ;  /* 0x00000037bc001986 */ /* 0x0001e8000c10153a */
[----:B0-----:R-:W4:Y:S01]  /*434c0*/  LDL.LU R55, [R1+0x8a8] ;  /* 0x0008a80001377983 */ /* 0x001f220000300800 */
        /* <DEDUP_REMOVED lines=8> */
[C---:B------:R-:W-:Y:S02]  /*43550*/  LOP3.LUT P0, RZ, R58.reuse, 0x20000, RZ, 0xc0, !PT ;  /* 0x000200003aff7812 */ /* 0x040fe4000780c0ff */
        /* <DEDUP_REMOVED lines=29> */
[----:B0-----:R-:W-:Y:S02]  /*43730*/  IMAD.WIDE R188, R52, 0x2, R64 ;  /* 0x0000000234bc7825 */ /* 0x001fe400078e0240 */
[----:B------:R-:W4:Y:S04]  /*43740*/  LDL.LU R53, [R1+0x8b0] ;  /* 0x0008b00001357983 */ /* 0x000f280000300800 */
[----:B------:R2:W-:Y:S01]  /*43750*/  @P2 STG.E.U16 desc[UR58][R188.64], R2 ;  /* 0x00000002bc002986 */ /* 0x0005e2000c10153a */
[C---:B------:R-:W-:Y:S02]  /*43760*/  LOP3.LUT P3, RZ, R58.reuse, 0x400000, RZ, 0xc0, !PT ;  /* 0x004000003aff7812 */ /* 0x040fe4000786c0ff */
[----:B------:R-:W-:Y:S01]  /*43770*/  LOP3.LUT P4, RZ, R58, 0x800000, RZ, 0xc0, !PT ;  /* 0x008000003aff7812 */ /* 0x000fe2000788c0ff */
[----:B--2---:R-:W-:-:S05]  /*43780*/  IMAD.WIDE R188, R56, 0x2, R66 ;  /* 0x0000000238bc7825 */ /* 0x004fca00078e0242 */
[----:B---3--:R0:W-:Y:S01]  /*43790*/  @P6 STG.E.U16 desc[UR58][R188.64], R57 ;  /* 0x00000039bc006986 */ /* 0x0081e2000c10153a */
[----:B------:R-:W-:Y:S01]  /*437a0*/  PRMT R2, R57, 0x7632, R2 ;  /* 0x0000763239027816 */ /* 0x000fe20000000002 */
[----:B0-----:R-:W-:Y:S02]  /*437b0*/  IMAD.WIDE R188, R56, 0x2, R64 ;  /* 0x0000000238bc7825 */ /* 0x001fe400078e0240 */
[----:B------:R-:W2:Y:S04]  /*437c0*/  LDL.LU R56, [R1+0x2a8] ;  /* 0x0002a80001387983 */ /* 0x000ea80000300800 */
[----:B------:R-:W3:Y:S04]  /*437d0*/  LDL.LU R57, [R1+0x1448] ;  /* 0x0014480001397983 */ /* 0x000ee80000300800 */
[----:B------:R4:W-:Y:S04]  /*437e0*/  @P3 STG.E.U16 desc[UR58][R188.64], R2 ;  /* 0x00000002bc003986 */ /* 0x0009e8000c10153a */
[----:B------:R-:W2:Y:S01]  /*437f0*/  LDL.LU R195, [R1+0x8b4] ;  /* 0x0008b40001c37983 */ /* 0x000ea20000300800 */
[----:B----4-:R-:W-:-:S05]  /*43800*/  IMAD.WIDE R188, R55, 0x2, R66 ;  /* 0x0000000237bc7825 */ /* 0x010fca00078e0242 */
[----:B------:R0:W-:Y:S02]  /*43810*/  @P4 STG.E.U16 desc[UR58][R188.64], R192 ;  /* 0x000000c0bc004986 */ /* 0x0001e4000c10153a */
[----:B0-----:R-:W-:Y:S02]  /*43820*/  IMAD.WIDE R188, R55, 0x2, R64 ;  /* 0x0000000237bc7825 */ /* 0x001fe400078e0240 */
[----:B------:R-:W4:Y:S04]  /*43830*/  LDL.LU R55, [R1+0x2bc] ;  /* 0x0002bc0001377983 */ /* 0x000f280000300800 */
[----:B------:R-:W4:Y:S04]  /*43840*/  LDL.LU R190, [R1+0x8b8] ;  /* 0x0008b80001be7983 */ /* 0x000f280000300800 */
[----:B------:R-:W4:Y:S01]  /*43850*/  LDL.LU R52, [R1+0x2ac] ;  /* 0x0002ac0001347983 */ /* 0x000f220000300800 */
[----:B------:R-:W-:-:S02]  /*43860*/  LOP3.LUT R59, R59, 0xdfffffff, RZ, 0xc0, !PT ;  /* 0xdfffffff3b3b7812 */ /* 0x000fc400078ec0ff */
[C---:B------:R-:W-:Y:S02]  /*43870*/  LOP3.LUT P1, RZ, R58.reuse, 0x1000000, RZ, 0xc0, !PT ;  /* 0x010000003aff7812 */ /* 0x040fe4000782c0ff */
[----:B------:R-:W-:Y:S02]  /*43880*/  LOP3.LUT P5, RZ, R58, 0x2000000, RZ, 0xc0, !PT ;  /* 0x020000003aff7812 */ /* 0x000fe400078ac0ff */
[----:B------:R-:W-:Y:S02]  /*43890*/  PRMT R2, R192, 0x7632, R2 ;  /* 0x00007632c0027816 */ /* 0x000fe40000000002 */
[C---:B------:R-:W-:Y:S02]  /*438a0*/  LOP3.LUT P6, RZ, R58.reuse, 0x4000000, RZ, 0xc0, !PT ;  /* 0x040000003aff7812 */ /* 0x040fe400078cc0ff */
[----:B------:R-:W-:-:S05]  /*438b0*/  LOP3.LUT P2, RZ, R58, 0x8000000, RZ, 0xc0, !PT ;  /* 0x080000003aff7812 */ /* 0x000fca000784c0ff */
[----:B------:R0:W-:Y:S01]  /*438c0*/  @P1 STG.E.U16 desc[UR58][R188.64], R2 ;  /* 0x00000002bc001986 */ /* 0x0001e2000c10153a */
[C---:B------:R-:W-:Y:S02]  /*438d0*/  LOP3.LUT P4, RZ, R58.reuse, 0x10000000, RZ, 0xc0, !PT ;  /* 0x100000003aff7812 */ /* 0x040fe4000788c0ff */
[----:B------:R-:W-:Y:S02]  /*438e0*/  LOP3.LUT P3, RZ, R58, 0x20000000, RZ, 0xc0, !PT ;  /* 0x200000003aff7812 */ /* 0x000fe4000786c0ff */
[----:B------:R-:W-:Y:S01]  /*438f0*/  LOP3.LUT R191, R191, 0xfffffffe, RZ, 0xc0, !PT ;  /* 0xfffffffebfbf7812 */ /* 0x000fe200078ec0ff */
[----:B0-----:R-:W-:-:S05]  /*43900*/  IMAD.WIDE R188, R193, 0x2, R66 ;  /* 0x00000002c1bc7825 */ /* 0x001fca00078e0242 */
[----:B------:R0:W-:Y:S01]  /*43910*/  @P5 STG.E.U16 desc[UR58][R188.64], R194 ;  /* 0x000000c2bc005986 */ /* 0x0001e2000c10153a */
[----:B------:R-:W-:Y:S01]  /*43920*/  PRMT R2, R194, 0x7632, R2 ;  /* 0x00007632c2027816 */ /* 0x000fe20000000002 */
[----:B0-----:R-:W-:-:S05]  /*43930*/  IMAD.WIDE R188, R193, 0x2, R64 ;  /* 0x00000002c1bc7825 */ /* 0x001fca00078e0240 */
[----:B------:R0:W-:Y:S01]  /*43940*/  @P6 STG.E.U16 desc[UR58][R188.64], R2 ;  /* 0x00000002bc006986 */ /* 0x0001e2000c10153a */
[----:B------:R-:W-:Y:S01]  /*43950*/  LOP3.LUT P5, RZ, R58, 0x40000000, RZ, 0xc0, !PT ;  /* 0x400000003aff7812 */ /* 0x000fe200078ac0ff */
[----:B0-----:R-:W-:Y:S01]  /*43960*/  IMAD.WIDE R188, R53, 0x2, R66 ;  /* 0x0000000235bc7825 */ /* 0x001fe200078e0242 */
[----:B---3--:R-:W-:-:S13]  /*43970*/  LOP3.LUT P0, RZ, R57, 0x8, RZ, 0xc0, !PT ;  /* 0x0000000839ff7812 */ /* 0x008fda000780c0ff */
[----:B------:R-:W-:Y:S02]  /*43980*/  @P0 LOP3.LUT R59, R59, 0x20000000, RZ, 0xfc, !PT ;  /* 0x200000003b3b0812 */ /* 0x000fe400078efcff */
[----:B------:R-:W-:Y:S02]  /*43990*/  LOP3.LUT P0, RZ, R57, 0x4, RZ, 0xc0, !PT ;  /* 0x0000000439ff7812 */ /* 0x000fe4000780c0ff */
[----:B------:R-:W-:-:S11]  /*439a0*/  LOP3.LUT R59, R59, 0xbfffffff, RZ, 0xc0, !PT ;  /* 0xbfffffff3b3b7812 */ /* 0x000fd600078ec0ff */
[----:B------:R-:W-:Y:S02]  /*439b0*/  @P0 LOP3.LUT R59, R59, 0x40000000, RZ, 0xfc, !PT ;  /* 0x400000003b3b0812 */ /* 0x000fe400078efcff */
[----:B------:R-:W-:Y:S02]  /*439c0*/  LOP3.LUT P0, RZ, R57, 0x2, RZ, 0xc0, !PT ;  /* 0x0000000239ff7812 */ /* 0x000fe4000780c0ff */
[----:B------:R-:W-:Y:S01]  /*439d0*/  LOP3.LUT R59, R59, 0x7fffffff, RZ, 0xc0, !PT ;  /* 0x7fffffff3b3b7812 */ /* 0x000fe200078ec0ff */
[----:B--2---:R0:W-:Y:S01]  /*439e0*/  @P2 STG.E.U16 desc[UR58][R188.64], R56 ;  /* 0x00000038bc002986 */ /* 0x0041e2000c10153a */
[----:B------:R-:W-:-:S09]  /*439f0*/  PRMT R2, R56, 0x7632, R2 ;  /* 0x0000763238027816 */ /* 0x000fd20000000002 */
[----:B------:R-:W-:Y:S02]  /*43a00*/  @P0 LOP3.LUT R59, R59, 0x80000000, RZ, 0xfc, !PT ;  /* 0x800000003b3b0812 */ /* 0x000fe400078efcff */
[----:B------:R-:W-:Y:S01]  /*43a10*/  LOP3.LUT P0, RZ, R57, 0x1, RZ, 0xc0, !PT ;  /* 0x0000000139ff7812 */ /* 0x000fe2000780c0ff */
[----:B0-----:R-:W-:-:S05]  /*43a20*/  IMAD.WIDE R188, R53, 0x2, R64 ;  /* 0x0000000235bc7825 */ /* 0x001fca00078e0240 */
[----:B------:R0:W-:Y:S07]  /*43a30*/  @P4 STG.E.U16 desc[UR58][R188.64], R2 ;  /* 0x00000002bc004986 */ /* 0x0001ee000c10153a */
[----:B------:R-:W-:Y:S01]  /*43a40*/  @P0 LOP3.LUT R191, R191, 0x1, RZ, 0xfc, !PT ;  /* 0x00000001bfbf0812 */ /* 0x000fe200078efcff */
[----:B0-----:R-:W-:Y:S01]  /*43a50*/  IMAD.WIDE R188, R195, 0x2, R66 ;  /* 0x00000002c3bc7825 */ /* 0x001fe200078e0242 */
[----:B------:R-:W-:Y:S02]  /*43a60*/  LOP3.LUT P0, RZ, R58, 0x80000000, RZ, 0xc0, !PT ;  /* 0x800000003aff7812 */ /* 0x000fe4000780c0ff */
[----:B----4-:R-:W-:Y:S01]  /*43a70*/  PRMT R2, R55, 0x7632, R2 ;  /* 0x0000763237027816 */ /* 0x010fe20000000002 */
[----:B------:R-:W2:Y:S04]  /*43a80*/  LDL.LU R58, [R1+0x290] ;  /* 0x00029000013a7983 */ /* 0x000ea80000300800 */
[----:B------:R0:W-:Y:S04]  /*43a90*/  @P3 STG.E.U16 desc[UR58][R188.64], R55 ;  /* 0x00000037bc003986 */ /* 0x0001e8000c10153a */
[----:B------:R-:W3:Y:S04]  /*43aa0*/  LDL.LU R192, [R1+0x8c0] ;  /* 0x0008c00001c07983 */ /* 0x000ee80000300800 */
[----:B------:R-:W4:Y:S01]  /*43ab0*/  LDL.LU R193, [R1+0x280] ;  /* 0x0002800001c17983 */ /* 0x000f220000300800 */
[----:B0-----:R-:W-:-:S03]  /*43ac0*/  IMAD.WIDE R188, R195, 0x2, R64 ;  /* 0x00000002c3bc7825 */ /* 0x001fc600078e0240 */
[----:B------:R-:W4:Y:S04]  /*43ad0*/  LDL.LU R194, [R1+0x8c4] ;  /* 0x0008c40001c27983 */ /* 0x000f280000300800 */
[----:B------:R0:W-:Y:S04]  /*43ae0*/  @P5 STG.E.U16 desc[UR58][R188.64], R2 ;  /* 0x00000002bc005986 */ /* 0x0001e8000c10153a */
[----:B------:R-:W4:Y:S04]  /*43af0*/  LDL.LU R53, [R1+0x294] ;  /* 0x0002940001357983 */ /* 0x000f280000300800 */
[----:B------:R-:W4:Y:S01]  /*43b00*/  LDL.LU R56, [R1+0x1444] ;  /* 0x0014440001387983 */ /* 0x000f220000300800 */
[----:B0-----:R-:W-:-:S03]  /*43b10*/  IMAD.WIDE R188, R190, 0x2, R66 ;  /* 0x00000002bebc7825 */ /* 0x001fc600078e0242 */
[----:B------:R-:W4:Y:S04]  /*43b20*/  LDL.LU R55, [R1+0x8c8] ;  /* 0x0008c80001377983 */ /* 0x000f280000300800 */
[----:B------:R0:W-:Y:S01]  /*43b30*/  @P0 STG.E.U16 desc[UR58][R188.64], R52 ;  /* 0x00000034bc000986 */ /* 0x0001e2000c10153a */
[----:B------:R-:W-:-:S03]  /*43b40*/  LOP3.LUT P0, RZ, R191, 0x1, RZ, 0xc0, !PT ;  /* 0x00000001bfff7812 */ /* 0x000fc6000780c0ff */
[----:B------:R-:W4:Y:S04]  /*43b50*/  LDL.LU R195, [R1+0x284] ;  /* 0x0002840001c37983 */ /* 0x000f280000300800 */
[----:B------:R-:W3:Y:S01]  /*43b60*/  LDL.LU R191, [R1+0x8bc] ;  /* 0x0008bc0001bf7983 */ /* 0x000ee20000300800 */
[----:B------:R-:W-:Y:S01]  /*43b70*/  PRMT R2, R52, 0x7632, R2 ;  /* 0x0000763234027816 */ /* 0x000fe20000000002 */
[----:B0-----:R-:W-:Y:S01]  /*43b80*/  IMAD.WIDE R188, R190, 0x2, R64 ;  /* 0x00000002bebc7825 */ /* 0x001fe200078e0240 */
[----:B------:R-:W-:Y:S01]  /*43b90*/  LOP3.LUT P1, RZ, R57, 0x10, RZ, 0xc0, !PT ;  /* 0x0000001039ff7812 */ /* 0x000fe2000782c0ff */
[----:B------:R-:W4:Y:S04]  /*43ba0*/  LDL.LU R190, [R1+0x8cc] ;  /* 0x0008cc0001be7983 */ /* 0x000f280000300800 */
[----:B------:R2:W-:Y:S01]  /*43bb0*/  @P0 STG.E.U16 desc[UR58][R188.64], R2 ;  /* 0x00000002bc000986 */ /* 0x0005e2000c10153a */
[----:B------:R-:W-:-:S02]  /*43bc0*/  LOP3.LUT P0, RZ, R59, 0x80000000, RZ, 0xc0, !PT ;  /* 0x800000003bff7812 */ /* 0x000fc4000780c0ff */
[C---:B------:R-:W-:Y:S01]  /*43bd0*/  LOP3.LUT P6, RZ, R57.reuse, 0x20, RZ, 0xc0, !PT ;  /* 0x0000002039ff7812 */ /* 0x040fe200078cc0ff */
[----:B------:R-:W4:Y:S01]  /*43be0*/  LDL.LU R52, [R1+0x298] ;  /* 0x0002980001347983 */ /* 0x000f220000300800 */
[C---:B------:R-:W-:Y:S02]  /*43bf0*/  LOP3.LUT P2, RZ, R57.reuse, 0x40, RZ, 0xc0, !PT ;  /* 0x0000004039ff7812 */ /* 0x040fe4000784c0ff */
[----:B------:R-:W-:Y:S02]  /*43c00*/  LOP3.LUT P4, RZ, R57, 0x80, RZ, 0xc0, !PT ;  /* 0x0000008039ff7812 */ /* 0x000fe4000788c0ff */
[----:B--2---:R-:W-:Y:S01]  /*43c10*/  PRMT R2, R58, 0x7632, R2 ;  /* 0x000076323a027816 */ /* 0x004fe20000000002 */
[----:B---3--:R-:W-:-:S05]  /*43c20*/  IMAD.WIDE R188, R191, 0x2, R66 ;  /* 0x00000002bfbc7825 */ /* 0x008fca00078e0242 */
[----:B------:R0:W-:Y:S01]  /*43c30*/  @P0 STG.E.U16 desc[UR58][R188.64], R58 ;  /* 0x0000003abc000986 */ /* 0x0001e2000c10153a */
[----:B------:R-:W-:Y:S01]  /*43c40*/  LOP3.LUT P0, RZ, R59, 0x40000000, RZ, 0xc0, !PT ;  /* 0x400000003bff7812 */ /* 0x000fe2000780c0ff */
[----:B0-----:R-:W-:-:S12]  /*43c50*/  IMAD.WIDE R188, R191, 0x2, R64 ;  /* 0x00000002bfbc7825 */ /* 0x001fd800078e0240 */
[----:B------:R0:W-:Y:S01]  /*43c60*/  @P0 STG.E.U16 desc[UR58][R188.64], R2 ;  /* 0x00000002bc000986 */ /* 0x0001e2000c10153a */
[----:B------:R-:W-:Y:S01]  /*43c70*/  LOP3.LUT P0, RZ, R59, 0x20000000, RZ, 0xc0, !PT ;  /* 0x200000003bff7812 */ /* 0x000fe2000780c0ff */
[----:B0-----:R-:W-:Y:S01]  /*43c80*/  IMAD.WIDE R188, R192, 0x2, R66 ;  /* 0x00000002c0bc7825 */ /* 0x001fe200078e0242 */
[----:B----4-:R-:W-:-:S11]  /*43c90*/  PRMT R2, R193, 0x7632, R2 ;  /* 0x00007632c1027816 */ /* 0x010fd60000000002 */
[----:B------:R0:W-:Y:S02]  /*43ca0*/  @P0 STG.E.U16 desc[UR58][R188.64], R193 ;  /* 0x000000c1bc000986 */ /* 0x0001e4000c10153a */
[----:B0-----:R-:W-:-:S05]  /*43cb0*/  IMAD.WIDE R188, R192, 0x2, R64 ;  /* 0x00000002c0bc7825 */ /* 0x001fca00078e0240 */
[----:B------:R0:W-:Y:S02]  /*43cc0*/  @P1 STG.E.U16 desc[UR58][R188.64], R2 ;  /* 0x00000002bc001986 */ /* 0x0001e4000c10153a */
[----:B0-----:R-:W-:Y:S01]  /*43cd0*/  IMAD.WIDE R188, R194, 0x2, R66 ;  /* 0x00000002c2bc7825 */ /* 0x001fe200078e0242 */
[----:B------:R-:W-:-:S04]  /*43ce0*/  PRMT R2, R53, 0x7632, R2 ;  /* 0x0000763235027816 */ /* 0x000fc80000000002 */
        /* <DEDUP_REMOVED lines=297> */
[----:B0-----:R-:W-:Y:S01]  /*44f80*/  IMAD.WIDE R56, R52, 0x2, R66 ;  /* 0x0000000234387825 */ /* 0x001fe200078e0242 */
[----:B---3--:R-:W-:-:S04]  /*44f90*/  PRMT R2, R188, 0x7632, R2 ;  /* 0x00007632bc027816 */ /* 0x008fc80000000002 */
[----:B------:R0:W-:Y:S02]  /*44fa0*/  @P1 STG.E.U16 desc[UR58][R56.64], R188 ;  /* 0x000000bc38001986 */ /* 0x0001e4000c10153a */
        /* <DEDUP_REMOVED lines=38> */
[----:B0-----:R-:W2:Y:S01]  /*45210*/  LDL.LU R52, [R1+0x954] ;  /* 0x0009540001347983 */ /* 0x001ea20000300800 */
[----:B------:R-:W-:-:S03]  /*45220*/  IMAD.WIDE R56, R194, 0x2, R64 ;  /* 0x00000002c2387825 */ /* 0x000fc600078e0240 */
[----:B------:R-:W3:Y:S04]  /*45230*/  LDL.LU R189, [R1+0x208] ;  /* 0x0002080001bd7983 */ /* 0x000ee80000300800 */
[----:B------:R0:W-:Y:S04]  /*45240*/  @P1 STG.E.U16 desc[UR58][R56.64], R2 ;  /* 0x0000000238001986 */ /* 0x0001e8000c10153a */
[----:B------:R-:W3:Y:S01]  /*45250*/  LDL.LU R191, [R1+0x958] ;  /* 0x0009580001bf7983 */ /* 0x000ee20000300800 */
        /* <DEDUP_REMOVED lines=13> */
[----:B------:R4:W-:Y:S01]  /*45330*/  @P2 STG.E.U16 desc[UR58][R56.64], R2 ;  /* 0x0000000238002986 */ /* 0x0009e2000c10153a */
[----:B------:R-:W-:Y:S01]  /*45340*/  LOP3.LUT P4, RZ, R55, 0x1000, RZ, 0xc0, !PT ;  /* 0x0000100037ff7812 */ /* 0x000fe2000788c0ff */
        /* <DEDUP_REMOVED lines=9> */
[----:B------:R-:W-:Y:S01]  /*453e0*/  LOP3.LUT R59, R59, 0xfffffdff, RZ, 0xc0, !PT ;  /* 0xfffffdff3b3b7812 */ /* 0x000fe200078ec0ff */
        /* <DEDUP_REMOVED lines=55> */
[----:B------:R3:W-:Y:S04]  /*45760*/  @P3 STG.E.U16 desc[UR58][R56.64], R2 ;  /* 0x0000000238003986 */ /* 0x0007e8000c10153a */
[----:B------:R-:W4:Y:S01]  /*45770*/  LDL.LU R190, [R1+0x974] ;  /* 0x0009740001be7983 */ /* 0x000f220000300800 */
[----:B---3--:R-:W-:-:S05]  /*45780*/  IMAD.WIDE R56, R53, 0x2, R66 ;  /* 0x0000000235387825 */ /* 0x008fca00078e0242 */
[----:B------:R0:W-:Y:S02]  /*45790*/  @P4 STG.E.U16 desc[UR58][R56.64], R191 ;  /* 0x000000bf38004986 */ /* 0x0001e4000c10153a */
[----:B0-----:R-:W-:Y:S02]  /*457a0*/  IMAD.WIDE R56, R53, 0x2, R64 ;  /* 0x0000000235387825 */ /* 0x001fe400078e0240 */
[----:B------:R-:W3:Y:S04]  /*457b0*/  LDL.LU R53, [R1+0x1e8] ;  /* 0x0001e80001357983 */ /* 0x000ee80000300800 */
[----:B------:R-:W2:Y:S04]  /*457c0*/  LDL.LU R58, [R1+0x978] ;  /* 0x00097800013a7983 */ /* 0x000ea80000300800 */
[----:B------:R-:W2:Y:S04]  /*457d0*/  LDL.LU R52, [R1+0x1fc] ;  /* 0x0001fc0001347983 */ /* 0x000ea80000300800 */
[----:B------:R-:W2:Y:S04]  /*457e0*/  LDL.LU R192, [R1+0x97c] ;  /* 0x00097c0001c07983 */ /* 0x000ea80000300800 */
[----:B------:R-:W2:Y:S04]  /*457f0*/  LDL.LU R195, [R1+0x1ec] ;  /* 0x0001ec0001c37983 */ /* 0x000ea80000300800 */
[----:B------:R-:W2:Y:S04]  /*45800*/  LDL.LU R188, [R1+0x980] ;  /* 0x0009800001bc7983 */ /* 0x000ea80000300800 */
[----:B------:R-:W2:Y:S01]  /*45810*/  LDL.LU R189, [R1+0x1d0] ;  /* 0x0001d00001bd7983 */ /* 0x000ea20000300800 */
[----:B------:R-:W-:-:S02]  /*45820*/  LOP3.LUT P1, RZ, R55, 0x1000000, RZ, 0xc0, !PT ;  /* 0x0100000037ff7812 */ /* 0x000fc4000782c0ff */
[----:B------:R-:W-:Y:S02]  /*45830*/  LOP3.LUT P5, RZ, R55, 0x2000000, RZ, 0xc0, !PT ;  /* 0x0200000037ff7812 */ /* 0x000fe400078ac0ff */
[----:B------:R-:W-:Y:S02]  /*45840*/  PRMT R2, R191, 0x7632, R2 ;  /* 0x00007632bf027816 */ /* 0x000fe40000000002 */
[C---:B------:R-:W-:Y:S01]  /*45850*/  LOP3.LUT P6, RZ, R55.reuse, 0x4000000, RZ, 0xc0, !PT ;  /* 0x0400000037ff7812 */ /* 0x040fe200078cc0ff */
[----:B------:R-:W2:Y:S01]  /*45860*/  LDL.LU R191, [R1+0x984] ;  /* 0x0009840001bf7983 */ /* 0x000ea20000300800 */
[----:B------:R-:W-:-:S05]  /*45870*/  LOP3.LUT P2, RZ, R55, 0x8000000, RZ, 0xc0, !PT ;  /* 0x0800000037ff7812 */ /* 0x000fca000784c0ff */
[----:B------:R0:W-:Y:S02]  /*45880*/  @P1 STG.E.U16 desc[UR58][R56.64], R2 ;  /* 0x0000000238001986 */ /* 0x0001e4000c10153a */
[----:B0-----:R-:W-:-:S05]  /*45890*/  IMAD.WIDE R56, R193, 0x2, R66 ;  /* 0x00000002c1387825 */ /* 0x001fca00078e0242 */
[----:B------:R0:W-:Y:S01]  /*458a0*/  @P5 STG.E.U16 desc[UR58][R56.64], R194 ;  /* 0x000000c238005986 */ /* 0x0001e2000c10153a */
[----:B------:R-:W-:Y:S01]  /*458b0*/  PRMT R2, R194, 0x7632, R2 ;  /* 0x00007632c2027816 */ /* 0x000fe20000000002 */
[----:B0-----:R-:W-:Y:S02]  /*458c0*/  IMAD.WIDE R56, R193, 0x2, R64 ;  /* 0x00000002c1387825 */ /* 0x001fe400078e0240 */
[----:B------:R-:W2:Y:S04]  /*458d0*/  LDL.LU R193, [R1+0x1c0] ;  /* 0x0001c00001c17983 */ /* 0x000ea80000300800 */
[----:B------:R4:W-:Y:S04]  /*458e0*/  @P6 STG.E.U16 desc[UR58][R56.64], R2 ;  /* 0x0000000238006986 */ /* 0x0009e8000c10153a */
[----:B------:R-:W2:Y:S01]  /*458f0*/  LDL.LU R194, [R1+0x988] ;  /* 0x0009880001c27983 */ /* 0x000ea20000300800 */
[----:B------:R-:W-:-:S02]  /*45900*/  LOP3.LUT P4, RZ, R55, 0x10000000, RZ, 0xc0, !PT ;  /* 0x1000000037ff7812 */ /* 0x000fc4000788c0ff */
[----:B------:R-:W-:Y:S02]  /*45910*/  LOP3.LUT P3, RZ, R55, 0x20000000, RZ, 0xc0, !PT ;  /* 0x2000000037ff7812 */ /* 0x000fe4000786c0ff */
[----:B------:R-:W-:Y:S01]  /*45920*/  LOP3.LUT R59, R59, 0xffffffdf, RZ, 0xc0, !PT ;  /* 0xffffffdf3b3b7812 */ /* 0x000fe200078ec0ff */
[----:B----4-:R-:W-:-:S05]  /*45930*/  IMAD.WIDE R56, R190, 0x2, R66 ;  /* 0x00000002be387825 */ /* 0x010fca00078e0242 */
[----:B---3--:R0:W-:Y:S02]  /*45940*/  @P2 STG.E.U16 desc[UR58][R56.64], R53 ;  /* 0x0000003538002986 */ /* 0x0081e4000c10153a */
[----:B0-----:R-:W-:Y:S02]  /*45950*/  IMAD.WIDE R56, R190, 0x2, R64 ;  /* 0x00000002be387825 */ /* 0x001fe400078e0240 */
[----:B------:R-:W3:Y:S01]  /*45960*/  LDL.LU R190, [R1+0x1d4] ;  /* 0x0001d40001be7983 */ /* 0x000ee20000300800 */
[----:B------:R-:W-:-:S03]  /*45970*/  PRMT R2, R53, 0x7632, R2 ;  /* 0x0000763235027816 */ /* 0x000fc60000000002 */
[----:B------:R-:W4:Y:S04]  /*45980*/  LDL.LU R53, [R1+0x1430] ;  /* 0x0014300001357983 */ /* 0x000f280000300800 */
[----:B------:R2:W-:Y:S02]  /*45990*/  @P4 STG.E.U16 desc[UR58][R56.64], R2 ;  /* 0x0000000238004986 */ /* 0x0005e4000c10153a */
[----:B--2---:R-:W-:Y:S01]  /*459a0*/  IMAD.WIDE R56, R58, 0x2, R66 ;  /* 0x000000023a387825 */ /* 0x004fe200078e0242 */
[----:B------:R-:W-:-:S04]  /*459b0*/  PRMT R2, R52, 0x7632, R2 ;  /* 0x0000763234027816 */ /* 0x000fc80000000002 */
[----:B------:R0:W-:Y:S04]  /*459c0*/  @P3 STG.E.U16 desc[UR58][R56.64], R52 ;  /* 0x0000003438003986 */ /* 0x0001e8000c10153a */
[----:B0-----:R-:W2:Y:S01]  /*459d0*/  LDL.LU R52, [R1+0x98c] ;  /* 0x00098c0001347983 */ /* 0x001ea20000300800 */
[----:B------:R-:W-:-:S03]  /*459e0*/  IMAD.WIDE R56, R58, 0x2, R64 ;  /* 0x000000023a387825 */ /* 0x000fc600078e0240 */
[----:B------:R-:W4:Y:S01]  /*459f0*/  LDL.LU R58, [R1+0x1c4] ;  /* 0x0001c400013a7983 */ /* 0x000f220000300800 */
[----:B------:R-:W-:-:S13]  /*45a00*/  LOP3.LUT P0, RZ, R54, 0x8, RZ, 0xc0, !PT ;  /* 0x0000000836ff7812 */ /* 0x000fda000780c0ff */
        /* <DEDUP_REMOVED lines=37> */
[----:B------:R-:W-:-:S04]  /*45c60*/  LOP3.LUT P2, RZ, R54, 0x40, RZ, 0xc0, !PT ;  /* 0x0000004036ff7812 */ /* 0x000fc8000784c0ff */
[----:B---3--:R0:W-:Y:S01]  /*45c70*/  @P6 STG.E.U16 desc[UR58][R56.64], R190 ;  /* 0x000000be38006986 */ /* 0x0081e2000c10153a */
[----:B------:R-:W-:-:S03]  /*45c80*/  PRMT R2, R190, 0x7632, R2 ;  /* 0x00007632be027816 */ /* 0x000fc60000000002 */
[----:B0-----:R-:W3:Y:S04]  /*45c90*/  LDL.LU R190, [R1+0x994] ;  /* 0x0009940001be7983 */ /* 0x001ee80000300800 */
[----:B------:R-:W3:Y:S01]  /*45ca0*/  LDL.LU R188, [R1+0x1c8] ;  /* 0x0001c80001bc7983 */ /* 0x000ee20000300800 */
[----:B------:R-:W-:Y:S01]  /*45cb0*/  LOP3.LUT P4, RZ, R54, 0x80, RZ, 0xc0, !PT ;  /* 0x0000008036ff7812 */ /* 0x000fe2000788c0ff */
[----:B------:R-:W-:Y:S02]  /*45cc0*/  IMAD.WIDE R56, R194, 0x2, R64 ;  /* 0x00000002c2387825 */ /* 0x000fe400078e0240 */
[----:B------:R-:W3:Y:S04]  /*45cd0*/  LDL.LU R191, [R1+0x998] ;  /* 0x0009980001bf7983 */ /* 0x000ee80000300800 */
[----:B------:R2:W-:Y:S02]  /*45ce0*/  @P2 STG.E.U16 desc[UR58][R56.64], R2 ;  /* 0x0000000238002986 */ /* 0x0005e4000c10153a */
[----:B--2---:R-:W-:-:S05]  /*45cf0*/  IMAD.WIDE R56, R52, 0x2, R66 ;  /* 0x0000000234387825 */ /* 0x004fca00078e0242 */
[----:B----4-:R0:W-:Y:S02]  /*45d00*/  @P4 STG.E.U16 desc[UR58][R56.64], R58 ;  /* 0x0000003a38004986 */ /* 0x0101e4000c10153a */
[----:B0-----:R-:W-:Y:S02]  /*45d10*/  IMAD.WIDE R56, R52, 0x2, R64 ;  /* 0x0000000234387825 */ /* 0x001fe400078e0240 */
[----:B------:R-:W2:Y:S04]  /*45d20*/  LDL.LU R52, [R1+0x1dc] ;  /* 0x0001dc0001347983 */ /* 0x000ea80000300800 */
        /* <DEDUP_REMOVED lines=19> */
[----:B---3--:R-:W-:-:S05]  /*45e60*/  IMAD.WIDE R56, R190, 0x2, R66 ;  /* 0x00000002be387825 */ /* 0x008fca00078e0242 */
[----:B------:R0:W-:Y:S02]  /*45e70*/  @P1 STG.E.U16 desc[UR58][R56.64], R188 ;  /* 0x000000bc38001986 */ /* 0x0001e4000c10153a */
[----:B0-----:R-:W-:Y:S02]  /*45e80*/  IMAD.WIDE R56, R190, 0x2, R64 ;  /* 0x00000002be387825 */ /* 0x001fe400078e0240 */
[----:B------:R-:W3:Y:S01]  /*45e90*/  LDL.LU R190, [R1+0x9a8] ;  /* 0x0009a80001be7983 */ /* 0x000ee20000300800 */
[----:B------:R-:W-:-:S05]  /*45ea0*/  PRMT R2, R188, 0x7632, R2 ;  /* 0x00007632bc027816 */ /* 0x000fca0000000002 */
[----:B------:R0:W-:Y:S02]  /*45eb0*/  @P4 STG.E.U16 desc[UR58][R56.64], R2 ;  /* 0x0000000238004986 */ /* 0x0001e4000c10153a */
[----:B0-----:R-:W-:-:S05]  /*45ec0*/  IMAD.WIDE R56, R191, 0x2, R66 ;  /* 0x00000002bf387825 */ /* 0x001fca00078e0242 */
[----:B--2---:R0:W-:Y:S01]  /*45ed0*/  @P2 STG.E.U16 desc[UR58][R56.64], R52 ;  /* 0x0000003438002986 */ /* 0x0041e2000c10153a */
[----:B------:R-:W-:-:S03]  /*45ee0*/  PRMT R2, R52, 0x7632, R2 ;  /* 0x0000763234027816 */ /* 0x000fc60000000002 */
[----:B0-----:R-:W2:Y:S01]  /*45ef0*/  LDL.LU R52, [R1+0x9ac] ;  /* 0x0009ac0001347983 */ /* 0x001ea20000300800 */
[----:B------:R-:W-:-:S03]  /*45f00*/  IMAD.WIDE R56, R191, 0x2, R64 ;  /* 0x00000002bf387825 */ /* 0x000fc600078e0240 */
[----:B------:R-:W2:Y:S01]  /*45f10*/  LDL.LU R191, [R1+0x1a4] ;  /* 0x0001a40001bf7983 */ /* 0x000ea20000300800 */
        /* <DEDUP_REMOVED lines=15> */
[----:B----4-:R-:W-:Y:S01]  /*46010*/  IMAD.WIDE R56, R193, 0x2, R66 ;  /* 0x00000002c1387825 */ /* 0x010fe200078e0242 */
        /* <DEDUP_REMOVED lines=23> */
[----:B------:R-:W-:Y:S01]  /*46190*/  LOP3.LUT P1, RZ, R54, 0x400000, RZ, 0xc0, !PT ;  /* 0x0040000036ff7812 */ /* 0x000fe2000782c0ff */
[----:B---3--:R-:W-:-:S05]  /*461a0*/  IMAD.WIDE R56, R190, 0x2, R66 ;  /* 0x00000002be387825 */ /* 0x008fca00078e0242 */
[----:B------:R0:W-:Y:S04]  /*461b0*/  @P6 STG.E.U16 desc[UR58][R56.64], R53 ;  /* 0x0000003538006986 */ /* 0x0001e8000c10153a */
[----:B0-----:R-:W3:Y:S01]  /*461c0*/  LDL.LU R53, [R1+0x142c] ;  /* 0x00142c0001357983 */ /* 0x001ee20000300800 */
[----:B------:R-:W-:Y:S01]  /*461d0*/  LOP3.LUT P4, RZ, R54, 0x800000, RZ, 0xc0, !PT ;  /* 0x0080000036ff7812 */ /* 0x000fe2000788c0ff */
[----:B------:R-:W-:Y:S02]  /*461e0*/  IMAD.WIDE R56, R190, 0x2, R64 ;  /* 0x00000002be387825 */ /* 0x000fe400078e0240 */
[----:B------:R-:W3:Y:S04]  /*461f0*/  LDL.LU R195, [R1+0x9b4] ;  /* 0x0009b40001c37983 */ /* 0x000ee80000300800 */
[----:B------:R2:W-:Y:S02]  /*46200*/  @P1 STG.E.U16 desc[UR58][R56.64], R2 ;  /* 0x0000000238001986 */ /* 0x0005e4000c10153a */
[----:B--2---:R-:W-:-:S05]  /*46210*/  IMAD.WIDE R56, R52, 0x2, R66 ;  /* 0x0000000234387825 */ /* 0x004fca00078e0242 */
[----:B------:R0:W-:Y:S02]  /*46220*/  @P4 STG.E.U16 desc[UR58][R56.64], R191 ;  /* 0x000000bf38004986 */ /* 0x0001e4000c10153a */
[----:B0-----:R-:W-:Y:S02]  /*46230*/  IMAD.WIDE R56, R52, 0x2, R64 ;  /* 0x0000000234387825 */ /* 0x001fe400078e0240 */
[----:B------:R-:W2:Y:S01]  /*46240*/  LDL.LU R52, [R1+0x1a8] ;  /* 0x0001a80001347983 */ /* 0x000ea20000300800 */
[----:B------:R-:W-:-:S03]  /*46250*/  LOP3.LUT R55, R55, 0xdfffffff, RZ, 0xc0, !PT ;  /* 0xdfffffff37377812 */ /* 0x000fc600078ec0ff */
[----:B------:R-:W2:Y:S04]  /*46260*/  LDL.LU R189, [R1+0x9b8] ;  /* 0x0009b80001bd7983 */ /* 0x000ea80000300800 */
[----:B------:R-:W2:Y:S04]  /*46270*/  LDL.LU R190, [R1+0x1bc] ;  /* 0x0001bc0001be7983 */ /* 0x000ea80000300800 */
[----:B------:R-:W2:Y:S01]  /*46280*/  LDL.LU R58, [R1+0x9bc] ;  /* 0x0009bc00013a7983 */ /* 0x000ea20000300800 */
[----:B------:R-:W-:-:S03]  /*46290*/  LOP3.LUT P2, RZ, R54, 0x1000000, RZ, 0xc0, !PT ;  /* 0x0100000036ff7812 */ /* 0x000fc6000784c0ff */
[----:B------:R-:W2:Y:S01]  /*462a0*/  LDL.LU R192, [R1+0x1ac] ;  /* 0x0001ac0001c07983 */ /* 0x000ea20000300800 */
[----:B------:R-:W-:Y:S02]  /*462b0*/  LOP3.LUT P5, RZ, R54, 0x2000000, RZ, 0xc0, !PT ;  /* 0x0200000036ff7812 */ /* 0x000fe400078ac0ff */
[----:B------:R-:W-:Y:S02]  /*462c0*/  PRMT R2, R191, 0x7632, R2 ;  /* 0x00007632bf027816 */ /* 0x000fe40000000002 */
[----:B------:R-:W-:-:S05]  /*462d0*/  LOP3.LUT R59, R59, 0xfffffffe, RZ, 0xc0, !PT ;  /* 0xfffffffe3b3b7812 */ /* 0x000fca00078ec0ff */
[----:B------:R4:W-:Y:S01]  /*462e0*/  @P2 STG.E.U16 desc[UR58][R56.64], R2 ;  /* 0x0000000238002986 */ /* 0x0009e2000c10153a */
[C---:B------:R-:W-:Y:S02]  /*462f0*/  LOP3.LUT P6, RZ, R54.reuse, 0x4000000, RZ, 0xc0, !PT ;  /* 0x0400000036ff7812 */ /* 0x040fe400078cc0ff */
[C---:B------:R-:W-:Y:S02]  /*46300*/  LOP3.LUT P3, RZ, R54.reuse, 0x8000000, RZ, 0xc0, !PT ;  /* 0x0800000036ff7812 */ /* 0x040fe4000786c0ff */
[C---:B------:R-:W-:Y:S02]  /*46310*/  LOP3.LUT P4, RZ, R54.reuse, 0x10000000, RZ, 0xc0, !PT ;  /* 0x1000000036ff7812 */ /* 0x040fe4000788c0ff */
[----:B------:R-:W-:Y:S01]  /*46320*/  LOP3.LUT P1, RZ, R54, 0x20000000, RZ, 0xc0, !PT ;  /* 0x2000000036ff7812 */ /* 0x000fe2000782c0ff */
[----:B----4-:R-:W-:-:S05]  /*46330*/  IMAD.WIDE R56, R193, 0x2, R66 ;  /* 0x00000002c1387825 */ /* 0x010fca00078e0242 */
[----:B------:R0:W-:Y:S01]  /*46340*/  @P5 STG.E.U16 desc[UR58][R56.64], R194 ;  /* 0x000000c238005986 */ /* 0x0001e2000c10153a */
[----:B------:R-:W-:Y:S02]  /*46350*/  LOP3.LUT P5, RZ, R54, 0x40000000, RZ, 0xc0, !PT ;  /* 0x4000000036ff7812 */ /* 0x000fe400078ac0ff */
[----:B------:R-:W-:Y:S01]  /*46360*/  PRMT R2, R194, 0x7632, R2 ;  /* 0x00007632c2027816 */ /* 0x000fe20000000002 */
[----:B0-----:R-:W-:-:S05]  /*46370*/  IMAD.WIDE R56, R193, 0x2, R64 ;  /* 0x00000002c1387825 */ /* 0x001fca00078e0240 */
[----:B------:R0:W-:Y:S01]  /*46380*/  @P6 STG.E.U16 desc[UR58][R56.64], R2 ;  /* 0x0000000238006986 */ /* 0x0001e2000c10153a */
        /* <DEDUP_REMOVED lines=8> */
[----:B------:R-:W-:-:S13]  /*46410*/  LOP3.LUT P0, RZ, R53, 0x1, RZ, 0xc0, !PT ;  /* 0x0000000135ff7812 */ /* 0x000fda000780c0ff */
[----:B------:R-:W-:Y:S02]  /*46420*/  @P0 LOP3.LUT R59, R59, 0x1, RZ, 0xfc, !PT ;  /* 0x000000013b3b0812 */ /* 0x000fe400078efcff */
[----:B------:R-:W-:Y:S02]  /*46430*/  LOP3.LUT P0, RZ, R54, 0x80000000, RZ, 0xc0, !PT ;  /* 0x8000000036ff7812 */ /* 0x000fe4000780c0ff */
[----:B------:R-:W3:Y:S04]  /*46440*/  LDL.LU R54, [R1+0x9c0] ;  /* 0x0009c00001367983 */ /* 0x000ee80000300800 */
[----:B------:R-:W4:Y:S04]  /*46450*/  LDL.LU R188, [R1+0x190] ;  /* 0x0001900001bc7983 */ /* 0x000f280000300800 */
[----:B------:R-:W4:Y:S04]  /*46460*/  LDL.LU R191, [R1+0x9c4] ;  /* 0x0009c40001bf7983 */ /* 0x000f280000300800 */
[----:B------:R-:W4:Y:S01]  /*46470*/  LDL.LU R193, [R1+0x180] ;  /* 0x0001800001c17983 */ /* 0x000f220000300800 */
[----:B0-----:R-:W-:-:S03]  /*46480*/  IMAD.WIDE R56, R195, 0x2, R66 ;  /* 0x00000002c3387825 */ /* 0x001fc600078e0242 */
[----:B------:R-:W4:Y:S04]  /*46490*/  LDL.LU R194, [R1+0x9c8] ;  /* 0x0009c80001c27983 */ /* 0x000f280000300800 */
[----:B--2---:R0:W-:Y:S02]  /*464a0*/  @P3 STG.E.U16 desc[UR58][R56.64], R52 ;  /* 0x0000003438003986 */ /* 0x0041e4000c10153a */
[----:B0-----:R-:W-:Y:S02]  /*464b0*/  IMAD.WIDE R56, R195, 0x2, R64 ;  /* 0x00000002c3387825 */ /* 0x001fe400078e0240 */
[----:B------:R-:W2:Y:S01]  /*464c0*/  LDL.LU R195, [R1+0x194] ;  /* 0x0001940001c37983 */ /* 0x000ea20000300800 */
[----:B------:R-:W-:-:S03]  /*464d0*/  PRMT R2, R52, 0x7632, R2 ;  /* 0x0000763234027816 */ /* 0x000fc60000000002 */
[----:B------:R-:W2:Y:S04]  /*464e0*/  LDL.LU R52, [R1+0x1428] ;  /* 0x0014280001347983 */ /* 0x000ea80000300800 */
[----:B------:R0:W-:Y:S02]  /*464f0*/  @P4 STG.E.U16 desc[UR58][R56.64], R2 ;  /* 0x0000000238004986 */ /* 0x0001e4000c10153a */
[----:B0-----:R-:W-:Y:S01]  /*46500*/  IMAD.WIDE R56, R189, 0x2, R66 ;  /* 0x00000002bd387825 */ /* 0x001fe200078e0242 */
[----:B------:R-:W-:-:S04]  /*46510*/  PRMT R2, R190, 0x7632, R2 ;  /* 0x00007632be027816 */ /* 0x000fc80000000002 */
[----:B------:R0:W-:Y:S02]  /*46520*/  @P1 STG.E.U16 desc[UR58][R56.64], R190 ;  /* 0x000000be38001986 */ /* 0x0001e4000c10153a */
[----:B0-----:R-:W-:Y:S02]  /*46530*/  IMAD.WIDE R56, R189, 0x2, R64 ;  /* 0x00000002bd387825 */ /* 0x001fe400078e0240 */
[----:B------:R-:W2:Y:S04]  /*46540*/  LDL.LU R190, [R1+0x9cc] ;  /* 0x0009cc0001be7983 */ /* 0x000ea80000300800 */
[----:B------:R0:W-:Y:S04]  /*46550*/  @P5 STG.E.U16 desc[UR58][R56.64], R2 ;  /* 0x0000000238005986 */ /* 0x0001e8000c10153a */
[----:B------:R-:W2:Y:S01]  /*46560*/  LDL.LU R189, [R1+0x184] ;  /* 0x0001840001bd7983 */ /* 0x000ea20000300800 */
[----:B0-----:R-:W-:-:S05]  /*46570*/  IMAD.WIDE R56, R58, 0x2, R66 ;  /* 0x000000023a387825 */ /* 0x001fca00078e0242 */
[----:B------:R0:W-:Y:S01]  /*46580*/  @P0 STG.E.U16 desc[UR58][R56.64], R192 ;  /* 0x000000c038000986 */ /* 0x0001e2000c10153a */
[----:B------:R-:W-:Y:S02]  /*46590*/  LOP3.LUT P0, RZ, R59, 0x1, RZ, 0xc0, !PT ;  /* 0x000000013bff7812 */ /* 0x000fe4000780c0ff */
[----:B------:R-:W-:Y:S01]  /*465a0*/  PRMT R2, R192, 0x7632, R2 ;  /* 0x00007632c0027816 */ /* 0x000fe20000000002 */
[----:B0-----:R-:W-:Y:S01]  /*465b0*/  IMAD.WIDE R56, R58, 0x2, R64 ;  /* 0x000000023a387825 */ /* 0x001fe200078e0240 */
[----:B------:R-:W-:Y:S01]  /*465c0*/  LOP3.LUT P2, RZ, R53, 0x10, RZ, 0xc0, !PT ;  /* 0x0000001035ff7812 */ /* 0x000fe2000784c0ff */
[----:B------:R-:W2:Y:S08]  /*465d0*/  LDL.LU R58, [R1+0x9d0] ;  /* 0x0009d000013a7983 */ /* 0x000eb00000300800 */
[----:B------:R3:W-:Y:S01]  /*465e0*/  @P0 STG.E.U16 desc[UR58][R56.64], R2 ;  /* 0x0000000238000986 */ /* 0x0007e2000c10153a */
[----:B------:R-:W-:-:S02]  /*465f0*/  LOP3.LUT P0, RZ, R55, 0x80000000, RZ, 0xc0, !PT ;  /* 0x8000000037ff7812 */ /* 0x000fc4000780c0ff */
[----:B------:R-:W-:Y:S01]  /*46600*/  LOP3.LUT P6, RZ, R53, 0x20, RZ, 0xc0, !PT ;  /* 0x0000002035ff7812 */ /* 0x000fe200078cc0ff */
[----:B------:R-:W2:Y:S01]  /*46610*/  LDL.LU R192, [R1+0x198] ;  /* 0x0001980001c07983 */ /* 0x000ea20000300800 */
[----:B---3--:R-:W-:-:S09]  /*46620*/  IMAD.WIDE R56, R54, 0x2, R66 ;  /* 0x0000000236387825 */ /* 0x008fd200078e0242 */
[----:B----4-:R0:W-:Y:S01]  /*46630*/  @P0 STG.E.U16 desc[UR58][R56.64], R188 ;  /* 0x000000bc38000986 */ /* 0x0101e2000c10153a */
        /* <DEDUP_REMOVED lines=11> */
[----:B--2---:R-:W-:-:S04]  /*466f0*/  PRMT R2, R195, 0x7632, R2 ;  /* 0x00007632c3027816 */ /* 0x004fc80000000002 */
[----:B------:R0:W-:Y:S04]  /*46700*/  @P6 STG.E.U16 desc[UR58][R56.64], R195 ;  /* 0x000000c338006986 */ /* 0x0001e8000c10153a */
        /* <DEDUP_REMOVED lines=38> */
[----:B------:R-:W-:Y:S02]  /*46970*/  LOP3.LUT P0, RZ, R53, 0x20000, RZ, 0xc0, !PT ;  /* 0x0002000035ff7812 */ /* 0x000fe4000780c0ff */
        /* <DEDUP_REMOVED lines=11> */
[----:B------:R-:W-:Y:S01]  /*46a30*/  LOP3.LUT P0, RZ, R53, 0x8000, RZ, 0xc0, !PT ;  /* 0x0000800035ff7812 */ /* 0x000fe2000780c0ff */
[----:B------:R0:W-:Y:S01]  /*46a40*/  @P3 STG.E.U16 desc[UR58][R56.64], R190 ;  /* 0x000000be38003986 */ /* 0x0001e2000c10153a */
[----:B------:R-:W-:Y:S01]  /*46a50*/  PRMT R2, R190, 0x7632, R2 ;  /* 0x00007632be027816 */ /* 0x000fe20000000002 */
[----:B0-----:R-:W-:Y:S02]  /*46a60*/  IMAD.WIDE R56, R191, 0x2, R64 ;  /* 0x00000002bf387825 */ /* 0x001fe400078e0240 */
[----:B------:R-:W3:Y:S04]  /*46a70*/  LDL.LU R190, [R1+0x9ec] ;  /* 0x0009ec0001be7983 */ /* 0x000ee80000300800 */
[----:B------:R0:W-:Y:S04]  /*46a80*/  @P5 STG.E.U16 desc[UR58][R56.64], R2 ;  /* 0x0000000238005986 */ /* 0x0001e8000c10153a */
[----:B------:R-:W4:Y:S01]  /*46a90*/  LDL.LU R191, [R1+0x164] ;  /* 0x0001640001bf7983 */ /* 0x000f220000300800 */
        /* <DEDUP_REMOVED lines=25> */
[----:B------:R0:W-:Y:S02]  /*46c30*/  @P6 STG.E.U16 desc[UR58][R56.64], R52 ;  /* 0x0000003438006986 */ /* 0x0001e4000c10153a */
[----:B0-----:R-:W-:Y:S02]  /*46c40*/  IMAD.WIDE R56, R195, 0x2, R64 ;  /* 0x00000002c3387825 */ /* 0x001fe400078e0240 */
[----:B------:R-:W2:Y:S04]  /*46c50*/  LDL.LU R52, [R1+0x1424] ;  /* 0x0014240001347983 */ /* 0x000ea80000300800 */
[----:B------:R-:W2:Y:S04]  /*46c60*/  LDL.LU R195, [R1+0x9f4] ;  /* 0x0009f40001c37983 */ /* 0x000ea80000300800 */
[----:B------:R-:W2:Y:S01]  /*46c70*/  LDL.LU R59, [R1+0x168] ;  /* 0x00016800013b7983 */ /* 0x000ea20000300800 */
[----:B------:R-:W-:-:S02]  /*46c80*/  LOP3.LUT P2, RZ, R53, 0x400000, RZ, 0xc0, !PT ;  /* 0x0040000035ff7812 */ /* 0x000fc4000784c0ff */
[----:B------:R-:W-:Y:S01]  /*46c90*/  LOP3.LUT P4, RZ, R53, 0x800000, RZ, 0xc0, !PT ;  /* 0x0080000035ff7812 */ /* 0x000fe2000788c0ff */
[----:B------:R-:W2:Y:S10]  /*46ca0*/  LDL.LU R189, [R1+0x9f8] ;  /* 0x0009f80001bd7983 */ /* 0x000eb40000300800 */
        /* <DEDUP_REMOVED lines=8> */
[----:B------:R-:W4:Y:S01]  /*46d30*/  LDL.LU R188, [R1+0x150] ;  /* 0x0001500001bc7983 */ /* 0x000f220000300800 */
[----:B------:R-:W-:-:S02]  /*46d40*/  LOP3.LUT P3, RZ, R53, 0x1000000, RZ, 0xc0, !PT ;  /* 0x0100000035ff7812 */ /* 0x000fc4000786c0ff */
[----:B------:R-:W-:Y:S02]  /*46d50*/  LOP3.LUT P5, RZ, R53, 0x2000000, RZ, 0xc0, !PT ;  /* 0x0200000035ff7812 */ /* 0x000fe400078ac0ff */
[----:B------:R-:W-:Y:S02]  /*46d60*/  PRMT R2, R191, 0x7632, R2 ;  /* 0x00007632bf027816 */ /* 0x000fe40000000002 */
[C---:B------:R-:W-:Y:S01]  /*46d70*/  LOP3.LUT P6, RZ, R53.reuse, 0x4000000, RZ, 0xc0, !PT ;  /* 0x0400000035ff7812 */ /* 0x040fe200078cc0ff */
[----:B------:R-:W4:Y:S01]  /*46d80*/  LDL.LU R191, [R1+0xa04] ;  /* 0x000a040001bf7983 */ /* 0x000f220000300800 */
[----:B------:R-:W-:-:S05]  /*46d90*/  LOP3.LUT P1, RZ, R53, 0x8000000, RZ, 0xc0, !PT ;  /* 0x0800000035ff7812 */ /* 0x000fca000782c0ff */
        /* <DEDUP_REMOVED lines=8> */
[----:B--2---:R-:W-:-:S05]  /*46e20*/  IMAD.WIDE R56, R195, 0x2, R66 ;  /* 0x00000002c3387825 */ /* 0x004fca00078e0242 */
[----:B------:R0:W-:Y:S02]  /*46e30*/  @P1 STG.E.U16 desc[UR58][R56.64], R59 ;  /* 0x0000003b38001986 */ /* 0x0001e4000c10153a */
[----:B0-----:R-:W-:Y:S02]  /*46e40*/  IMAD.WIDE R56, R195, 0x2, R64 ;  /* 0x00000002c3387825 */ /* 0x001fe400078e0240 */
[----:B------:R-:W2:Y:S01]  /*46e50*/  LDL.LU R195, [R1+0x154] ;  /* 0x0001540001c37983 */ /* 0x000ea20000300800 */
        /* <DEDUP_REMOVED lines=12> */
[----:B------:R-:W-:Y:S02]  /*46f20*/  LOP3.LUT P0, RZ, R52, 0x1, RZ, 0xc0, !PT ;  /* 0x0000000134ff7812 */ /* 0x000fe4000780c0ff */
[----:B------:R-:W-:Y:S01]  /*46f30*/  LOP3.LUT P5, RZ, R53, 0x40000000, RZ, 0xc0, !PT ;  /* 0x4000000035ff7812 */ /* 0x000fe200078ac0ff */
[----:B------:R0:W-:Y:S01]  /*46f40*/  @P4 STG.E.U16 desc[UR58][R56.64], R2 ;  /* 0x0000000238004986 */ /* 0x0001e2000c10153a */
[----:B------:R-:W-:Y:S01]  /*46f50*/  LOP3.LUT R55, R55, 0xfeffffff, RZ, 0xc0, !PT ;  /* 0xfeffffff37377812 */ /* 0x000fe200078ec0ff */
[----:B0-----:R-:W-:-:S08]  /*46f60*/  IMAD.WIDE R56, R189, 0x2, R66 ;  /* 0x00000002bd387825 */ /* 0x001fd000078e0242 */
[----:B------:R-:W-:Y:S02]  /*46f70*/  @P0 LOP3.LUT R55, R55, 0x1000000, RZ, 0xfc, !PT ;  /* 0x0100000037370812 */ /* 0x000fe400078efcff */
[----:B------:R-:W-:Y:S01]  /*46f80*/  LOP3.LUT P0, RZ, R53, 0x80000000, RZ, 0xc0, !PT ;  /* 0x8000000035ff7812 */ /* 0x000fe2000780c0ff */
[----:B---3--:R0:W-:Y:S01]  /*46f90*/  @P2 STG.E.U16 desc[UR58][R56.64], R190 ;  /* 0x000000be38002986 */ /* 0x0081e2000c10153a */
[----:B------:R-:W-:Y:S01]  /*46fa0*/  PRMT R2, R190, 0x7632, R2 ;  /* 0x00007632be027816 */ /* 0x000fe20000000002 */
[----:B0-----:R-:W-:Y:S02]  /*46fb0*/  IMAD.WIDE R56, R189, 0x2, R64 ;  /* 0x00000002bd387825 */ /* 0x001fe400078e0240 */
[----:B------:R-:W3:Y:S04]  /*46fc0*/  LDL.LU R190, [R1+0xa0c] ;  /* 0x000a0c0001be7983 */ /* 0x000ee80000300800 */
[----:B------:R4:W-:Y:S04]  /*46fd0*/  @P5 STG.E.U16 desc[UR58][R56.64], R2 ;  /* 0x0000000238005986 */ /* 0x0009e8000c10153a */
[----:B------:R-:W3:Y:S01]  /*46fe0*/  LDL.LU R189, [R1+0x144] ;  /* 0x0001440001bd7983 */ /* 0x000ee20000300800 */
[----:B----4-:R-:W-:-:S05]  /*46ff0*/  IMAD.WIDE R56, R58, 0x2, R66 ;  /* 0x000000023a387825 */ /* 0x010fca00078e0242 */
[----:B------:R0:W-:Y:S01]  /*47000*/  @P0 STG.E.U16 desc[UR58][R56.64], R192 ;  /* 0x000000c038000986 */ /* 0x0001e2000c10153a */
[C---:B------:R-:W-:Y:S02]  /*47010*/  LOP3.LUT P0, RZ, R55.reuse, 0x1000000, RZ, 0xc0, !PT ;  /* 0x0100000037ff7812 */ /* 0x040fe4000780c0ff */
        /* <DEDUP_REMOVED lines=20> */
[----:B0-----:R-:W-:-:S05]  /*47160*/  IMAD.WIDE R56, R194, 0x2, R66 ;  /* 0x00000002c2387825 */ /* 0x001fca00078e0242 */
[----:B--2---:R0:W-:Y:S01]  /*47170*/  @P6 STG.E.U16 desc[UR58][R56.64], R195 ;  /* 0x000000c338006986 */ /* 0x0041e2000c10153a */
[----:B------:R-:W-:-:S03]  /*47180*/  PRMT R2, R195, 0x7632, R2 ;  /* 0x00007632c3027816 */ /* 0x000fc60000000002 */
[----:B0-----:R-:W2:Y:S04]  /*47190*/  LDL.LU R195, [R1+0xa14] ;  /* 0x000a140001c37983 */ /* 0x001ea80000300800 */
[----:B------:R-:W2:Y:S01]  /*471a0*/  LDL.LU R54, [R1+0x148] ;  /* 0x0001480001367983 */ /* 0x000ea20000300800 */
[C---:B------:R-:W-:Y:S02]  /*471b0*/  LOP3.LUT P1, RZ, R52.reuse, 0x40, RZ, 0xc0, !PT ;  /* 0x0000004034ff7812 */ /* 0x040fe4000782c0ff */
[----:B------:R-:W-:Y:S01]  /*471c0*/  LOP3.LUT P4, RZ, R52, 0x80, RZ, 0xc0, !PT ;  /* 0x0000008034ff7812 */ /* 0x000fe2000788c0ff */
[----:B------:R-:W-:Y:S01]  /*471d0*/  IMAD.WIDE R56, R194, 0x2, R64 ;  /* 0x00000002c2387825 */ /* 0x000fe200078e0240 */
[----:B------:R-:W2:Y:S09]  /*471e0*/  LDL.LU R191, [R1+0xa18] ;  /* 0x000a180001bf7983 */ /* 0x000eb20000300800 */
        /* <DEDUP_REMOVED lines=47> */
[----:B0-----:R-:W-:Y:S01]  /*474e0*/  IMAD.WIDE R56, R191, 0x2, R64 ;  /* 0x00000002bf387825 */ /* 0x001fe200078e0240 */
[C---:B------:R-:W-:Y:S01]  /*474f0*/  LOP3.LUT P2, RZ, R52.reuse, 0x100000, RZ, 0xc0, !PT ;  /* 0x0010000034ff7812 */ /* 0x040fe2000784c0ff */
[----:B------:R-:W3:Y:S04]  /*47500*/  LDL.LU R190, [R1+0xa2c] ;  /* 0x000a2c0001be7983 */ /* 0x000ee80000300800 */
[----:B------:R0:W-:Y:S01]  /*47510*/  @P5 STG.E.U16 desc[UR58][R56.64], R2 ;  /* 0x0000000238005986 */ /* 0x0001e2000c10153a */
[----:B------:R-:W-:-:S03]  /*47520*/  LOP3.LUT P6, RZ, R52, 0x200000, RZ, 0xc0, !PT ;  /* 0x0020000034ff7812 */ /* 0x000fc600078cc0ff */
[----:B------:R-:W3:Y:S01]  /*47530*/  LDL.LU R191, [R1+0x124] ;  /* 0x0001240001bf7983 */ /* 0x000ee20000300800 */
[----:B0-----:R-:W-:-:S05]  /*47540*/  IMAD.WIDE R56, R193, 0x2, R66 ;  /* 0x00000002c1387825 */ /* 0x001fca00078e0242 */
[----:B------:R0:W-:Y:S01]  /*47550*/  @P0 STG.E.U16 desc[UR58][R56.64], R194 ;  /* 0x000000c238000986 */ /* 0x0001e2000c10153a */
[----:B------:R-:W-:Y:S02]  /*47560*/  LOP3.LUT P0, RZ, R55, 0x100000, RZ, 0xc0, !PT ;  /* 0x0010000037ff7812 */ /* 0x000fe4000780c0ff */
[----:B------:R-:W-:Y:S01]  /*47570*/  PRMT R2, R194, 0x7632, R2 ;  /* 0x00007632c2027816 */ /* 0x000fe20000000002 */
[----:B0-----:R-:W-:Y:S02]  /*47580*/  IMAD.WIDE R56, R193, 0x2, R64 ;  /* 0x00000002c1387825 */ /* 0x001fe400078e0240 */
[----:B------:R-:W3:Y:S08]  /*47590*/  LDL.LU R193, [R1+0xa30] ;  /* 0x000a300001c17983 */ /* 0x000ef00000300800 */
[----:B------:R0:W-:Y:S01]  /*475a0*/  @P0 STG.E.U16 desc[UR58][R56.64], R2 ;  /* 0x0000000238000986 */ /* 0x0001e2000c10153a */
[----:B------:R-:W-:-:S03]  /*475b0*/  LOP3.LUT P0, RZ, R55, 0x80000, RZ, 0xc0, !PT ;  /* 0x0008000037ff7812 */ /* 0x000fc6000780c0ff */
        /* <DEDUP_REMOVED lines=17> */
[----:B------:R-:W-:-:S03]  /*476d0*/  IMAD.WIDE R56, R195, 0x2, R64 ;  /* 0x00000002c3387825 */ /* 0x000fc600078e0240 */
[----:B------:R-:W4:Y:S04]  /*476e0*/  LDL.LU R195, [R1+0xa34] ;  /* 0x000a340001c37983 */ /* 0x000f280000300800 */
[----:B------:R-:W4:Y:S01]  /*476f0*/  LDL.LU R54, [R1+0x128] ;  /* 0x0001280001367983 */ /* 0x000f220000300800 */
[C---:B------:R-:W-:Y:S02]  /*47700*/  LOP3.LUT P3, RZ, R52.reuse, 0x400000, RZ, 0xc0, !PT ;  /* 0x0040000034ff7812 */ /* 0x040fe4000786c0ff */
[----:B------:R-:W-:Y:S01]  /*47710*/  LOP3.LUT P4, RZ, R52, 0x800000, RZ, 0xc0, !PT ;  /* 0x0080000034ff7812 */ /* 0x000fe2000788c0ff */
[----:B------:R-:W4:Y:S10]  /*47720*/  LDL.LU R189, [R1+0xa38] ;  /* 0x000a380001bd7983 */ /* 0x000f340000300800 */
[----:B------:R3:W-:Y:S01]  /*47730*/  @P3 STG.E.U16 desc[UR58][R56.64], R2 ;  /* 0x0000000238003986 */ /* 0x0007e2000c10153a */
[----:B------:R-:W-:Y:S01]  /*47740*/  LOP3.LUT R55, R55, 0xffffdfff, RZ, 0xc0, !PT ;  /* 0xffffdfff37377812 */ /* 0x000fe200078ec0ff */
[----:B---3--:R-:W-:-:S05]  /*47750*/  IMAD.WIDE R56, R190, 0x2, R66 ;  /* 0x00000002be387825 */ /* 0x008fca00078e0242 */
[----:B------:R0:W-:Y:S02]  /*47760*/  @P4 STG.E.U16 desc[UR58][R56.64], R191 ;  /* 0x000000bf38004986 */ /* 0x0001e4000c10153a */
[----:B0-----:R-:W-:Y:S02]  /*47770*/  IMAD.WIDE R56, R190, 0x2, R64 ;  /* 0x00000002be387825 */ /* 0x001fe400078e0240 */
[----:B------:R-:W3:Y:S04]  /*47780*/  LDL.LU R190, [R1+0x13c] ;  /* 0x00013c0001be7983 */ /* 0x000ee80000300800 */
[----:B------:R-:W3:Y:S04]  /*47790*/  LDL.LU R58, [R1+0xa3c] ;  /* 0x000a3c00013a7983 */ /* 0x000ee80000300800 */
[----:B------:R-:W3:Y:S04]  /*477a0*/  LDL.LU R192, [R1+0x12c] ;  /* 0x00012c0001c07983 */ /* 0x000ee80000300800 */
[----:B------:R-:W3:Y:S01]  /*477b0*/  LDL.LU R188, [R1+0xa40] ;  /* 0x000a400001bc7983 */ /* 0x000ee20000300800 */
[----:B------:R-:W-:-:S02]  /*477c0*/  PRMT R2, R191, 0x7632, R2 ;  /* 0x00007632bf027816 */ /* 0x000fc40000000002 */
[C---:B------:R-:W-:Y:S01]  /*477d0*/  LOP3.LUT P1, RZ, R52.reuse, 0x1000000, RZ, 0xc0, !PT ;  /* 0x0100000034ff7812 */ /* 0x040fe2000782c0ff */
[----:B------:R-:W3:Y:S01]  /*477e0*/  LDL.LU R191, [R1+0x110] ;  /* 0x0001100001bf7983 */ /* 0x000ee20000300800 */
[C---:B------:R-:W-:Y:S02]  /*477f0*/  LOP3.LUT P5, RZ, R52.reuse, 0x2000000, RZ, 0xc0, !PT ;  /* 0x0200000034ff7812 */ /* 0x040fe400078ac0ff */
[C---:B------:R-:W-:Y:S02]  /*47800*/  LOP3.LUT P6, RZ, R52.reuse, 0x4000000, RZ, 0xc0, !PT ;  /* 0x0400000034ff7812 */ /* 0x040fe400078cc0ff */
[----:B------:R-:W-:-:S07]  /*47810*/  LOP3.LUT P2, RZ, R52, 0x8000000, RZ, 0xc0, !PT ;  /* 0x0800000034ff7812 */ /* 0x000fce000784c0ff */
[----:B------:R0:W-:Y:S01]  /*47820*/  @P1 STG.E.U16 desc[UR58][R56.64], R2 ;  /* 0x0000000238001986 */ /* 0x0001e2000c10153a */
[C---:B------:R-:W-:Y:S02]  /*47830*/  LOP3.LUT P4, RZ, R52.reuse, 0x10000000, RZ, 0xc0, !PT ;  /* 0x1000000034ff7812 */ /* 0x040fe4000788c0ff */
[----:B------:R-:W-:Y:S01]  /*47840*/  LOP3.LUT P3, RZ, R52, 0x20000000, RZ, 0xc0, !PT ;  /* 0x2000000034ff7812 */ /* 0x000fe2000786c0ff */
[----:B0-----:R-:W-:Y:S01]  /*47850*/  IMAD.WIDE R56, R193, 0x2, R66 ;  /* 0x00000002c1387825 */ /* 0x001fe200078e0242 */
[----:B------:R-:W-:-:S04]  /*47860*/  PRMT R2, R194, 0x7632, R2 ;  /* 0x00007632c2027816 */ /* 0x000fc80000000002 */
        /* <DEDUP_REMOVED lines=17> */
[----:B0-----:R-:W2:Y:S01]  /*47980*/  LDL.LU R194, [R1+0x100] ;  /* 0x0001000001c27983 */ /* 0x001ea20000300800 */
[----:B----4-:R-:W-:-:S05]  /*47990*/  IMAD.WIDE R52, R195, 0x2, R66 ;  /* 0x00000002c3347825 */ /* 0x010fca00078e0242 */
[----:B------:R0:W-:Y:S02]  /*479a0*/  @P2 STG.E.U16 desc[UR58][R52.64], R54 ;  /* 0x0000003634002986 */ /* 0x0001e4000c10153a */
[----:B0-----:R-:W-:Y:S02]  /*479b0*/  IMAD.WIDE R52, R195, 0x2, R64 ;  /* 0x00000002c3347825 */ /* 0x001fe400078e0240 */
[----:B------:R-:W4:Y:S01]  /*479c0*/  LDL.LU R195, [R1+0xa48] ;  /* 0x000a480001c37983 */ /* 0x000f220000300800 */
[----:B------:R-:W-:-:S05]  /*479d0*/  PRMT R2, R54, 0x7632, R2 ;  /* 0x0000763236027816 */ /* 0x000fca0000000002 */
[----:B------:R0:W-:Y:S02]  /*479e0*/  @P4 STG.E.U16 desc[UR58][R52.64], R2 ;  /* 0x0000000234004986 */ /* 0x0001e4000c10153a */
[----:B0-----:R-:W-:Y:S01]  /*479f0*/  IMAD.WIDE R52, R189, 0x2, R66 ;  /* 0x00000002bd347825 */ /* 0x001fe200078e0242 */
[----:B---3--:R-:W-:-:S04]  /*47a00*/  PRMT R2, R190, 0x7632, R2 ;  /* 0x00007632be027816 */ /* 0x008fc80000000002 */
[----:B------:R0:W-:Y:S02]  /*47a10*/  @P3 STG.E.U16 desc[UR58][R52.64], R190 ;  /* 0x000000be34003986 */ /* 0x0001e4000c10153a */
[----:B0-----:R-:W-:Y:S02]  /*47a20*/  IMAD.WIDE R52, R189, 0x2, R64 ;  /* 0x00000002bd347825 */ /* 0x001fe400078e0240 */
[----:B------:R-:W3:Y:S04]  /*47a30*/  LDL.LU R190, [R1+0xa4c] ;  /* 0x000a4c0001be7983 */ /* 0x000ee80000300800 */
[----:B------:R0:W-:Y:S04]  /*47a40*/  @P5 STG.E.U16 desc[UR58][R52.64], R2 ;  /* 0x0000000234005986 */ /* 0x0001e8000c10153a */
[----:B------:R-:W3:Y:S01]  /*47a50*/  LDL.LU R189, [R1+0x104] ;  /* 0x0001040001bd7983 */ /* 0x000ee20000300800 */
[----:B0-----:R-:W-:-:S05]  /*47a60*/  IMAD.WIDE R52, R58, 0x2, R66 ;  /* 0x000000023a347825 */ /* 0x001fca00078e0242 */
[----:B------:R0:W-:Y:S01]  /*47a70*/  @P0 STG.E.U16 desc[UR58][R52.64], R192 ;  /* 0x000000c034000986 */ /* 0x0001e2000c10153a */
[----:B------:R-:W-:Y:S02]  /*47a80*/  LOP3.LUT P0, RZ, R55, 0x10000, RZ, 0xc0, !PT ;  /* 0x0001000037ff7812 */ /* 0x000fe4000780c0ff */
[----:B------:R-:W-:Y:S01]  /*47a90*/  PRMT R2, R192, 0x7632, R2 ;  /* 0x00007632c0027816 */ /* 0x000fe20000000002 */
[----:B0-----:R-:W-:Y:S01]  /*47aa0*/  IMAD.WIDE R52, R58, 0x2, R64 ;  /* 0x000000023a347825 */ /* 0x001fe200078e0240 */
[----:B------:R-:W-:Y:S01]  /*47ab0*/  LOP3.LUT P1, RZ, R51, 0x10, RZ, 0xc0, !PT ;  /* 0x0000001033ff7812 */ /* 0x000fe2000782c0ff */
[----:B------:R-:W3:Y:S08]  /*47ac0*/  LDL.LU R58, [R1+0xa50] ;  /* 0x000a5000013a7983 */ /* 0x000ef00000300800 */
        /* <DEDUP_REMOVED lines=11> */
[----:B--2---:R-:W-:-:S12]  /*47b80*/  IMAD.WIDE R52, R193, 0x2, R66 ;  /* 0x00000002c1347825 */ /* 0x004fd800078e0242 */
[----:B------:R0:W-:Y:S01]  /*47b90*/  @P0 STG.E.U16 desc[UR58][R52.64], R194 ;  /* 0x000000c234000986 */ /* 0x0001e2000c10153a */
[----:B------:R-:W-:Y:S01]  /*47ba0*/  PRMT R2, R194, 0x7632, R2 ;  /* 0x00007632c2027816 */ /* 0x000fe20000000002 */
[----:B0-----:R-:W-:-:S05]  /*47bb0*/  IMAD.WIDE R52, R193, 0x2, R64 ;  /* 0x00000002c1347825 */ /* 0x001fca00078e0240 */
[----:B------:R4:W-:Y:S02]  /*47bc0*/  @P1 STG.E.U16 desc[UR58][R52.64], R2 ;  /* 0x0000000234001986 */ /* 0x0009e4000c10153a */
[----:B----4-:R-:W-:Y:S01]  /*47bd0*/  IMAD.WIDE R52, R195, 0x2, R66 ;  /* 0x00000002c3347825 */ /* 0x010fe200078e0242 */
[----:B------:R-:W-:-:S04]  /*47be0*/  PRMT R2, R7, 0x7632, R2 ;  /* 0x0000763207027816 */ /* 0x000fc80000000002 */
[----:B------:R0:W-:Y:S02]  /*47bf0*/  @P6 STG.E.U16 desc[UR58][R52.64], R7 ;  /* 0x0000000734006986 */ /* 0x0001e4000c10153a */
[----:B0-----:R-:W-:Y:S02]  /*47c00*/  IMAD.WIDE R52, R195, 0x2, R64 ;  /* 0x00000002c3347825 */ /* 0x001fe400078e0240 */
[----:B------:R-:W2:Y:S04]  /*47c10*/  LDL.LU R7, [R1+0x141c] ;  /* 0x00141c0001077983 */ /* 0x000ea80000300800 */
[----:B------:R-:W4:Y:S04]  /*47c20*/  LDL.LU R195, [R1+0xa54] ;  /* 0x000a540001c37983 */ /* 0x000f280000300800 */
[----:B------:R-:W2:Y:S01]  /*47c30*/  LDL.LU R59, [R1+0x108] ;  /* 0x00010800013b7983 */ /* 0x000ea20000300800 */
[----:B------:R-:W-:-:S02]  /*47c40*/  LOP3.LUT P2, RZ, R51, 0x40, RZ, 0xc0, !PT ;  /* 0x0000004033ff7812 */ /* 0x000fc4000784c0ff */
[----:B------:R-:W-:Y:S01]  /*47c50*/  LOP3.LUT P4, RZ, R51, 0x80, RZ, 0xc0, !PT ;  /* 0x0000008033ff7812 */ /* 0x000fe2000788c0ff */
[----:B------:R-:W2:Y:S10]  /*47c60*/  LDL.LU R191, [R1+0xa58] ;  /* 0x000a580001bf7983 */ /* 0x000eb40000300800 */
[----:B------:R3:W-:Y:S02]  /*47c70*/  @P2 STG.E.U16 desc[UR58][R52.64], R2 ;  /* 0x0000000234002986 */ /* 0x0007e4000c10153a */
[----:B---3--:R-:W-:-:S05]  /*47c80*/  IMAD.WIDE R52, R190, 0x2, R66 ;  /* 0x00000002be347825 */ /* 0x008fca00078e0242 */
[----:B------:R0:W-:Y:S02]  /*47c90*/  @P4 STG.E.U16 desc[UR58][R52.64], R189 ;  /* 0x000000bd34004986 */ /* 0x0001e4000c10153a */
[----:B0-----:R-:W-:Y:S02]  /*47ca0*/  IMAD.WIDE R52, R190, 0x2, R64 ;  /* 0x00000002be347825 */ /* 0x001fe400078e0240 */
[----:B------:R-:W3:Y:S04]  /*47cb0*/  LDL.LU R190, [R1+0x11c] ;  /* 0x00011c0001be7983 */ /* 0x000ee80000300800 */
[----:B------:R-:W3:Y:S04]  /*47cc0*/  LDL.LU R193, [R1+0xa5c] ;  /* 0x000a5c0001c17983 */ /* 0x000ee80000300800 */
[----:B------:R-:W3:Y:S04]  /*47cd0*/  LDL.LU R194, [R1+0x10c] ;  /* 0x00010c0001c27983 */ /* 0x000ee80000300800 */
[----:B------:R-:W3:Y:S04]  /*47ce0*/  LDL.LU R54, [R1+0xa60] ;  /* 0x000a600001367983 */ /* 0x000ee80000300800 */
[----:B------:R-:W3:Y:S01]  /*47cf0*/  LDL.LU R188, [R1+0xf0] ;  /* 0x0000f00001bc7983 */ /* 0x000ee20000300800 */
[----:B------:R-:W-:-:S02]  /*47d00*/  LOP3.LUT P3, RZ, R51, 0x100, RZ, 0xc0, !PT ;  /* 0x0000010033ff7812 */ /* 0x000fc4000786c0ff */
[----:B------:R-:W-:Y:S02]  /*47d10*/  LOP3.LUT P5, RZ, R51, 0x200, RZ, 0xc0, !PT ;  /* 0x0000020033ff7812 */ /* 0x000fe400078ac0ff */
[----:B------:R-:W-:Y:S02]  /*47d20*/  PRMT R2, R189, 0x7632, R2 ;  /* 0x00007632bd027816 */ /* 0x000fe40000000002 */
[C---:B------:R-:W-:Y:S01]  /*47d30*/  LOP3.LUT P6, RZ, R51.reuse, 0x400, RZ, 0xc0, !PT ;  /* 0x0000040033ff7812 */ /* 0x040fe200078cc0ff */
[----:B------:R-:W3:Y:S01]  /*47d40*/  LDL.LU R189, [R1+0xa64] ;  /* 0x000a640001bd7983 */ /* 0x000ee20000300800 */
[----:B------:R-:W-:-:S05]  /*47d50*/  LOP3.LUT P1, RZ, R51, 0x800, RZ, 0xc0, !PT ;  /* 0x0000080033ff7812 */ /* 0x000fca000782c0ff */
[----:B------:R0:W-:Y:S02]  /*47d60*/  @P3 STG.E.U16 desc[UR58][R52.64], R2 ;  /* 0x0000000234003986 */ /* 0x0001e4000c10153a */
[----:B0-----:R-:W-:Y:S01]  /*47d70*/  IMAD.WIDE R52, R58, 0x2, R66 ;  /* 0x000000023a347825 */ /* 0x001fe200078e0242 */
[----:B------:R-:W-:-:S04]  /*47d80*/  PRMT R2, R192, 0x7632, R2 ;  /* 0x00007632c0027816 */ /* 0x000fc80000000002 */
[----:B------:R0:W-:Y:S02]  /*47d90*/  @P5 STG.E.U16 desc[UR58][R52.64], R192 ;  /* 0x000000c034005986 */ /* 0x0001e4000c10153a */
[----:B0-----:R-:W-:Y:S02]  /*47da0*/  IMAD.WIDE R52, R58, 0x2, R64 ;  /* 0x000000023a347825 */ /* 0x001fe400078e0240 */
[----:B------:R-:W3:Y:S04]  /*47db0*/  LDL.LU R58, [R1+0xe0] ;  /* 0x0000e000013a7983 */ /* 0x000ee80000300800 */
[----:B------:R4:W-:Y:S04]  /*47dc0*/  @P6 STG.E.U16 desc[UR58][R52.64], R2 ;  /* 0x0000000234006986 */ /* 0x0009e8000c10153a */
[----:B------:R-:W3:Y:S01]  /*47dd0*/  LDL.LU R192, [R1+0xa68] ;  /* 0x000a680001c07983 */ /* 0x000ee20000300800 */
[----:B------:R-:W-:Y:S01]  /*47de0*/  LOP3.LUT R55, R55, 0xfffffdff, RZ, 0xc0, !PT ;  /* 0xfffffdff37377812 */ /* 0x000fe200078ec0ff */
[----:B----4-:R-:W-:-:S05]  /*47df0*/  IMAD.WIDE R52, R195, 0x2, R66 ;  /* 0x00000002c3347825 */ /* 0x010fca00078e0242 */
[----:B--2---:R0:W-:Y:S02]  /*47e00*/  @P1 STG.E.U16 desc[UR58][R52.64], R59 ;  /* 0x0000003b34001986 */ /* 0x0041e4000c10153a */
[----:B0-----:R-:W-:Y:S02]  /*47e10*/  IMAD.WIDE R52, R195, 0x2, R64 ;  /* 0x00000002c3347825 */ /* 0x001fe400078e0240 */
[----:B------:R-:W2:Y:S01]  /*47e20*/  LDL.LU R195, [R1+0xf4] ;  /* 0x0000f40001c37983 */ /* 0x000ea20000300800 */
[----:B------:R-:W-:-:S13]  /*47e30*/  LOP3.LUT P0, RZ, R7, 0x20, RZ, 0xc0, !PT ;  /* 0x0000002007ff7812 */ /* 0x000fda000780c0ff */
        /* <DEDUP_REMOVED lines=51> */
[----:B------:R-:W-:Y:S02]  /*48170*/  LOP3.LUT P1, RZ, R51, 0x40000, RZ, 0xc0, !PT ;  /* 0x0004000033ff7812 */ /* 0x000fe4000782c0ff */
[----:B------:R-:W-:Y:S01]  /*48180*/  LOP3.LUT P4, RZ, R7, 0x80, RZ, 0xc0, !PT ;  /* 0x0000008007ff7812 */ /* 0x000fe2000788c0ff */
[----:B------:R-:W-:Y:S01]  /*48190*/  IMAD.WIDE R52, R192, 0x2, R64 ;  /* 0x00000002c0347825 */ /* 0x000fe200078e0240 */
[----:B------:R-:W2:Y:S09]  /*481a0*/  LDL.LU R58, [R1+0xa78] ;  /* 0x000a7800013a7983 */ /* 0x000eb20000300800 */
[----:B------:R3:W-:Y:S02]  /*481b0*/  @P1 STG.E.U16 desc[UR58][R52.64], R2 ;  /* 0x0000000234001986 */ /* 0x0007e4000c10153a */
[----:B---3--:R-:W-:-:S05]  /*481c0*/  IMAD.WIDE R52, R190, 0x2, R66 ;  /* 0x00000002be347825 */ /* 0x008fca00078e0242 */
[----:B----4-:R0:W-:Y:S02]  /*481d0*/  @P4 STG.E.U16 desc[UR58][R52.64], R191 ;  /* 0x000000bf34004986 */ /* 0x0101e4000c10153a */
[----:B0-----:R-:W-:Y:S02]  /*481e0*/  IMAD.WIDE R52, R190, 0x2, R64 ;  /* 0x00000002be347825 */ /* 0x001fe400078e0240 */
[----:B------:R-:W3:Y:S04]  /*481f0*/  LDL.LU R190, [R1+0xfc] ;  /* 0x0000fc0001be7983 */ /* 0x000ee80000300800 */
[----:B------:R-:W4:Y:S04]  /*48200*/  LDL.LU R188, [R1+0xa7c] ;  /* 0x000a7c0001bc7983 */ /* 0x000f280000300800 */
[----:B------:R-:W4:Y:S04]  /*48210*/  LDL.LU R192, [R1+0xec] ;  /* 0x0000ec0001c07983 */ /* 0x000f280000300800 */
[----:B------:R-:W4:Y:S01]  /*48220*/  LDL.LU R189, [R1+0xa80] ;  /* 0x000a800001bd7983 */ /* 0x000f220000300800 */
[----:B------:R-:W-:-:S03]  /*48230*/  PRMT R2, R191, 0x7632, R2 ;  /* 0x00007632bf027816 */ /* 0x000fc60000000002 */
[----:B------:R-:W4:Y:S01]  /*48240*/  LDL.LU R191, [R1+0xd0] ;  /* 0x0000d00001bf7983 */ /* 0x000f220000300800 */
[----:B------:R-:W-:Y:S02]  /*48250*/  LOP3.LUT P2, RZ, R7, 0x100, RZ, 0xc0, !PT ;  /* 0x0000010007ff7812 */ /* 0x000fe4000784c0ff */
[C---:B------:R-:W-:Y:S02]  /*48260*/  LOP3.LUT P5, RZ, R51.reuse, 0x80000, RZ, 0xc0, !PT ;  /* 0x0008000033ff7812 */ /* 0x040fe400078ac0ff */
[----:B------:R-:W-:Y:S02]  /*48270*/  LOP3.LUT P6, RZ, R51, 0x100000, RZ, 0xc0, !PT ;  /* 0x0010000033ff7812 */ /* 0x000fe400078cc0ff */
        /* <DEDUP_REMOVED lines=21> */
[----:B------:R-:W-:Y:S02]  /*483d0*/  LOP3.LUT P4, RZ, R7, 0x400, RZ, 0xc0, !PT ;  /* 0x0000040007ff7812 */ /* 0x000fe4000788c0ff */
        /* <DEDUP_REMOVED lines=59> */
[----:B------:R-:W-:Y:S02]  /*48790*/  LOP3.LUT P1, RZ, R7, 0x10000, RZ, 0xc0, !PT ;  /* 0x0001000007ff7812 */ /* 0x000fe4000782c0ff */
[C---:B------:R-:W-:Y:S02]  /*487a0*/  LOP3.LUT P5, RZ, R51.reuse, 0x8000000, RZ, 0xc0, !PT ;  /* 0x0800000033ff7812 */ /* 0x040fe400078ac0ff */
[----:B------:R-:W-:Y:S02]  /*487b0*/  LOP3.LUT P6, RZ, R51, 0x10000000, RZ, 0xc0, !PT ;  /* 0x1000000033ff7812 */ /* 0x000fe400078cc0ff */
[----:B------:R-:W-:-:S07]  /*487c0*/  LOP3.LUT P2, RZ, R7, 0x20000, RZ, 0xc0, !PT ;  /* 0x0002000007ff7812 */ /* 0x000fce000784c0ff */
[----:B------:R4:W-:Y:S02]  /*487d0*/  @P1 STG.E.U16 desc[UR58][R52.64], R2 ;  /* 0x0000000234001986 */ /* 0x0009e4000c10153a */
[----:B----4-:R-:W-:Y:S01]  /*487e0*/  IMAD.WIDE R52, R192, 0x2, R66 ;  /* 0x00000002c0347825 */ /* 0x010fe200078e0242 */
[----:B------:R-:W-:-:S04]  /*487f0*/  PRMT R2, R54, 0x7632, R2 ;  /* 0x0000763236027816 */ /* 0x000fc80000000002 */
[----:B------:R0:W-:Y:S02]  /*48800*/  @P5 STG.E.U16 desc[UR58][R52.64], R54 ;  /* 0x0000003634005986 */ /* 0x0001e4000c10153a */
[----:B0-----:R-:W-:Y:S02]  /*48810*/  IMAD.WIDE R52, R192, 0x2, R64 ;  /* 0x00000002c0347825 */ /* 0x001fe400078e0240 */
[----:B------:R-:W4:Y:S04]  /*48820*/  LDL.LU R192, [R1+0xaa4] ;  /* 0x000aa40001c07983 */ /* 0x000f280000300800 */
[----:B------:R2:W-:Y:S02]  /*48830*/  @P6 STG.E.U16 desc[UR58][R52.64], R2 ;  /* 0x0000000234006986 */ /* 0x0005e4000c10153a */
        /* <DEDUP_REMOVED lines=45> */
[----:B------:R-:W-:Y:S01]  /*48b10*/  LOP3.LUT P6, RZ, R50, 0x2, RZ, 0xc0, !PT ;  /* 0x0000000232ff7812 */ /* 0x000fe200078cc0ff */
[----:B----4-:R-:W-:Y:S01]  /*48b20*/  IMAD.WIDE R52, R192, 0x2, R66 ;  /* 0x00000002c0347825 */ /* 0x010fe200078e0242 */
[----:B------:R-:W-:-:S09]  /*48b30*/  PRMT R2, R49, 0x7632, R2 ;  /* 0x0000763231027816 */ /* 0x000fd20000000002 */
[----:B------:R0:W-:Y:S02]  /*48b40*/  @P0 STG.E.U16 desc[UR58][R52.64], R49 ;  /* 0x0000003134000986 */ /* 0x0001e4000c10153a */
[----:B0-----:R-:W-:Y:S02]  /*48b50*/  IMAD.WIDE R52, R192, 0x2, R64 ;  /* 0x00000002c0347825 */ /* 0x001fe400078e0240 */
[----:B------:R-:W4:Y:S04]  /*48b60*/  LDL.LU R49, [R1+0x1414] ;  /* 0x0014140001317983 */ /* 0x000f280000300800 */
        /* <DEDUP_REMOVED lines=23> */
[----:B------:R-:W-:-:S05]  /*48ce0*/  LOP3.LUT P6, RZ, R50, 0x10, RZ, 0xc0, !PT ;  /* 0x0000001032ff7812 */ /* 0x000fca00078cc0ff */
[----:B------:R0:W-:Y:S01]  /*48cf0*/  @P3 STG.E.U16 desc[UR58][R52.64], R2 ;  /* 0x0000000234003986 */ /* 0x0001e2000c10153a */
[----:B------:R-:W-:Y:S01]  /*48d00*/  LOP3.LUT P1, RZ, R7, 0x2000000, RZ, 0xc0, !PT ;  /* 0x0200000007ff7812 */ /* 0x000fe2000782c0ff */
[----:B0-----:R-:W-:-:S05]  /*48d10*/  IMAD.WIDE R52, R194, 0x2, R66 ;  /* 0x00000002c2347825 */ /* 0x001fca00078e0242 */
[----:B----4-:R0:W-:Y:S01]  /*48d20*/  @P5 STG.E.U16 desc[UR58][R52.64], R49 ;  /* 0x0000003134005986 */ /* 0x0101e2000c10153a */
[----:B------:R-:W-:-:S03]  /*48d30*/  PRMT R2, R49, 0x7632, R2 ;  /* 0x0000763231027816 */ /* 0x000fc60000000002 */
[----:B0-----:R-:W4:Y:S04]  /*48d40*/  LDL.LU R49, [R1+0x140c] ;  /* 0x00140c0001317983 */ /* 0x001f280000300800 */
[----:B------:R-:W4:Y:S01]  /*48d50*/  LDL.LU R189, [R1+0xac4] ;  /* 0x000ac40001bd7983 */ /* 0x000f220000300800 */
[----:B------:R-:W-:-:S03]  /*48d60*/  IMAD.WIDE R52, R194, 0x2, R64 ;  /* 0x00000002c2347825 */ /* 0x000fc600078e0240 */
        /* <DEDUP_REMOVED lines=30> */
[----:B------:R-:W3:Y:S04]  /*48f50*/  LDL.LU R191, [R1+0x84] ;  /* 0x0000840001bf7983 */ /* 0x000ee80000300800 */
[----:B------:R0:W-:Y:S02]  /*48f60*/  @P5 STG.E.U16 desc[UR58][R52.64], R2 ;  /* 0x0000000234005986 */ /* 0x0001e4000c10153a */
        /* <DEDUP_REMOVED lines=27> */
[----:B------:R-:W4:Y:S01]  /*49120*/  LDL.LU R59, [R1+0x88] ;  /* 0x00008800013b7983 */ /* 0x000f220000300800 */
[----:B------:R-:W-:Y:S02]  /*49130*/  LOP3.LUT P1, RZ, R50, 0x400, RZ, 0xc0, !PT ;  /* 0x0000040032ff7812 */ /* 0x000fe4000782c0ff */
[----:B------:R-:W-:Y:S01]  /*49140*/  LOP3.LUT P4, RZ, R7, 0x80000000, RZ, 0xc0, !PT ;  /* 0x8000000007ff7812 */ /* 0x000fe2000788c0ff */
[----:B------:R-:W-:Y:S01]  /*49150*/  IMAD.WIDE R52, R194, 0x2, R64 ;  /* 0x00000002c2347825 */ /* 0x000fe200078e0240 */
[----:B------:R-:W4:Y:S09]  /*49160*/  LDL.LU R189, [R1+0xae0] ;  /* 0x000ae00001bd7983 */ /* 0x000f320000300800 */
        /* <DEDUP_REMOVED lines=10> */
[C---:B------:R-:W-:Y:S02]  /*49210*/  LOP3.LUT P5, RZ, R50.reuse, 0x800, RZ, 0xc0, !PT ;  /* 0x0000080032ff7812 */ /* 0x040fe400078ac0ff */
[----:B------:R-:W-:Y:S02]  /*49220*/  PRMT R2, R191, 0x7632, R2 ;  /* 0x00007632bf027816 */ /* 0x000fe40000000002 */
[----:B------:R-:W-:Y:S01]  /*49230*/  LOP3.LUT P6, RZ, R50, 0x1000, RZ, 0xc0, !PT ;  /* 0x0000100032ff7812 */ /* 0x000fe200078cc0ff */
        /* <DEDUP_REMOVED lines=10> */
[----:B--2---:R-:W-:-:S05]  /*492e0*/  IMAD.WIDE R52, R195, 0x2, R66 ;  /* 0x00000002c3347825 */ /* 0x004fca00078e0242 */
[----:B----4-:R0:W-:Y:S02]  /*492f0*/  @P3 STG.E.U16 desc[UR58][R52.64], R59 ;  /* 0x0000003b34003986 */ /* 0x0101e4000c10153a */
        /* <DEDUP_REMOVED lines=56> */
[C---:B------:R-:W-:Y:S01]  /*49680*/  LOP3.LUT P4, RZ, R49.reuse, 0x80, RZ, 0xc0, !PT ;  /* 0x0000008031ff7812 */ /* 0x040fe2000788c0ff */
[----:B------:R-:W-:Y:S01]  /*49690*/  IMAD.WIDE R52, R192, 0x2, R64 ;  /* 0x00000002c0347825 */ /* 0x000fe200078e0240 */
[----:B------:R-:W2:Y:S09]  /*496a0*/  LDL.LU R191, [R1+0xc1c] ;  /* 0x000c1c0001bf7983 */ /* 0x000eb20000300800 */
[----:B------:R3:W-:Y:S01]  /*496b0*/  @P3 STG.E.U16 desc[UR58][R52.64], R2 ;  /* 0x0000000234003986 */ /* 0x0007e2000c10153a */
[----:B------:R-:W-:Y:S01]  /*496c0*/  LOP3.LUT P1, RZ, R49, 0x100, RZ, 0xc0, !PT ;  /* 0x0000010031ff7812 */ /* 0x000fe2000782c0ff */
        /* <DEDUP_REMOVED lines=9> */
[C---:B------:R-:W-:Y:S02]  /*49760*/  LOP3.LUT P5, RZ, R50.reuse, 0x80000, RZ, 0xc0, !PT ;  /* 0x0008000032ff7812 */ /* 0x040fe400078ac0ff */
[----:B------:R-:W-:Y:S01]  /*49770*/  LOP3.LUT P6, RZ, R50, 0x100000, RZ, 0xc0, !PT ;  /* 0x0010000032ff7812 */ /* 0x000fe200078cc0ff */
[----:B------:R0:W-:Y:S01]  /*49780*/  @P1 STG.E.U16 desc[UR58][R52.64], R2 ;  /* 0x0000000234001986 */ /* 0x0001e2000c10153a */
[----:B------:R-:W-:Y:S01]  /*49790*/  LOP3.LUT P2, RZ, R49, 0x200, RZ, 0xc0, !PT ;  /* 0x0000020031ff7812 */ /* 0x000fe2000784c0ff */
[----:B0-----:R-:W-:Y:S01]  /*497a0*/  IMAD.WIDE R52, R193, 0x2, R66 ;  /* 0x00000002c1347825 */ /* 0x001fe200078e0242 */
[----:B------:R-:W-:-:S07]  /*497b0*/  PRMT R2, R194, 0x7632, R2 ;  /* 0x00007632c2027816 */ /* 0x000fce0000000002 */
        /* <DEDUP_REMOVED lines=60> */
[----:B0-----:R-:W2:Y:S04]  /*49b80*/  LDL.LU R48, [R1+0x1408] ;  /* 0x0014080001307983 */ /* 0x001ea80000300800 */
[----:B------:R-:W2:Y:S04]  /*49b90*/  LDL.LU R194, [R1+0xc44] ;  /* 0x000c440001c27983 */ /* 0x000ea80000300800 */
[----:B------:R-:W2:Y:S01]  /*49ba0*/  LDL.LU R54, [R1+0x48] ;  /* 0x0000480001367983 */ /* 0x000ea20000300800 */
[----:B------:R-:W-:-:S03]  /*49bb0*/  LOP3.LUT P2, RZ, R50, 0x4000000, RZ, 0xc0, !PT ;  /* 0x0400000032ff7812 */ /* 0x000fc6000784c0ff */
[----:B------:R-:W2:Y:S01]  /*49bc0*/  LDL.LU R193, [R1+0xc48] ;  /* 0x000c480001c17983 */ /* 0x000ea20000300800 */
[----:B------:R-:W-:Y:S01]  /*49bd0*/  LOP3.LUT P3, RZ, R49, 0x8000, RZ, 0xc0, !PT ;  /* 0x0000800031ff7812 */ /* 0x000fe2000786c0ff */
[----:B------:R-:W-:Y:S02]  /*49be0*/  IMAD.WIDE R52, R195, 0x2, R64 ;  /* 0x00000002c3347825 */ /* 0x000fe400078e0240 */
[----:B------:R-:W2:Y:S04]  /*49bf0*/  LDL.LU R195, [R1+0x5c] ;  /* 0x00005c0001c37983 */ /* 0x000ea80000300800 */
[----:B------:R-:W2:Y:S04]  /*49c00*/  LDL.LU R188, [R1+0xc50] ;  /* 0x000c500001bc7983 */ /* 0x000ea80000300800 */
[----:B------:R3:W-:Y:S01]  /*49c10*/  @P2 STG.E.U16 desc[UR58][R52.64], R2 ;  /* 0x0000000234002986 */ /* 0x0007e2000c10153a */
[----:B------:R-:W-:-:S02]  /*49c20*/  LOP3.LUT P0, RZ, R49, 0x200000, RZ, 0xc0, !PT ;  /* 0x0020000031ff7812 */ /* 0x000fc4000780c0ff */
[----:B------:R-:W-:Y:S01]  /*49c30*/  LOP3.LUT R0, R0, 0xfffdffff, RZ, 0xc0, !PT ;  /* 0xfffdffff00007812 */ /* 0x000fe200078ec0ff */
[----:B---3--:R-:W-:-:S05]  /*49c40*/  IMAD.WIDE R52, R190, 0x2, R66 ;  /* 0x00000002be347825 */ /* 0x008fca00078e0242 */
[----:B------:R0:W-:Y:S02]  /*49c50*/  @P3 STG.E.U16 desc[UR58][R52.64], R191 ;  /* 0x000000bf34003986 */ /* 0x0001e4000c10153a */
[----:B0-----:R-:W-:Y:S02]  /*49c60*/  IMAD.WIDE R52, R190, 0x2, R64 ;  /* 0x00000002be347825 */ /* 0x001fe400078e0240 */
[----:B------:R-:W3:Y:S04]  /*49c70*/  LDL.LU R190, [R1+0x4c] ;  /* 0x00004c0001be7983 */ /* 0x000ee80000300800 */
[----:B------:R-:W3:Y:S01]  /*49c80*/  LDL.LU R189, [R1+0xc58] ;  /* 0x000c580001bd7983 */ /* 0x000ee20000300800 */
[----:B------:R-:W-:-:S03]  /*49c90*/  PRMT R2, R191, 0x7632, R2 ;  /* 0x00007632bf027816 */ /* 0x000fc60000000002 */
[----:B------:R-:W3:Y:S01]  /*49ca0*/  LDL.LU R191, [R1+0x30] ;  /* 0x0000300001bf7983 */ /* 0x000ee20000300800 */
[----:B------:R-:W-:Y:S02]  /*49cb0*/  @P0 LOP3.LUT R0, R0, 0x20000, RZ, 0xfc, !PT ;  /* 0x0002000000000812 */ /* 0x000fe400078efcff */
[----:B------:R-:W-:Y:S02]  /*49cc0*/  LOP3.LUT P4, RZ, R49, 0x10000, RZ, 0xc0, !PT ;  /* 0x0001000031ff7812 */ /* 0x000fe4000788c0ff */
[----:B------:R-:W-:Y:S02]  /*49cd0*/  LOP3.LUT R0, R0, 0xfffbffff, RZ, 0xc0, !PT ;  /* 0xfffbffff00007812 */ /* 0x000fe400078ec0ff */
[C---:B------:R-:W-:Y:S02]  /*49ce0*/  LOP3.LUT P5, RZ, R50.reuse, 0x8000000, RZ, 0xc0, !PT ;  /* 0x0800000032ff7812 */ /* 0x040fe400078ac0ff */
[C---:B------:R-:W-:Y:S02]  /*49cf0*/  LOP3.LUT P6, RZ, R50.reuse, 0x10000000, RZ, 0xc0, !PT ;  /* 0x1000000032ff7812 */ /* 0x040fe400078cc0ff */
[----:B------:R-:W-:-:S05]  /*49d00*/  LOP3.LUT P3, RZ, R50, 0x20000000, RZ, 0xc0, !PT ;  /* 0x2000000032ff7812 */ /* 0x000fca000786c0ff */
[----:B------:R4:W-:Y:S01]  /*49d10*/  @P4 STG.E.U16 desc[UR58][R52.64], R2 ;  /* 0x0000000234004986 */ /* 0x0009e2000c10153a */
[----:B------:R-:W-:Y:S01]  /*49d20*/  LOP3.LUT P4, RZ, R50, 0x40000000, RZ, 0xc0, !PT ;  /* 0x4000000032ff7812 */ /* 0x000fe2000788c0ff */
[----:B----4-:R-:W-:Y:S01]  /*49d30*/  IMAD.WIDE R52, R58, 0x2, R66 ;  /* 0x000000023a347825 */ /* 0x010fe200078e0242 */
[----:B--2---:R-:W-:-:S13]  /*49d40*/  LOP3.LUT P0, RZ, R48, 0x1, RZ, 0xc0, !PT ;  /* 0x0000000130ff7812 */ /* 0x004fda000780c0ff */
[----:B------:R-:W-:Y:S02]  /*49d50*/  @P0 LOP3.LUT R0, R0, 0x40000, RZ, 0xfc, !PT ;  /* 0x0004000000000812 */ /* 0x000fe400078efcff */
[----:B------:R-:W-:Y:S01]  /*49d60*/  LOP3.LUT P0, RZ, R50, 0x80000000, RZ, 0xc0, !PT ;  /* 0x8000000032ff7812 */ /* 0x000fe2000780c0ff */
[----:B------:R-:W-:Y:S02]  /*49d70*/  IMAD.WIDE R50, R58, 0x2, R64 ;  /* 0x000000023a327825 */ /* 0x000fe400078e0240 */
[----:B------:R-:W2:Y:S01]  /*49d80*/  LDL.LU R58, [R1+0xc60] ;  /* 0x000c6000013a7983 */ /* 0x000ea20000300800 */
[----:B------:R-:W-:Y:S02]  /*49d90*/  LOP3.LUT P1, RZ, R49, 0x20000, RZ, 0xc0, !PT ;  /* 0x0002000031ff7812 */ /* 0x000fe4000782c0ff */
[----:B------:R-:W-:Y:S01]  /*49da0*/  PRMT R2, R192, 0x7632, R2 ;  /* 0x00007632c0027816 */ /* 0x000fe20000000002 */
[----:B------:R0:W-:Y:S01]  /*49db0*/  @P5 STG.E.U16 desc[UR58][R52.64], R192 ;  /* 0x000000c034005986 */ /* 0x0001e2000c10153a */
[----:B------:R-:W-:-:S03]  /*49dc0*/  LOP3.LUT R0, R0, 0xfff7ffff, RZ, 0xc0, !PT ;  /* 0xfff7ffff00007812 */ /* 0x000fc600078ec0ff */
[----:B------:R4:W-:Y:S01]  /*49dd0*/  @P6 STG.E.U16 desc[UR58][R50.64], R2 ;  /* 0x0000000232006986 */ /* 0x0009e2000c10153a */
[C---:B------:R-:W-:Y:S02]  /*49de0*/  LOP3.LUT P2, RZ, R49.reuse, 0x40000, RZ, 0xc0, !PT ;  /* 0x0004000031ff7812 */ /* 0x040fe4000784c0ff */
[----:B------:R-:W-:Y:S01]  /*49df0*/  @P0 LOP3.LUT R0, R0, 0x80000, RZ, 0xfc, !PT ;  /* 0x0008000000000812 */ /* 0x000fe200078efcff */
[----:B0-----:R-:W2:Y:S01]  /*49e00*/  LDL.LU R192, [R1+0xc64] ;  /* 0x000c640001c07983 */ /* 0x001ea20000300800 */
[----:B----4-:R-:W-:Y:S01]  /*49e10*/  IMAD.WIDE R50, R194, 0x2, R66 ;  /* 0x00000002c2327825 */ /* 0x010fe200078e0242 */
[----:B------:R-:W-:-:S04]  /*49e20*/  LOP3.LUT P0, RZ, R49, 0x100000, RZ, 0xc0, !PT ;  /* 0x0010000031ff7812 */ /* 0x000fc8000780c0ff */
[----:B------:R0:W-:Y:S01]  /*49e30*/  @P1 STG.E.U16 desc[UR58][R50.64], R54 ;  /* 0x0000003632001986 */ /* 0x0001e2000c10153a */
[----:B------:R-:W-:Y:S02]  /*49e40*/  PRMT R2, R54, 0x7632, R2 ;  /* 0x0000763236027816 */ /* 0x000fe40000000002 */
[----:B------:R-:W-:Y:S01]  /*49e50*/  LOP3.LUT R0, R0, 0xffefffff, RZ, 0xc0, !PT ;  /* 0xffefffff00007812 */ /* 0x000fe200078ec0ff */
[----:B0-----:R-:W-:Y:S02]  /*49e60*/  IMAD.WIDE R50, R194, 0x2, R64 ;  /* 0x00000002c2327825 */ /* 0x001fe400078e0240 */
[----:B------:R-:W4:Y:S04]  /*49e70*/  LDL.LU R194, [R1+0x34] ;  /* 0x0000340001c27983 */ /* 0x000f280000300800 */
[----:B------:R0:W-:Y:S01]  /*49e80*/  @P2 STG.E.U16 desc[UR58][R50.64], R2 ;  /* 0x0000000232002986 */ /* 0x0001e2000c10153a */
[----:B------:R-:W-:-:S02]  /*49e90*/  @P0 LOP3.LUT R0, R0, 0x100000, RZ, 0xfc, !PT ;  /* 0x0010000000000812 */ /* 0x000fc400078efcff */
[----:B------:R-:W-:Y:S01]  /*49ea0*/  LOP3.LUT P0, RZ, R49, 0x80000, RZ, 0xc0, !PT ;  /* 0x0008000031ff7812 */ /* 0x000fe2000780c0ff */
[----:B0-----:R-:W-:Y:S01]  /*49eb0*/  IMAD.WIDE R50, R193, 0x2, R66 ;  /* 0x00000002c1327825 */ /* 0x001fe200078e0242 */
[----:B------:R-:W-:-:S04]  /*49ec0*/  PRMT R2, R195, 0x7632, R2 ;  /* 0x00007632c3027816 */ /* 0x000fc80000000002 */
[----:B------:R0:W-:Y:S02]  /*49ed0*/  @P3 STG.E.U16 desc[UR58][R50.64], R195 ;  /* 0x000000c332003986 */ /* 0x0001e4000c10153a */
[----:B0-----:R-:W-:Y:S02]  /*49ee0*/  IMAD.WIDE R50, R193, 0x2, R64 ;  /* 0x00000002c1327825 */ /* 0x001fe400078e0240 */
[----:B------:R-:W4:Y:S04]  /*49ef0*/  LDL.LU R195, [R1+0xc6c] ;  /* 0x000c6c0001c37983 */ /* 0x000f280000300800 */
[----:B------:R0:W-:Y:S04]  /*49f00*/  @P4 STG.E.U16 desc[UR58][R50.64], R2 ;  /* 0x0000000232004986 */ /* 0x0001e8000c10153a */
[----:B------:R-:W4:Y:S01]  /*49f10*/  LDL.LU R193, [R1+0x24] ;  /* 0x0000240001c17983 */ /* 0x000f220000300800 */
[----:B0-----:R-:W-:-:S05]  /*49f20*/  IMAD.WIDE R50, R188, 0x2, R66 ;  /* 0x00000002bc327825 */ /* 0x001fca00078e0242 */
[----:B---3--:R0:W-:Y:S01]  /*49f30*/  @P0 STG.E.U16 desc[UR58][R50.64], R190 ;  /* 0x000000be32000986 */ /* 0x0081e2000c10153a */
[----:B------:R-:W-:Y:S02]  /*49f40*/  LOP3.LUT P0, RZ, R0, 0x100000, RZ, 0xc0, !PT ;  /* 0x0010000000ff7812 */ /* 0x000fe4000780c0ff */
[----:B------:R-:W-:Y:S01]  /*49f50*/  PRMT R2, R190, 0x7632, R2 ;  /* 0x00007632be027816 */ /* 0x000fe20000000002 */
[----:B0-----:R-:W-:Y:S01]  /*49f60*/  IMAD.WIDE R50, R188, 0x2, R64 ;  /* 0x00000002bc327825 */ /* 0x001fe200078e0240 */
[----:B------:R-:W3:Y:S09]  /*49f70*/  LDL.LU R190, [R1+0xc74] ;  /* 0x000c740001be7983 */ /* 0x000ef20000300800 */
        /* <DEDUP_REMOVED lines=9> */
[----:B0-----:R-:W-:Y:S01]  /*4a010*/  PRMT R2, R6, 0x7632, R2 ;  /* 0x0000763206027816 */ /* 0x001fe20000000002 */
[----:B--2---:R-:W-:-:S10]  /*4a020*/  IMAD.WIDE R50, R58, 0x2, R66 ;  /* 0x000000023a327825 */ /* 0x004fd400078e0242 */
[----:B------:R0:W-:Y:S04]  /*4a030*/  @P0 STG.E.U16 desc[UR58][R50.64], R6 ;  /* 0x0000000632000986 */ /* 0x0001e8000c10153a */
[----:B0-----:R-:W2:Y:S01]  /*4a040*/  LDL.LU R6, [R1+0x1404] ;  /* 0x0014040001067983 */ /* 0x001ea20000300800 */
[----:B------:R-:W-:Y:S02]  /*4a050*/  LOP3.LUT P5, RZ, R49, 0x400000, RZ, 0xc0, !PT ;  /* 0x0040000031ff7812 */ /* 0x000fe400078ac0ff */
[----:B------:R-:W-:Y:S01]  /*4a060*/  LOP3.LUT P6, RZ, R48, 0x2, RZ, 0xc0, !PT ;  /* 0x0000000230ff7812 */ /* 0x000fe200078cc0ff */
[----:B------:R-:W-:-:S10]  /*4a070*/  IMAD.WIDE R50, R58, 0x2, R64 ;  /* 0x000000023a327825 */ /* 0x000fd400078e0240 */
[----:B------:R0:W-:Y:S01]  /*4a080*/  @P5 STG.E.U16 desc[UR58][R50.64], R2 ;  /* 0x0000000232005986 */ /* 0x0001e2000c10153a */
[----:B------:R-:W-:Y:S01]  /*4a090*/  LOP3.LUT P1, RZ, R48, 0x4, RZ, 0xc0, !PT ;  /* 0x0000000430ff7812 */ /* 0x000fe2000782c0ff */
[----:B0-----:R-:W-:Y:S01]  /*4a0a0*/  IMAD.WIDE R50, R192, 0x2, R66 ;  /* 0x00000002c0327825 */ /* 0x001fe200078e0242 */
[----:B----4-:R-:W-:-:S04]  /*4a0b0*/  PRMT R2, R194, 0x7632, R2 ;  /* 0x00007632c2027816 */ /* 0x010fc80000000002 */
[----:B------:R0:W-:Y:S01]  /*4a0c0*/  @P6 STG.E.U16 desc[UR58][R50.64], R194 ;  /* 0x000000c232006986 */ /* 0x0001e2000c10153a */
[----:B------:R-:W-:-:S03]  /*4a0d0*/  LOP3.LUT P2, RZ, R49, 0x800000, RZ, 0xc0, !PT ;  /* 0x0080000031ff7812 */ /* 0x000fc6000784c0ff */
[----:B0-----:R-:W4:Y:S04]  /*4a0e0*/  LDL.LU R194, [R1+0xc7c] ;  /* 0x000c7c0001c27983 */ /* 0x001f280000300800 */
[----:B------:R-:W4:Y:S01]  /*4a0f0*/  LDL.LU R59, [R1+0x28] ;  /* 0x00002800013b7983 */ /* 0x000f220000300800 */
[----:B------:R-:W-:-:S03]  /*4a100*/  IMAD.WIDE R50, R192, 0x2, R64 ;  /* 0x00000002c0327825 */ /* 0x000fc600078e0240 */
[----:B------:R-:W4:Y:S04]  /*4a110*/  LDL.LU R54, [R1+0xc80] ;  /* 0x000c800001367983 */ /* 0x000f280000300800 */
[----:B------:R0:W-:Y:S02]  /*4a120*/  @P1 STG.E.U16 desc[UR58][R50.64], R2 ;  /* 0x0000000232001986 */ /* 0x0001e4000c10153a */
[----:B0-----:R-:W-:-:S05]  /*4a130*/  IMAD.WIDE R50, R195, 0x2, R66 ;  /* 0x00000002c3327825 */ /* 0x001fca00078e0242 */
[----:B------:R0:W-:Y:S02]  /*4a140*/  @P2 STG.E.U16 desc[UR58][R50.64], R193 ;  /* 0x000000c132002986 */ /* 0x0001e4000c10153a */
[----:B0-----:R-:W-:Y:S02]  /*4a150*/  IMAD.WIDE R50, R195, 0x2, R64 ;  /* 0x00000002c3327825 */ /* 0x001fe400078e0240 */
[----:B------:R-:W4:Y:S04]  /*4a160*/  LDL.LU R195, [R1+0x3c] ;  /* 0x00003c0001c37983 */ /* 0x000f280000300800 */
[----:B------:R-:W4:Y:S01]  /*4a170*/  LDL.LU R188, [R1+0xc84] ;  /* 0x000c840001bc7983 */ /* 0x000f220000300800 */
[----:B------:R-:W-:-:S03]  /*4a180*/  LOP3.LUT P3, RZ, R49, 0x1000000, RZ, 0xc0, !PT ;  /* 0x0100000031ff7812 */ /* 0x000fc6000786c0ff */
[----:B------:R-:W4:Y:S01]  /*4a190*/  LDL.LU R189, [R1+0x2c] ;  /* 0x00002c0001bd7983 */ /* 0x000f220000300800 */
[----:B------:R-:W-:Y:S02]  /*4a1a0*/  LOP3.LUT P4, RZ, R48, 0x8, RZ, 0xc0, !PT ;  /* 0x0000000830ff7812 */ /* 0x000fe4000788c0ff */
[----:B------:R-:W-:-:S07]  /*4a1b0*/  PRMT R2, R193, 0x7632, R2 ;  /* 0x00007632c1027816 */ /* 0x000fce0000000002 */
[----:B------:R3:W-:Y:S02]  /*4a1c0*/  @P3 STG.E.U16 desc[UR58][R50.64], R2 ;  /* 0x0000000232003986 */ /* 0x0007e4000c10153a */
[----:B---3--:R-:W-:-:S05]  /*4a1d0*/  IMAD.WIDE R50, R190, 0x2, R66 ;  /* 0x00000002be327825 */ /* 0x008fca00078e0242 */
[----:B--2---:R0:W-:Y:S02]  /*4a1e0*/  @P4 STG.E.U16 desc[UR58][R50.64], R6 ;  /* 0x0000000632004986 */ /* 0x0041e4000c10153a */
[----:B0-----:R-:W-:Y:S02]  /*4a1f0*/  IMAD.WIDE R50, R190, 0x2, R64 ;  /* 0x00000002be327825 */ /* 0x001fe400078e0240 */
[----:B------:R-:W2:Y:S04]  /*4a200*/  LDL.LU R190, [R1+0xc88] ;  /* 0x000c880001be7983 */ /* 0x000ea80000300800 */
[----:B------:R-:W3:Y:S01]  /*4a210*/  LDL.LU R191, [R1+0x10] ;  /* 0x0000100001bf7983 */ /* 0x000ee20000300800 */
[----:B------:R-:W-:Y:S02]  /*4a220*/  LOP3.LUT P5, RZ, R48, 0x10, RZ, 0xc0, !PT ;  /* 0x0000001030ff7812 */ /* 0x000fe400078ac0ff */
[----:B------:R-:W-:-:S02]  /*4a230*/  LOP3.LUT P6, RZ, R49, 0x2000000, RZ, 0xc0, !PT ;  /* 0x0200000031ff7812 */ /* 0x000fc400078cc0ff */
[----:B------:R-:W-:Y:S02]  /*4a240*/  LOP3.LUT P0, RZ, R49, 0x20000000, RZ, 0xc0, !PT ;  /* 0x2000000031ff7812 */ /* 0x000fe4000780c0ff */
[----:B------:R-:W-:Y:S02]  /*4a250*/  PRMT R2, R6, 0x7632, R2 ;  /* 0x0000763206027816 */ /* 0x000fe40000000002 */
[----:B------:R-:W3:Y:S04]  /*4a260*/  LDL.LU R6, [R1+0x1400] ;  /* 0x0014000001067983 */ /* 0x000ee80000300800 */
[----:B------:R-:W3:Y:S01]  /*4a270*/  LDL.LU R58, [R1+0xc90] ;  /* 0x000c9000013a7983 */ /* 0x000ee20000300800 */
[----:B------:R-:W-:-:S03]  /*4a280*/  LOP3.LUT R0, R0, 0xffffdfff, RZ, 0xc0, !PT ;  /* 0xffffdfff00007812 */ /* 0x000fc600078ec0ff */
[----:B------:R4:W-:Y:S04]  /*4a290*/  @P5 STG.E.U16 desc[UR58][R50.64], R2 ;  /* 0x0000000232005986 */ /* 0x0009e8000c10153a */
[----:B------:R-:W3:Y:S01]  /*4a2a0*/  LDL.LU R192, [R1] ;  /* 0x0000000001c07983 */ /* 0x000ee20000300800 */
[----:B------:R-:W-:Y:S02]  /*4a2b0*/  LOP3.LUT P1, RZ, R49, 0x4000000, RZ, 0xc0, !PT ;  /* 0x0400000031ff7812 */ /* 0x000fe4000782c0ff */
[----:B------:R-:W-:Y:S01]  /*4a2c0*/  @P0 LOP3.LUT R0, R0, 0x2000, RZ, 0xfc, !PT ;  /* 0x0000200000000812 */ /* 0x000fe200078efcff */
[----:B----4-:R-:W-:Y:S01]  /*4a2d0*/  IMAD.WIDE R50, R194, 0x2, R66 ;  /* 0x00000002c2327825 */ /* 0x010fe200078e0242 */
[----:B------:R-:W-:-:S04]  /*4a2e0*/  LOP3.LUT P0, RZ, R48, 0x100, RZ, 0xc0, !PT ;  /* 0x0000010030ff7812 */ /* 0x000fc8000780c0ff */
[----:B------:R0:W-:Y:S01]  /*4a2f0*/  @P6 STG.E.U16 desc[UR58][R50.64], R59 ;  /* 0x0000003b32006986 */ /* 0x0001e2000c10153a */
[----:B------:R-:W-:Y:S02]  /*4a300*/  LOP3.LUT P2, RZ, R48, 0x20, RZ, 0xc0, !PT ;  /* 0x0000002030ff7812 */ /* 0x000fe4000784c0ff */
[----:B------:R-:W-:Y:S01]  /*4a310*/  PRMT R2, R59, 0x7632, R2 ;  /* 0x000076323b027816 */ /* 0x000fe20000000002 */
[----:B0-----:R-:W-:Y:S02]  /*4a320*/  IMAD.WIDE R50, R194, 0x2, R64 ;  /* 0x00000002c2327825 */ /* 0x001fe400078e0240 */
[----:B------:R-:W4:Y:S01]  /*4a330*/  LDL.LU R194, [R1+0xc98] ;  /* 0x000c980001c27983 */ /* 0x000f220000300800 */
[----:B------:R-:W-:-:S03]  /*4a340*/  LOP3.LUT R0, R0, 0xffffbfff, RZ, 0xc0, !PT ;  /* 0xffffbfff00007812 */ /* 0x000fc600078ec0ff */
[----:B------:R-:W4:Y:S01]  /*4a350*/  LDL.LU R193, [R1+0x14] ;  /* 0x0000140001c17983 */ /* 0x000f220000300800 */
[----:B------:R-:W-:-:S03]  /*4a360*/  @P0 LOP3.LUT R0, R0, 0x4000, RZ, 0xfc, !PT ;  /* 0x0000400000000812 */ /* 0x000fc600078efcff */
[----:B------:R0:W-:Y:S01]  /*4a370*/  @P1 STG.E.U16 desc[UR58][R50.64], R2 ;  /* 0x0000000232001986 */ /* 0x0001e2000c10153a */
        /* <DEDUP_REMOVED lines=10> */
[----:B------:R-:W-:Y:S02]  /*4a420*/  LOP3.LUT P3, RZ, R48, 0x40, RZ, 0xc0, !PT ;  /* 0x0000004030ff7812 */ /* 0x000fe4000786c0ff */
[----:B------:R-:W-:-:S09]  /*4a430*/  LOP3.LUT R0, R0, 0xfffeffff, RZ, 0xc0, !PT ;  /* 0xfffeffff00007812 */ /* 0x000fd200078ec0ff */
[----:B------:R-:W-:Y:S02]  /*4a440*/  @P0 LOP3.LUT R0, R0, 0x10000, RZ, 0xfc, !PT ;  /* 0x0001000000000812 */ /* 0x000fe400078efcff */
[----:B------:R-:W-:Y:S01]  /*4a450*/  LOP3.LUT P0, RZ, R49, 0x8000000, RZ, 0xc0, !PT ;  /* 0x0800000031ff7812 */ /* 0x000fe2000780c0ff */
[----:B------:R0:W-:Y:S02]  /*4a460*/  @P3 STG.E.U16 desc[UR58][R50.64], R2 ;  /* 0x0000000232003986 */ /* 0x0001e4000c10153a */
[----:B0-----:R-:W-:-:S10]  /*4a470*/  IMAD.WIDE R50, R188, 0x2, R66 ;  /* 0x00000002bc327825 */ /* 0x001fd400078e0242 */
[----:B------:R0:W-:Y:S01]  /*4a480*/  @P0 STG.E.U16 desc[UR58][R50.64], R189 ;  /* 0x000000bd32000986 */ /* 0x0001e2000c10153a */
[----:B------:R-:W-:Y:S02]  /*4a490*/  LOP3.LUT P0, RZ, R0, 0x10000, RZ, 0xc0, !PT ;  /* 0x0001000000ff7812 */ /* 0x000fe4000780c0ff */
[----:B------:R-:W-:Y:S01]  /*4a4a0*/  PRMT R2, R189, 0x7632, R2 ;  /* 0x00007632bd027816 */ /* 0x000fe20000000002 */
[----:B0-----:R-:W-:-:S10]  /*4a4b0*/  IMAD.WIDE R50, R188, 0x2, R64 ;  /* 0x00000002bc327825 */ /* 0x001fd400078e0240 */
[----:B------:R2:W-:Y:S01]  /*4a4c0*/  @P0 STG.E.U16 desc[UR58][R50.64], R2 ;  /* 0x0000000232000986 */ /* 0x0005e2000c10153a */
[----:B------:R-:W-:Y:S01]  /*4a4d0*/  LOP3.LUT P0, RZ, R0, 0x8000, RZ, 0xc0, !PT ;  /* 0x0000800000ff7812 */ /* 0x000fe2000780c0ff */
[----:B--2---:R-:W-:-:S12]  /*4a4e0*/  IMAD.WIDE R50, R190, 0x2, R66 ;  /* 0x00000002be327825 */ /* 0x004fd800078e0242 */
[----:B---3--:R0:W-:Y:S02]  /*4a4f0*/  @P0 STG.E.U16 desc[UR58][R50.64], R191 ;  /* 0x000000bf32000986 */ /* 0x0081e4000c10153a */
[----:B0-----:R-:W-:Y:S02]  /*4a500*/  IMAD.WIDE R50, R190, 0x2, R64 ;  /* 0x00000002be327825 */ /* 0x001fe400078e0240 */
[----:B------:R-:W2:Y:S04]  /*4a510*/  LDL.LU R190, [R1+0xca4] ;  /* 0x000ca40001be7983 */ /* 0x000ea80000300800 */
[----:B------:R-:W3:Y:S01]  /*4a520*/  LDL.LU R188, [R1+0x18] ;  /* 0x0000180001bc7983 */ /* 0x000ee20000300800 */
[----:B------:R-:W-:Y:S02]  /*4a530*/  LOP3.LUT P0, RZ, R0, 0x4000, RZ, 0xc0, !PT ;  /* 0x0000400000ff7812 */ /* 0x000fe4000780c0ff */
[----:B------:R-:W-:-:S02]  /*4a540*/  PRMT R2, R191, 0x7632, R2 ;  /* 0x00007632bf027816 */ /* 0x000fc40000000002 */
        /* <DEDUP_REMOVED lines=11> */
[----:B----4-:R-:W-:-:S05]  /*4a600*/  IMAD.WIDE R50, R194, 0x2, R66 ;  /* 0x00000002c2327825 */ /* 0x010fca00078e0242 */
[----:B------:R0:W-:Y:S01]  /*4a610*/  @P5 STG.E.U16 desc[UR58][R50.64], R193 ;  /* 0x000000c132005986 */ /* 0x0001e2000c10153a */
[----:B------:R-:W-:Y:S01]  /*4a620*/  PRMT R2, R193, 0x7632, R2 ;  /* 0x00007632c1027816 */ /* 0x000fe20000000002 */
[----:B0-----:R-:W-:Y:S02]  /*4a630*/  IMAD.WIDE R50, R194, 0x2, R64 ;  /* 0x00000002c2327825 */ /* 0x001fe400078e0240 */
[----:B------:R-:W4:Y:S04]  /*4a640*/  LDL.LU R194, [R1+0xcac] ;  /* 0x000cac0001c27983 */ /* 0x000f280000300800 */
[----:B------:R-:W4:Y:S04]  /*4a650*/  LDL.LU R189, [R1+0x8] ;  /* 0x0000080001bd7983 */ /* 0x000f280000300800 */
[----:B------:R0:W-:Y:S04]  /*4a660*/  @P6 STG.E.U16 desc[UR58][R50.64], R2 ;  /* 0x0000000232006986 */ /* 0x0001e8000c10153a */
[----:B------:R-:W4:Y:S01]  /*4a670*/  LDL.LU R191, [R1+0xcb0] ;  /* 0x000cb00001bf7983 */ /* 0x000f220000300800 */
[----:B0-----:R-:W-:-:S05]  /*4a680*/  IMAD.WIDE R50, R195, 0x2, R66 ;  /* 0x00000002c3327825 */ /* 0x001fca00078e0242 */
[----:B------:R0:W-:Y:S02]  /*4a690*/  @P1 STG.E.U16 desc[UR58][R50.64], R54 ;  /* 0x0000003632001986 */ /* 0x0001e4000c10153a */
[----:B0-----:R-:W-:Y:S02]  /*4a6a0*/  IMAD.WIDE R50, R195, 0x2, R64 ;  /* 0x00000002c3327825 */ /* 0x001fe400078e0240 */
[----:B------:R-:W4:Y:S04]  /*4a6b0*/  LDL.LU R195, [R1+0x1c] ;  /* 0x00001c0001c37983 */ /* 0x000f280000300800 */
[----:B------:R-:W4:Y:S04]  /*4a6c0*/  LDL.LU R58, [R1+0xcb8] ;  /* 0x000cb800013a7983 */ /* 0x000f280000300800 */
[----:B------:R-:W4:Y:S04]  /*4a6d0*/  LDL.LU R193, [R1+0xc] ;  /* 0x00000c0001c17983 */ /* 0x000f280000300800 */
[----:B------:R-:W4:Y:S01]  /*4a6e0*/  LDL.LU R192, [R1+0xcbc] ;  /* 0x000cbc0001c07983 */ /* 0x000f220000300800 */
[----:B------:R-:W-:-:S02]  /*4a6f0*/  LOP3.LUT P2, RZ, R6, 0x1, RZ, 0xc0, !PT ;  /* 0x0000000106ff7812 */ /* 0x000fc4000784c0ff */
[----:B------:R-:W-:Y:S02]  /*4a700*/  LOP3.LUT P3, RZ, R48, 0x800, RZ, 0xc0, !PT ;  /* 0x0000080030ff7812 */ /* 0x000fe4000786c0ff */
[----:B------:R-:W-:-:S09]  /*4a710*/  PRMT R2, R54, 0x7632, R2 ;  /* 0x0000763236027816 */ /* 0x000fd20000000002 */
[----:B------:R2:W-:Y:S02]  /*4a720*/  @P2 STG.E.U16 desc[UR58][R50.64], R2 ;  /* 0x0000000232002986 */ /* 0x0005e4000c10153a */
[----:B--2---:R-:W-:-:S05]  /*4a730*/  IMAD.WIDE R50, R190, 0x2, R66 ;  /* 0x00000002be327825 */ /* 0x004fca00078e0242 */
[----:B---3--:R0:W-:Y:S02]  /*4a740*/  @P3 STG.E.U16 desc[UR58][R50.64], R188 ;  /* 0x000000bc32003986 */ /* 0x0081e4000c10153a */
[----:B0-----:R-:W-:Y:S02]  /*4a750*/  IMAD.WIDE R50, R190, 0x2, R64 ;  /* 0x00000002be327825 */ /* 0x001fe400078e0240 */
[----:B------:R-:W2:Y:S01]  /*4a760*/  LDL.LU R190, [R1+0xcc0] ;  /* 0x000cc00001be7983 */ /* 0x000ea20000300800 */
[----:B------:R-:W-:Y:S02]  /*4a770*/  LOP3.LUT P3, RZ, R6, 0x20, RZ, 0xc0, !PT ;  /* 0x0000002006ff7812 */ /* 0x000fe4000786c0ff */
[----:B------:R-:W-:Y:S02]  /*4a780*/  LOP3.LUT R0, R0, 0xfffffdff, RZ, 0xc0, !PT ;  /* 0xfffffdff00007812 */ /* 0x000fe400078ec0ff */
[----:B------:R-:W-:-:S09]  /*4a790*/  LOP3.LUT P4, RZ, R48, 0x1000, RZ, 0xc0, !PT ;  /* 0x0000100030ff7812 */ /* 0x000fd2000788c0ff */
[----:B------:R-:W-:Y:S02]  /*4a7a0*/  @P3 LOP3.LUT R0, R0, 0x200, RZ, 0xfc, !PT ;  /* 0x0000020000003812 */ /* 0x000fe400078efcff */
[----:B------:R-:W-:Y:S02]  /*4a7b0*/  LOP3.LUT P3, RZ, R48, 0x10000, RZ, 0xc0, !PT ;  /* 0x0001000030ff7812 */ /* 0x000fe4000786c0ff */
[----:B------:R-:W-:Y:S02]  /*4a7c0*/  LOP3.LUT R0, R0, 0xfffffbff, RZ, 0xc0, !PT ;  /* 0xfffffbff00007812 */ /* 0x000fe400078ec0ff */
[----:B------:R-:W-:Y:S02]  /*4a7d0*/  LOP3.LUT P5, RZ, R6, 0x2, RZ, 0xc0, !PT ;  /* 0x0000000206ff7812 */ /* 0x000fe400078ac0ff */
[----:B------:R-:W-:-:S07]  /*4a7e0*/  PRMT R2, R188, 0x7632, R2 ;  /* 0x00007632bc027816 */ /* 0x000fce0000000002 */
[----:B------:R-:W-:Y:S02]  /*4a7f0*/  @P3 LOP3.LUT R0, R0, 0x400, RZ, 0xfc, !PT ;  /* 0x0000040000003812 */ /* 0x000fe400078efcff */
[----:B------:R-:W-:Y:S01]  /*4a800*/  LOP3.LUT P3, RZ, R48, 0x8000, RZ, 0xc0, !PT ;  /* 0x0000800030ff7812 */ /* 0x000fe2000786c0ff */
[----:B------:R4:W-:Y:S01]  /*4a810*/  @P4 STG.E.U16 desc[UR58][R50.64], R2 ;  /* 0x0000000232004986 */ /* 0x0009e2000c10153a */
[----:B------:R-:W-:Y:S02]  /*4a820*/  LOP3.LUT P6, RZ, R6, 0x4, RZ, 0xc0, !PT ;  /* 0x0000000406ff7812 */ /* 0x000fe400078cc0ff */
[----:B------:R-:W-:Y:S02]  /*4a830*/  LOP3.LUT R0, R0, 0xfffff7ff, RZ, 0xc0, !PT ;  /* 0xfffff7ff00007812 */ /* 0x000fe400078ec0ff */
[----:B------:R-:W-:-:S07]  /*4a840*/  LOP3.LUT P1, RZ, R48, 0x2000, RZ, 0xc0, !PT ;  /* 0x0000200030ff7812 */ /* 0x000fce000782c0ff */
[----:B------:R-:W-:Y:S02]  /*4a850*/  @P3 LOP3.LUT R0, R0, 0x800, RZ, 0xfc, !PT ;  /* 0x0000080000003812 */ /* 0x000fe400078efcff */
[----:B------:R-:W-:Y:S02]  /*4a860*/  LOP3.LUT P3, RZ, R6, 0x10, RZ, 0xc0, !PT ;  /* 0x0000001006ff7812 */ /* 0x000fe4000786c0ff */
[----:B------:R-:W-:Y:S01]  /*4a870*/  LOP3.LUT P2, RZ, R48, 0x4000, RZ, 0xc0, !PT ;  /* 0x0000400030ff7812 */ /* 0x000fe2000784c0ff */
[----:B----4-:R-:W-:-:S05]  /*4a880*/  IMAD.WIDE R50, R194, 0x2, R66 ;  /* 0x00000002c2327825 */ /* 0x010fca00078e0242 */
[----:B------:R0:W-:Y:S01]  /*4a890*/  @P5 STG.E.U16 desc[UR58][R50.64], R189 ;  /* 0x000000bd32005986 */ /* 0x0001e2000c10153a */
[----:B------:R-:W-:Y:S02]  /*4a8a0*/  PRMT R2, R189, 0x7632, R2 ;  /* 0x00007632bd027816 */ /* 0x000fe40000000002 */
[----:B------:R-:W-:Y:S01]  /*4a8b0*/  LOP3.LUT R0, R0, 0xffffefff, RZ, 0xc0, !PT ;  /* 0xffffefff00007812 */ /* 0x000fe200078ec0ff */
[----:B0-----:R-:W-:Y:S02]  /*4a8c0*/  IMAD.WIDE R50, R194, 0x2, R64 ;  /* 0x00000002c2327825 */ /* 0x001fe400078e0240 */
[----:B------:R-:W3:Y:S04]  /*4a8d0*/  LDL.LU R194, [R1+0xcc8] ;  /* 0x000cc80001c27983 */ /* 0x000ee80000300800 */
[----:B------:R0:W-:Y:S01]  /*4a8e0*/  @P6 STG.E.U16 desc[UR58][R50.64], R2 ;  /* 0x0000000232006986 */ /* 0x0001e2000c10153a */
[----:B------:R-:W-:-:S02]  /*4a8f0*/  @P3 LOP3.LUT R0, R0, 0x1000, RZ, 0xfc, !PT ;  /* 0x0000100000003812 */ /* 0x000fc400078efcff */
[----:B------:R-:W-:Y:S01]  /*4a900*/  LOP3.LUT P3, RZ, R6, 0x8, RZ, 0xc0, !PT ;  /* 0x0000000806ff7812 */ /* 0x000fe2000786c0ff */
[----:B0-----:R-:W-:Y:S01]  /*4a910*/  IMAD.WIDE R50, R191, 0x2, R66 ;  /* 0x00000002bf327825 */ /* 0x001fe200078e0242 */
[----:B------:R-:W-:-:S04]  /*4a920*/  PRMT R2, R195, 0x7632, R2 ;  /* 0x00007632c3027816 */ /* 0x000fc80000000002 */
[----:B------:R0:W-:Y:S04]  /*4a930*/  @P1 STG.E.U16 desc[UR58][R50.64], R195 ;  /* 0x000000c332001986 */ /* 0x0001e8000c10153a */
[----:B0-----:R-:W4:Y:S01]  /*4a940*/  LDL.LU R195, [R1+0xcd0] ;  /* 0x000cd00001c37983 */ /* 0x001f220000300800 */
[----:B------:R-:W-:-:S05]  /*4a950*/  IMAD.WIDE R50, R191, 0x2, R64 ;  /* 0x00000002bf327825 */ /* 0x000fca00078e0240 */
[----:B------:R0:W-:Y:S02]  /*4a960*/  @P2 STG.E.U16 desc[UR58][R50.64], R2 ;  /* 0x0000000232002986 */ /* 0x0001e4000c10153a */
[----:B0-----:R-:W-:-:S05]  /*4a970*/  IMAD.WIDE R50, R58, 0x2, R66 ;  /* 0x000000023a327825 */ /* 0x001fca00078e0242 */
[----:B------:R0:W-:Y:S01]  /*4a980*/  @P3 STG.E.U16 desc[UR58][R50.64], R193 ;  /* 0x000000c132003986 */ /* 0x0001e2000c10153a */
[----:B------:R-:W-:Y:S02]  /*4a990*/  LOP3.LUT P3, RZ, R0, 0x1000, RZ, 0xc0, !PT ;  /* 0x0000100000ff7812 */ /* 0x000fe4000786c0ff */
[----:B------:R-:W-:Y:S01]  /*4a9a0*/  PRMT R2, R193, 0x7632, R2 ;  /* 0x00007632c1027816 */ /* 0x000fe20000000002 */
[----:B0-----:R-:W-:Y:S01]  /*4a9b0*/  IMAD.WIDE R50, R58, 0x2, R64 ;  /* 0x000000023a327825 */ /* 0x001fe200078e0240 */
[----:B------:R-:W4:Y:S09]  /*4a9c0*/  LDL.LU R193, [R1+0xcd4] ;  /* 0x000cd40001c17983 */ /* 0x000f320000300800 */
[----:B------:R0:W-:Y:S01]  /*4a9d0*/  @P3 STG.E.U16 desc[UR58][R50.64], R2 ;  /* 0x0000000232003986 */ /* 0x0001e2000c10153a */
[----:B------:R-:W-:Y:S01]  /*4a9e0*/  LOP3.LUT P3, RZ, R0, 0x800, RZ, 0xc0, !PT ;  /* 0x0000080000ff7812 */ /* 0x000fe2000786c0ff */
[----:B0-----:R-:W-:-:S12]  /*4a9f0*/  IMAD.WIDE R50, R192, 0x2, R66 ;  /* 0x00000002c0327825 */ /* 0x001fd800078e0242 */
[----:B------:R0:W-:Y:S01]  /*4aa00*/  @P3 STG.E.U16 desc[UR58][R50.64], R248 ;  /* 0x000000f832003986 */ /* 0x0001e2000c10153a */
[----:B------:R-:W-:Y:S01]  /*4aa10*/  LOP3.LUT P3, RZ, R0, 0x400, RZ, 0xc0, !PT ;  /* 0x0000040000ff7812 */ /* 0x000fe2000786c0ff */
[----:B0-----:R-:W-:Y:S01]  /*4aa20*/  IMAD.WIDE R50, R192, 0x2, R64 ;  /* 0x00000002c0327825 */ /* 0x001fe200078e0240 */
[----:B------:R-:W-:-:S11]  /*4aa30*/  PRMT R248, R248, 0x7632, R248 ;  /* 0x00007632f8f87816 */ /* 0x000fd600000000f8 */
[----:B------:R2:W-:Y:S01]  /*4aa40*/  @P3 STG.E.U16 desc[UR58][R50.64], R248 ;  /* 0x000000f832003986 */ /* 0x0005e2000c10153a */
[----:B------:R-:W-:Y:S01]  /*4aa50*/  LOP3.LUT P3, RZ, R0, 0x200, RZ, 0xc0, !PT ;  /* 0x0000020000ff7812 */ /* 0x000fe2000786c0ff */
[----:B--2---:R-:W-:-:S12]  /*4aa60*/  IMAD.WIDE R50, R190, 0x2, R66 ;  /* 0x00000002be327825 */ /* 0x004fd800078e0242 */
[----:B------:R0:W-:Y:S02]  /*4aa70*/  @P3 STG.E.U16 desc[UR58][R50.64], R244 ;  /* 0x000000f432003986 */ /* 0x0001e4000c10153a */
[----:B0-----:R-:W-:Y:S02]  /*4aa80*/  IMAD.WIDE R50, R190, 0x2, R64 ;  /* 0x00000002be327825 */ /* 0x001fe400078e0240 */
[----:B------:R-:W2:Y:S01]  /*4aa90*/  LDL.LU R190, [R1+0xcd8] ;  /* 0x000cd80001be7983 */ /* 0x000ea20000300800 */
[----:B------:R-:W-:Y:S02]  /*4aaa0*/  LOP3.LUT P4, RZ, R6, 0x40, RZ, 0xc0, !PT ;  /* 0x0000004006ff7812 */ /* 0x000fe4000788c0ff */
[----:B------:R-:W-:Y:S02]  /*4aab0*/  LOP3.LUT P5, RZ, R48, 0x20000, RZ, 0xc0, !PT ;  /* 0x0002000030ff7812 */ /* 0x000fe400078ac0ff */
[----:B------:R-:W-:Y:S02]  /*4aac0*/  PRMT R244, R244, 0x7632, R244 ;  /* 0x00007632f4f47816 */ /* 0x000fe400000000f4 */
[----:B------:R-:W-:-:S02]  /*4aad0*/  LOP3.LUT P0, RZ, R48, 0x40000, RZ, 0xc0, !PT ;  /* 0x0004000030ff7812 */ /* 0x000fc4000780c0ff */
[----:B------:R-:W-:-:S05]  /*4aae0*/  LOP3.LUT P6, RZ, R6, 0x80, RZ, 0xc0, !PT ;  /* 0x0000008006ff7812 */ /* 0x000fca00078cc0ff */
[----:B------:R3:W-:Y:S02]  /*4aaf0*/  @P4 STG.E.U16 desc[UR58][R50.64], R244 ;  /* 0x000000f432004986 */ /* 0x0007e4000c10153a */
[----:B---3--:R-:W-:-:S05]  /*4ab00*/  IMAD.WIDE R50, R194, 0x2, R66 ;  /* 0x00000002c2327825 */ /* 0x008fca00078e0242 */
[----:B------:R0:W-:Y:S02]  /*4ab10*/  @P5 STG.E.U16 desc[UR58][R50.64], R249 ;  /* 0x000000f932005986 */ /* 0x0001e4000c10153a */
[----:B0-----:R-:W-:Y:S01]  /*4ab20*/  IMAD.WIDE R50, R194, 0x2, R64 ;  /* 0x00000002c2327825 */ /* 0x001fe200078e0240 */
[----:B------:R-:W-:-:S05]  /*4ab30*/  PRMT R249, R249, 0x7632, R249 ;  /* 0x00007632f9f97816 */ /* 0x000fca00000000f9 */
[----:B------:R4:W-:Y:S02]  /*4ab40*/  @P0 STG.E.U16 desc[UR58][R50.64], R249 ;  /* 0x000000f932000986 */ /* 0x0009e4000c10153a */
[----:B----4-:R-:W-:-:S05]  /*4ab50*/  IMAD.WIDE R50, R195, 0x2, R66 ;  /* 0x00000002c3327825 */ /* 0x010fca00078e0242 */
[----:B------:R0:W-:Y:S02]  /*4ab60*/  @P6 STG.E.U16 desc[UR58][R50.64], R245 ;  /* 0x000000f532006986 */ /* 0x0001e4000c10153a */
[----:B0-----:R-:W-:Y:S02]  /*4ab70*/  IMAD.WIDE R50, R195, 0x2, R64 ;  /* 0x00000002c3327825 */ /* 0x001fe400078e0240 */
[----:B------:R-:W3:Y:S04]  /*4ab80*/  LDL.LU R195, [R1+0xcdc] ;  /* 0x000cdc0001c37983 */ /* 0x000ee80000300800 */
[----:B------:R-:W4:Y:S01]  /*4ab90*/  LDL.LU R194, [R1+0xce4] ;  /* 0x000ce40001c27983 */ /* 0x000f220000300800 */
[----:B------:R-:W-:Y:S02]  /*4aba0*/  LOP3.LUT P1, RZ, R6, 0x100, RZ, 0xc0, !PT ;  /* 0x0000010006ff7812 */ /* 0x000fe4000782c0ff */
[----:B------:R-:W-:Y:S01]  /*4abb0*/  LOP3.LUT P2, RZ, R48, 0x80000, RZ, 0xc0, !PT ;  /* 0x0008000030ff7812 */ /* 0x000fe2000784c0ff */
[----:B------:R-:W4:Y:S01]  /*4abc0*/  LDL.LU R192, [R1+0xcec] ;  /* 0x000cec0001c07983 */ /* 0x000f220000300800 */
[----:B------:R-:W-:-:S02]  /*4abd0*/  PRMT R245, R245, 0x7632, R245 ;  /* 0x00007632f5f57816 */ /* 0x000fc400000000f5 */
[----:B------:R-:W-:Y:S02]  /*4abe0*/  LOP3.LUT P3, RZ, R48, 0x100000, RZ, 0xc0, !PT ;  /* 0x0010000030ff7812 */ /* 0x000fe4000786c0ff */
[----:B------:R-:W-:-:S05]  /*4abf0*/  LOP3.LUT P4, RZ, R6, 0x200, RZ, 0xc0, !PT ;  /* 0x0000020006ff7812 */ /* 0x000fca000788c0ff */
[----:B------:R0:W-:Y:S02]  /*4ac00*/  @P1 STG.E.U16 desc[UR58][R50.64], R245 ;  /* 0x000000f532001986 */ /* 0x0001e4000c10153a */
[----:B0-----:R-:W-:-:S05]  /*4ac10*/  IMAD.WIDE R50, R193, 0x2, R66 ;  /* 0x00000002c1327825 */ /* 0x001fca00078e0242 */
[----:B------:R0:W-:Y:S02]  /*4ac20*/  @P2 STG.E.U16 desc[UR58][R50.64], R250 ;  /* 0x000000fa32002986 */ /* 0x0001e4000c10153a */
[----:B0-----:R-:W-:Y:S01]  /*4ac30*/  IMAD.WIDE R50, R193, 0x2, R64 ;  /* 0x00000002c1327825 */ /* 0x001fe200078e0240 */
[----:B------:R-:W-:-:S05]  /*4ac40*/  PRMT R250, R250, 0x7632, R250 ;  /* 0x00007632fafa7816 */ /* 0x000fca00000000fa */
[----:B------:R2:W-:Y:S02]  /*4ac50*/  @P3 STG.E.U16 desc[UR58][R50.64], R250 ;  /* 0x000000fa32003986 */ /* 0x0005e4000c10153a */
[----:B--2---:R-:W-:-:S05]  /*4ac60*/  IMAD.WIDE R50, R190, 0x2, R66 ;  /* 0x00000002be327825 */ /* 0x004fca00078e0242 */
[----:B------:R0:W-:Y:S02]  /*4ac70*/  @P4 STG.E.U16 desc[UR58][R50.64], R246 ;  /* 0x000000f632004986 */ /* 0x0001e4000c10153a */
[----:B0-----:R-:W-:Y:S02]  /*4ac80*/  IMAD.WIDE R50, R190, 0x2, R64 ;  /* 0x00000002be327825 */ /* 0x001fe400078e0240 */
[----:B------:R-:W2:Y:S01]  /*4ac90*/  LDL.LU R190, [R1+0xcf0] ;  /* 0x000cf00001be7983 */ /* 0x000ea20000300800 */
[----:B------:R-:W-:Y:S02]  /*4aca0*/  LOP3.LUT P2, RZ, R48, 0x1000000, RZ, 0xc0, !PT ;  /* 0x0100000030ff7812 */ /* 0x000fe4000784c0ff */
[----:B------:R-:W-:Y:S01]  /*4acb0*/  LOP3.LUT R0, R0, 0xffffffbf, RZ, 0xc0, !PT ;  /* 0xffffffbf00007812 */ /* 0x000fe200078ec0ff */
[----:B------:R-:W2:Y:S01]  /*4acc0*/  LDL.LU R193, [R1+0xcf4] ;  /* 0x000cf40001c17983 */ /* 0x000ea20000300800 */
[----:B------:R-:W-:Y:S02]  /*4acd0*/  LOP3.LUT P5, RZ, R6, 0x400, RZ, 0xc0, !PT ;  /* 0x0000040006ff7812 */ /* 0x000fe400078ac0ff */
[----:B------:R-:W-:-:S07]  /*4ace0*/  LOP3.LUT P6, RZ, R48, 0x200000, RZ, 0xc0, !PT ;  /* 0x0020000030ff7812 */ /* 0x000fce00078cc0ff */
[----:B------:R-:W-:Y:S02]  /*4acf0*/  @P2 LOP3.LUT R0, R0, 0x40, RZ, 0xfc, !PT ;  /* 0x0000004000002812 */ /* 0x000fe400078efcff */
[----:B------:R-:W-:Y:S02]  /*4ad00*/  LOP3.LUT P2, RZ, R48, 0x800000, RZ, 0xc0, !PT ;  /* 0x0080000030ff7812 */ /* 0x000fe4000784c0ff */
[----:B------:R-:W-:Y:S02]  /*4ad10*/  PRMT R246, R246, 0x7632, R246 ;  /* 0x00007632f6f67816 */ /* 0x000fe400000000f6 */
[----:B------:R-:W-:-:S03]  /*4ad20*/  LOP3.LUT R0, R0, 0xffffff7f, RZ, 0xc0, !PT ;  /* 0xffffff7f00007812 */ /* 0x000fc600078ec0ff */
[----:B------:R3:W-:Y:S06]  /*4ad30*/  @P5 STG.E.U16 desc[UR58][R50.64], R246 ;  /* 0x000000f632005986 */ /* 0x0007ec000c10153a */
[----:B------:R-:W-:Y:S02]  /*4ad40*/  @P2 LOP3.LUT R0, R0, 0x80, RZ, 0xfc, !PT ;  /* 0x0000008000002812 */ /* 0x000fe400078efcff */
[----:B------:R-:W-:Y:S02]  /*4ad50*/  LOP3.LUT P2, RZ, R6, 0x1000, RZ, 0xc0, !PT ;  /* 0x0000100006ff7812 */ /* 0x000fe4000784c0ff */
[----:B------:R-:W-:-:S02]  /*4ad60*/  LOP3.LUT P1, RZ, R48, 0x400000, RZ, 0xc0, !PT ;  /* 0x0040000030ff7812 */ /* 0x000fc4000782c0ff */
[----:B------:R-:W-:Y:S02]  /*4ad70*/  LOP3.LUT R0, R0, 0xfffffeff, RZ, 0xc0, !PT ;  /* 0xfffffeff00007812 */ /* 0x000fe400078ec0ff */
[----:B------:R-:W-:-:S07]  /*4ad80*/  LOP3.LUT P0, RZ, R48, 0x4000000, RZ, 0xc0, !PT ;  /* 0x0400000030ff7812 */ /* 0x000fce000780c0ff */
[----:B------:R-:W-:Y:S02]  /*4ad90*/  @P2 LOP3.LUT R0, R0, 0x100, RZ, 0xfc, !PT ;  /* 0x0000010000002812 */ /* 0x000fe400078efcff */
[----:B------:R-:W-:Y:S02]  /*4ada0*/  LOP3.LUT P2, RZ, R6, 0x800, RZ, 0xc0, !PT ;  /* 0x0000080006ff7812 */ /* 0x000fe4000784c0ff */
[----:B------:R-:W-:-:S04]  /*4adb0*/  LOP3.LUT R0, R0, 0xffffffdf, RZ, 0xc0, !PT ;  /* 0xffffffdf00007812 */ /* 0x000fc800078ec0ff */
[----:B------:R-:W-:Y:S01]  /*4adc0*/  @P0 LOP3.LUT R0, R0, 0x20, RZ, 0xfc, !PT ;  /* 0x0000002000000812 */ /* 0x000fe200078efcff */
[----:B---3--:R-:W-:-:S05]  /*4add0*/  IMAD.WIDE R50, R195, 0x2, R66 ;  /* 0x00000002c3327825 */ /* 0x008fca00078e0242 */
[----:B------:R0:W-:Y:S02]  /*4ade0*/  @P6 STG.E.U16 desc[UR58][R50.64], R251 ;  /* 0x000000fb32006986 */ /* 0x0001e4000c10153a */
[----:B0-----:R-:W-:Y:S02]  /*4adf0*/  IMAD.WIDE R50, R195, 0x2, R64 ;  /* 0x00000002c3327825 */ /* 0x001fe400078e0240 */
[----:B------:R-:W3:Y:S01]  /*4ae00*/  LDL.LU R195, [R1+0xcfc] ;  /* 0x000cfc0001c37983 */ /* 0x000ee20000300800 */
[----:B------:R-:W-:-:S05]  /*4ae10*/  PRMT R251, R251, 0x7632, R251 ;  /* 0x00007632fbfb7816 */ /* 0x000fca00000000fb */
[----:B------:R4:W-:Y:S02]  /*4ae20*/  @P1 STG.E.U16 desc[UR58][R50.64], R251 ;  /* 0x000000fb32001986 */ /* 0x0009e4000c10153a */
[----:B----4-:R-:W-:-:S05]  /*4ae30*/  IMAD.WIDE R50, R194, 0x2, R66 ;  /* 0x00000002c2327825 */ /* 0x010fca00078e0242 */
[----:B------:R0:W-:Y:S01]  /*4ae40*/  @P2 STG.E.U16 desc[UR58][R50.64], R247 ;  /* 0x000000f732002986 */ /* 0x0001e2000c10153a */
[----:B------:R-:W-:Y:S01]  /*4ae50*/  LOP3.LUT P2, RZ, R0, 0x100, RZ, 0xc0, !PT ;  /* 0x0000010000ff7812 */ /* 0x000fe2000784c0ff */
[----:B0-----:R-:W-:Y:S01]  /*4ae60*/  IMAD.WIDE R50, R194, 0x2, R64 ;  /* 0x00000002c2327825 */ /* 0x001fe200078e0240 */
[----:B------:R-:W-:Y:S01]  /*4ae70*/  PRMT R247, R247, 0x7632, R247 ;  /* 0x00007632f7f77816 */ /* 0x000fe200000000f7 */
[----:B------:R-:W4:Y:S10]  /*4ae80*/  LDL.LU R194, [R1+0xd00] ;  /* 0x000d000001c27983 */ /* 0x000f340000300800 */
[----:B------:R0:W-:Y:S01]  /*4ae90*/  @P2 STG.E.U16 desc[UR58][R50.64], R247 ;  /* 0x000000f732002986 */ /* 0x0001e2000c10153a */
[----:B------:R-:W-:Y:S01]  /*4aea0*/  LOP3.LUT P2, RZ, R0, 0x80, RZ, 0xc0, !PT ;  /* 0x0000008000ff7812 */ /* 0x000fe2000784c0ff */
[----:B0-----:R-:W-:-:S12]  /*4aeb0*/  IMAD.WIDE R50, R192, 0x2, R66 ;  /* 0x00000002c0327825 */ /* 0x001fd800078e0242 */
[----:B------:R0:W-:Y:S01]  /*4aec0*/  @P2 STG.E.U16 desc[UR58][R50.64], R240 ;  /* 0x000000f032002986 */ /* 0x0001e2000c10153a */
[----:B------:R-:W-:Y:S02]  /*4aed0*/  LOP3.LUT P2, RZ, R0, 0x40, RZ, 0xc0, !PT ;  /* 0x0000004000ff7812 */ /* 0x000fe4000784c0ff */
[----:B------:R-:W-:Y:S01]  /*4aee0*/  LOP3.LUT P3, RZ, R6, 0x2000, RZ, 0xc0, !PT ;  /* 0x0000200006ff7812 */ /* 0x000fe2000786c0ff */
[----:B0-----:R-:W-:Y:S01]  /*4aef0*/  IMAD.WIDE R50, R192, 0x2, R64 ;  /* 0x00000002c0327825 */ /* 0x001fe200078e0240 */
[----:B------:R-:W-:-:S09]  /*4af00*/  PRMT R240, R240, 0x7632, R240 ;  /* 0x00007632f0f07816 */ /* 0x000fd200000000f0 */
[----:B------:R2:W-:Y:S02]  /*4af10*/  @P2 STG.E.U16 desc[UR58][R50.64], R240 ;  /* 0x000000f032002986 */ /* 0x0005e4000c10153a */
[----:B--2---:R-:W-:-:S05]  /*4af20*/  IMAD.WIDE R50, R190, 0x2, R66 ;  /* 0x00000002be327825 */ /* 0x004fca00078e0242 */
[----:B------:R0:W-:Y:S02]  /*4af30*/  @P3 STG.E.U16 desc[UR58][R50.64], R236 ;  /* 0x000000ec32003986 */ /* 0x0001e4000c10153a */
[----:B0-----:R-:W-:Y:S02]  /*4af40*/  IMAD.WIDE R50, R190, 0x2, R64 ;  /* 0x00000002be327825 */ /* 0x001fe400078e0240 */
[----:B------:R-:W2:Y:S01]  /*4af50*/  LDL.LU R190, [R1+0xd08] ;  /* 0x000d080001be7983 */ /* 0x000ea20000300800 */
[----:B------:R-:W-:Y:S02]  /*4af60*/  LOP3.LUT P4, RZ, R6, 0x4000, RZ, 0xc0, !PT ;  /* 0x0000400006ff7812 */ /* 0x000fe4000788c0ff */
[----:B------:R-:W-:Y:S02]  /*4af70*/  LOP3.LUT P0, RZ, R48, 0x2000000, RZ, 0xc0, !PT ;  /* 0x0200000030ff7812 */ /* 0x000fe4000780c0ff */
[----:B------:R-:W-:-:S09]  /*4af80*/  PRMT R236, R236, 0x7632, R236 ;  /* 0x00007632ecec7816 */ /* 0x000fd200000000ec */
[----:B------:R0:W-:Y:S02]  /*4af90*/  @P4 STG.E.U16 desc[UR58][R50.64], R236 ;  /* 0x000000ec32004986 */ /* 0x0001e4000c10153a */
[----:B0-----:R-:W-:-:S05]  /*4afa0*/  IMAD.WIDE R50, R193, 0x2, R66 ;  /* 0x00000002c1327825 */ /* 0x001fca00078e0242 */
[----:B------:R0:W-:Y:S01]  /*4afb0*/  @P0 STG.E.U16 desc[UR58][R50.64], R241 ;  /* 0x000000f132000986 */ /* 0x0001e2000c10153a */
[----:B------:R-:W-:Y:S02]  /*4afc0*/  LOP3.LUT P0, RZ, R0, 0x20, RZ, 0xc0, !PT ;  /* 0x0000002000ff7812 */ /* 0x000fe4000780c0ff */
[----:B------:R-:W-:Y:S01]  /*4afd0*/  LOP3.LUT P5, RZ, R6, 0x8000, RZ, 0xc0, !PT ;  /* 0x0000800006ff7812 */ /* 0x000fe200078ac0ff */
[----:B0-----:R-:W-:Y:S01]  /*4afe0*/  IMAD.WIDE R50, R193, 0x2, R64 ;  /* 0x00000002c1327825 */ /* 0x001fe200078e0240 */
[----:B------:R-:W-:-:S09]  /*4aff0*/  PRMT R241, R241, 0x7632, R241 ;  /* 0x00007632f1f17816 */ /* 0x000fd200000000f1 */
[----:B------:R3:W-:Y:S01]  /*4b000*/  @P0 STG.E.U16 desc[UR58][R50.64], R241 ;  /* 0x000000f132000986 */ /* 0x0007e2000c10153a */
[----:B------:R-:W-:Y:S02]  /*4b010*/  LOP3.LUT P6, RZ, R6, 0x10000, RZ, 0xc0, !PT ;  /* 0x0001000006ff7812 */ /* 0x000fe400078cc0ff */
[C---:B------:R-:W-:Y:S02]  /*4b020*/  LOP3.LUT P1, RZ, R48.reuse, 0x8000000, RZ, 0xc0, !PT ;  /* 0x0800000030ff7812 */ /* 0x040fe4000782c0ff */
[----:B------:R-:W-:Y:S01]  /*4b030*/  LOP3.LUT P2, RZ, R48, 0x10000000, RZ, 0xc0, !PT ;  /* 0x1000000030ff7812 */ /* 0x000fe2000784c0ff */
[----:B---3--:R-:W-:-:S05]  /*4b040*/  IMAD.WIDE R50, R195, 0x2, R66 ;  /* 0x00000002c3327825 */ /* 0x008fca00078e0242 */
[----:B------:R0:W-:Y:S02]  /*4b050*/  @P5 STG.E.U16 desc[UR58][R50.64], R237 ;  /* 0x000000ed32005986 */ /* 0x0001e4000c10153a */
[----:B0-----:R-:W-:Y:S02]  /*4b060*/  IMAD.WIDE R50, R195, 0x2, R64 ;  /* 0x00000002c3327825 */ /* 0x001fe400078e0240 */
[----:B------:R-:W3:Y:S04]  /*4b070*/  LDL.LU R195, [R1+0xd0c] ;  /* 0x000d0c0001c37983 */ /* 0x000ee80000300800 */
[----:B------:R-:W3:Y:S01]  /*4b080*/  LDL.LU R193, [R1+0xd10] ;  /* 0x000d100001c17983 */ /* 0x000ee20000300800 */
[----:B------:R-:W-:Y:S02]  /*4b090*/  PRMT R237, R237, 0x7632, R237 ;  /* 0x00007632eded7816 */ /* 0x000fe400000000ed */
[----:B------:R-:W-:-:S02]  /*4b0a0*/  LOP3.LUT P5, RZ, R48, 0x20000000, RZ, 0xc0, !PT ;  /* 0x2000000030ff7812 */ /* 0x000fc400078ac0ff */
[C---:B------:R-:W-:Y:S01]  /*4b0b0*/  LOP3.LUT P0, RZ, R48.reuse, 0x80000000, RZ, 0xc0, !PT ;  /* 0x8000000030ff7812 */ /* 0x040fe2000780c0ff */
[----:B------:R0:W-:Y:S01]  /*4b0c0*/  @P6 STG.E.U16 desc[UR58][R50.64], R237 ;  /* 0x000000ed32006986 */ /* 0x0001e2000c10153a */
[----:B------:R-:W-:Y:S01]  /*4b0d0*/  LOP3.LUT P6, RZ, R48, 0x40000000, RZ, 0xc0, !PT ;  /* 0x4000000030ff7812 */ /* 0x000fe200078cc0ff */
[----:B----4-:R-:W-:-:S04]  /*4b0e0*/  IMAD.WIDE R48, R194, 0x2, R64 ;  /* 0x00000002c2307825 */ /* 0x010fc800078e0240 */
[----:B0-----:R-:W-:Y:S02]  /*4b0f0*/  IMAD.WIDE R50, R194, 0x2, R66 ;  /* 0x00000002c2327825 */ /* 0x001fe400078e0242 */
[----:B------:R-:W4:Y:S04]  /*4b100*/  LDL.LU R194, [R1+0xd18] ;  /* 0x000d180001c27983 */ /* 0x000f280000300800 */
[----:B------:R-:W4:Y:S01]  /*4b110*/  LDL.LU R192, [R1+0xd20] ;  /* 0x000d200001c07983 */ /* 0x000f220000300800 */
[----:B------:R-:W-:-:S03]  /*4b120*/  LOP3.LUT P3, RZ, R6, 0x20000, RZ, 0xc0, !PT ;  /* 0x0002000006ff7812 */ /* 0x000fc6000786c0ff */
[----:B------:R0:W-:Y:S02]  /*4b130*/  @P1 STG.E.U16 desc[UR58][R50.64], R242 ;  /* 0x000000f232001986 */ /* 0x0001e4000c10153a */
[----:B0-----:R-:W-:-:S05]  /*4b140*/  PRMT R242, R242, 0x7632, R242 ;  /* 0x00007632f2f27816 */ /* 0x001fca00000000f2 */
[----:B------:R2:W-:Y:S02]  /*4b150*/  @P2 STG.E.U16 desc[UR58][R48.64], R242 ;  /* 0x000000f230002986 */ /* 0x0005e4000c10153a */
[----:B--2---:R-:W-:-:S05]  /*4b160*/  IMAD.WIDE R48, R190, 0x2, R66 ;  /* 0x00000002be307825 */ /* 0x004fca00078e0242 */
[----:B------:R0:W-:Y:S02]  /*4b170*/  @P3 STG.E.U16 desc[UR58][R48.64], R238 ;  /* 0x000000ee30003986 */ /* 0x0001e4000c10153a */
[----:B0-----:R-:W-:Y:S02]  /*4b180*/  IMAD.WIDE R48, R190, 0x2, R64 ;  /* 0x00000002be307825 */ /* 0x001fe400078e0240 */
[----:B------:R-:W2:Y:S01]  /*4b190*/  LDL.LU R190, [R1+0xd24] ;  /* 0x000d240001be7983 */ /* 0x000ea20000300800 */
[----:B------:R-:W-:-:S04]  /*4b1a0*/  LOP3.LUT R0, R0, 0xfffffff7, RZ, 0xc0, !PT ;  /* 0xfffffff700007812 */ /* 0x000fc800078ec0ff */
[----:B------:R-:W-:Y:S02]  /*4b1b0*/  @P0 LOP3.LUT R0, R0, 0x8, RZ, 0xfc, !PT ;  /* 0x0000000800000812 */ /* 0x000fe400078efcff */
[C---:B------:R-:W-:Y:S02]  /*4b1c0*/  LOP3.LUT P0, RZ, R6.reuse, 0x100000, RZ, 0xc0, !PT ;  /* 0x0010000006ff7812 */ /* 0x040fe4000780c0ff */
[----:B------:R-:W-:Y:S02]  /*4b1d0*/  LOP3.LUT P4, RZ, R6, 0x40000, RZ, 0xc0, !PT ;  /* 0x0004000006ff7812 */ /* 0x000fe4000788c0ff */
[----:B------:R-:W-:Y:S02]  /*4b1e0*/  LOP3.LUT P3, RZ, R7, 0x8, RZ, 0xc0, !PT ;  /* 0x0000000807ff7812 */ /* 0x000fe4000786c0ff */
[----:B------:R-:W-:Y:S02]  /*4b1f0*/  LOP3.LUT R0, R0, 0xffffffef, RZ, 0xc0, !PT ;  /* 0xffffffef00007812 */ /* 0x000fe400078ec0ff */
[----:B------:R-:W-:-:S05]  /*4b200*/  PRMT R238, R238, 0x7632, R238 ;  /* 0x00007632eeee7816 */ /* 0x000fca00000000ee */
[----:B------:R-:W-:-:S04]  /*4b210*/  @P0 LOP3.LUT R0, R0, 0x10, RZ, 0xfc, !PT ;  /* 0x0000001000000812 */ /* 0x000fc800078efcff */
[----:B------:R-:W-:Y:S01]  /*4b220*/  LOP3.LUT R0, R0, 0xfffffffd, RZ, 0xc0, !PT ;  /* 0xfffffffd00007812 */ /* 0x000fe200078ec0ff */
[----:B------:R3:W-:Y:S03]  /*4b230*/  @P4 STG.E.U16 desc[UR58][R48.64], R238 ;  /* 0x000000ee30004986 */ /* 0x0007e6000c10153a */
[----:B------:R-:W-:Y:S02]  /*4b240*/  @P3 LOP3.LUT R0, R0, 0x2, RZ, 0xfc, !PT ;  /* 0x0000000200003812 */ /* 0x000fe400078efcff */
[----:B------:R-:W-:Y:S02]  /*4b250*/  LOP3.LUT P3, RZ, R7, 0x2, RZ, 0xc0, !PT ;  /* 0x0000000207ff7812 */ /* 0x000fe4000786c0ff */
[----:B------:R-:W-:Y:S02]  /*4b260*/  LOP3.LUT P0, RZ, R6, 0x80000, RZ, 0xc0, !PT ;  /* 0x0008000006ff7812 */ /* 0x000fe4000780c0ff */
[----:B------:R-:W-:-:S09]  /*4b270*/  LOP3.LUT R0, R0, 0xfffffffb, RZ, 0xc0, !PT ;  /* 0xfffffffb00007812 */ /* 0x000fd200078ec0ff */
[----:B------:R-:W-:Y:S02]  /*4b280*/  @P3 LOP3.LUT R0, R0, 0x4, RZ, 0xfc, !PT ;  /* 0x0000000400003812 */ /* 0x000fe400078efcff */
[----:B------:R-:W-:Y:S02]  /*4b290*/  LOP3.LUT P1, RZ, R7, 0x1, RZ, 0xc0, !PT ;  /* 0x0000000107ff7812 */ /* 0x000fe4000782c0ff */
[C---:B------:R-:W-:Y:S02]  /*4b2a0*/  LOP3.LUT P2, RZ, R6.reuse, 0x200000, RZ, 0xc0, !PT ;  /* 0x0020000006ff7812 */ /* 0x040fe4000784c0ff */
[----:B------:R-:W-:Y:S01]  /*4b2b0*/  LOP3.LUT P3, RZ, R6, 0x400000, RZ, 0xc0, !PT ;  /* 0x0040000006ff7812 */ /* 0x000fe2000786c0ff */
[----:B---3--:R-:W-:-:S05]  /*4b2c0*/  IMAD.WIDE R48, R195, 0x2, R66 ;  /* 0x00000002c3307825 */ /* 0x008fca00078e0242 */
[----:B------:R0:W-:Y:S02]  /*4b2d0*/  @P5 STG.E.U16 desc[UR58][R48.64], R243 ;  /* 0x000000f330005986 */ /* 0x0001e4000c10153a */
[----:B0-----:R-:W-:Y:S01]  /*4b2e0*/  IMAD.WIDE R48, R195, 0x2, R64 ;  /* 0x00000002c3307825 */ /* 0x001fe200078e0240 */
[----:B------:R-:W-:Y:S01]  /*4b2f0*/  PRMT R243, R243, 0x7632, R243 ;  /* 0x00007632f3f37816 */ /* 0x000fe200000000f3 */
[----:B------:R-:W3:Y:S04]  /*4b300*/  LDL.LU R195, [R1+0xd28] ;  /* 0x000d280001c37983 */ /* 0x000ee80000300800 */
[----:B------:R0:W-:Y:S02]  /*4b310*/  @P6 STG.E.U16 desc[UR58][R48.64], R243 ;  /* 0x000000f330006986 */ /* 0x0001e4000c10153a */
[----:B0-----:R-:W-:-:S05]  /*4b320*/  IMAD.WIDE R48, R193, 0x2, R66 ;  /* 0x00000002c1307825 */ /* 0x001fca00078e0242 */
[----:B------:R0:W-:Y:S01]  /*4b330*/  @P0 STG.E.U16 desc[UR58][R48.64], R239 ;  /* 0x000000ef30000986 */ /* 0x0001e2000c10153a */
[C---:B------:R-:W-:Y:S01]  /*4b340*/  LOP3.LUT P0, RZ, R0.reuse, 0x10, RZ, 0xc0, !PT ;  /* 0x0000001000ff7812 */ /* 0x040fe2000780c0ff */
[----:B0-----:R-:W-:Y:S01]  /*4b350*/  IMAD.WIDE R48, R193, 0x2, R64 ;  /* 0x00000002c1307825 */ /* 0x001fe200078e0240 */
[----:B------:R-:W-:Y:S01]  /*4b360*/  PRMT R239, R239, 0x7632, R239 ;  /* 0x00007632efef7816 */ /* 0x000fe200000000ef */
[----:B------:R-:W3:Y:S10]  /*4b370*/  LDL.LU R193, [R1+0xd2c] ;  /* 0x000d2c0001c17983 */ /* 0x000ef40000300800 */
[----:B------:R4:W-:Y:S01]  /*4b380*/  @P0 STG.E.U16 desc[UR58][R48.64], R239 ;  /* 0x000000ef30000986 */ /* 0x0009e2000c10153a */
[----:B------:R-:W-:Y:S01]  /*4b390*/  LOP3.LUT P0, RZ, R0, 0x8, RZ, 0xc0, !PT ;  /* 0x0000000800ff7812 */ /* 0x000fe2000780c0ff */
[----:B----4-:R-:W-:-:S12]  /*4b3a0*/  IMAD.WIDE R48, R194, 0x2, R66 ;  /* 0x00000002c2307825 */ /* 0x010fd800078e0242 */
[----:B------:R0:W-:Y:S02]  /*4b3b0*/  @P0 STG.E.U16 desc[UR58][R48.64], R232 ;  /* 0x000000e830000986 */ /* 0x0001e4000c10153a */
[----:B0-----:R-:W-:Y:S01]  /*4b3c0*/  IMAD.WIDE R48, R194, 0x2, R64 ;  /* 0x00000002c2307825 */ /* 0x001fe200078e0240 */
[----:B------:R-:W-:Y:S01]  /*4b3d0*/  PRMT R232, R232, 0x7632, R232 ;  /* 0x00007632e8e87816 */ /* 0x000fe200000000e8 */
[----:B------:R-:W4:Y:S04]  /*4b3e0*/  LDL.LU R194, [R1+0xd34] ;  /* 0x000d340001c27983 */ /* 0x000f280000300800 */
[----:B------:R0:W-:Y:S02]  /*4b3f0*/  @P1 STG.E.U16 desc[UR58][R48.64], R232 ;  /* 0x000000e830001986 */ /* 0x0001e4000c10153a */
[----:B0-----:R-:W-:-:S05]  /*4b400*/  IMAD.WIDE R48, R192, 0x2, R66 ;  /* 0x00000002c0307825 */ /* 0x001fca00078e0242 */
[----:B------:R0:W-:Y:S02]  /*4b410*/  @P2 STG.E.U16 desc[UR58][R48.64], R228 ;  /* 0x000000e430002986 */ /* 0x0001e4000c10153a */
[----:B0-----:R-:W-:Y:S01]  /*4b420*/  IMAD.WIDE R48, R192, 0x2, R64 ;  /* 0x00000002c0307825 */ /* 0x001fe200078e0240 */
[----:B------:R-:W-:-:S05]  /*4b430*/  PRMT R228, R228, 0x7632, R228 ;  /* 0x00007632e4e47816 */ /* 0x000fca00000000e4 */
[----:B------:R2:W-:Y:S01]  /*4b440*/  @P3 STG.E.U16 desc[UR58][R48.64], R228 ;  /* 0x000000e430003986 */ /* 0x0005e2000c10153a */
[----:B------:R-:W-:Y:S01]  /*4b450*/  LOP3.LUT P3, RZ, R0, 0x4, RZ, 0xc0, !PT ;  /* 0x0000000400ff7812 */ /* 0x000fe2000786c0ff */
[----:B--2---:R-:W-:-:S12]  /*4b460*/  IMAD.WIDE R48, R190, 0x2, R66 ;  /* 0x00000002be307825 */ /* 0x004fd800078e0242 */
[----:B------:R0:W-:Y:S02]  /*4b470*/  @P3 STG.E.U16 desc[UR58][R48.64], R233 ;  /* 0x000000e930003986 */ /* 0x0001e4000c10153a */
[----:B0-----:R-:W-:Y:S02]  /*4b480*/  IMAD.WIDE R48, R190, 0x2, R64 ;  /* 0x00000002be307825 */ /* 0x001fe400078e0240 */
[----:B------:R-:W2:Y:S01]  /*4b490*/  LDL.LU R190, [R1+0xd3c] ;  /* 0x000d3c0001be7983 */ /* 0x000ea20000300800 */
[----:B------:R-:W-:Y:S02]  /*4b4a0*/  LOP3.LUT P3, RZ, R0, 0x2, RZ, 0xc0, !PT ;  /* 0x0000000200ff7812 */ /* 0x000fe4000786c0ff */
[C---:B------:R-:W-:Y:S02]  /*4b4b0*/  LOP3.LUT P4, RZ, R6.reuse, 0x800000, RZ, 0xc0, !PT ;  /* 0x0080000006ff7812 */ /* 0x040fe4000788c0ff */
[----:B------:R-:W-:Y:S02]  /*4b4c0*/  PRMT R233, R233, 0x7632, R233 ;  /* 0x00007632e9e97816 */ /* 0x000fe400000000e9 */
[----:B------:R-:W-:-:S02]  /*4b4d0*/  LOP3.LUT P5, RZ, R6, 0x1000000, RZ, 0xc0, !PT ;  /* 0x0100000006ff7812 */ /* 0x000fc400078ac0ff */
[----:B------:R-:W-:-:S05]  /*4b4e0*/  LOP3.LUT P6, RZ, R6, 0x2000000, RZ, 0xc0, !PT ;  /* 0x0200000006ff7812 */ /* 0x000fca00078cc0ff */
[----:B------:R3:W-:Y:S01]  /*4b4f0*/  @P3 STG.E.U16 desc[UR58][R48.64], R233 ;  /* 0x000000e930003986 */ /* 0x0007e2000c10153a */
[C---:B------:R-:W-:Y:S02]  /*4b500*/  LOP3.LUT P0, RZ, R6.reuse, 0x4000000, RZ, 0xc0, !PT ;  /* 0x0400000006ff7812 */ /* 0x040fe4000780c0ff */
[C---:B------:R-:W-:Y:S02]  /*4b510*/  LOP3.LUT P1, RZ, R6.reuse, 0x8000000, RZ, 0xc0, !PT ;  /* 0x0800000006ff7812 */ /* 0x040fe4000782c0ff */
[C---:B------:R-:W-:Y:S02]  /*4b520*/  LOP3.LUT P2, RZ, R6.reuse, 0x10000000, RZ, 0xc0, !PT ;  /* 0x1000000006ff7812 */ /* 0x040fe4000784c0ff */
[----:B------:R-:W-:Y:S01]  /*4b530*/  LOP3.LUT P3, RZ, R6, 0x20000000, RZ, 0xc0, !PT ;  /* 0x2000000006ff7812 */ /* 0x000fe2000786c0ff */
[----:B---3--:R-:W-:-:S05]  /*4b540*/  IMAD.WIDE R48, R195, 0x2, R66 ;  /* 0x00000002c3307825 */ /* 0x008fca00078e0242 */
[----:B------:R0:W-:Y:S01]  /*4b550*/  @P4 STG.E.U16 desc[UR58][R48.64], R229 ;  /* 0x000000e530004986 */ /* 0x0001e2000c10153a */
[C---:B------:R-:W-:Y:S01]  /*4b560*/  LOP3.LUT P4, RZ, R6.reuse, 0x40000000, RZ, 0xc0, !PT ;  /* 0x4000000006ff7812 */ /* 0x040fe2000788c0ff */
[----:B0-----:R-:W-:Y:S01]  /*4b570*/  IMAD.WIDE R48, R195, 0x2, R64 ;  /* 0x00000002c3307825 */ /* 0x001fe200078e0240 */
[----:B------:R-:W-:Y:S01]  /*4b580*/  PRMT R229, R229, 0x7632, R229 ;  /* 0x00007632e5e57816 */ /* 0x000fe200000000e5 */
[----:B------:R-:W3:Y:S04]  /*4b590*/  LDL.LU R195, [R1+0xd40] ;  /* 0x000d400001c37983 */ /* 0x000ee80000300800 */
[----:B------:R0:W-:Y:S01]  /*4b5a0*/  @P5 STG.E.U16 desc[UR58][R48.64], R229 ;  /* 0x000000e530005986 */ /* 0x0001e2000c10153a */
[----:B------:R-:W-:Y:S01]  /*4b5b0*/  LOP3.LUT P5, RZ, R6, 0x80000000, RZ, 0xc0, !PT ;  /* 0x8000000006ff7812 */ /* 0x000fe200078ac0ff */
[----:B0-----:R-:W-:-:S04]  /*4b5c0*/  IMAD.WIDE R48, R193, 0x2, R66 ;  /* 0x00000002c1307825 */ /* 0x001fc800078e0242 */
[----:B------:R-:W-:Y:S01]  /*4b5d0*/  IMAD.WIDE R6, R193, 0x2, R64 ;  /* 0x00000002c1067825 */ /* 0x000fe200078e0240 */
[----:B------:R0:W-:Y:S02]  /*4b5e0*/  @P6 STG.E.U16 desc[UR58][R48.64], R234 ;  /* 0x000000ea30006986 */ /* 0x0001e4000c10153a */
[----:B0-----:R-:W-:-:S05]  /*4b5f0*/  PRMT R234, R234, 0x7632, R234 ;  /* 0x00007632eaea7816 */ /* 0x001fca00000000ea */
[----:B------:R2:W-:Y:S01]  /*4b600*/  @P0 STG.E.U16 desc[UR58][R6.64], R234 ;  /* 0x000000ea06000986 */ /* 0x0005e2000c10153a */
[----:B----4-:R-:W-:-:S04]  /*4b610*/  IMAD.WIDE R48, R194, 0x2, R66 ;  /* 0x00000002c2307825 */ /* 0x010fc800078e0242 */
[----:B------:R-:W-:Y:S02]  /*4b620*/  IMAD.WIDE R50, R194, 0x2, R64 ;  /* 0x00000002c2327825 */ /* 0x000fe400078e0240 */
[----:B------:R-:W4:Y:S04]  /*4b630*/  LDL.LU R194, [R1+0xd44] ;  /* 0x000d440001c27983 */ /* 0x000f280000300800 */
[----:B------:R0:W-:Y:S01]  /*4b640*/  @P1 STG.E.U16 desc[UR58][R48.64], R230 ;  /* 0x000000e630001986 */ /* 0x0001e2000c10153a */
[----:B--2---:R-:W-:-:S04]  /*4b650*/  IMAD.WIDE R6, R190, 0x2, R66 ;  /* 0x00000002be067825 */ /* 0x004fc800078e0242 */
[----:B0-----:R-:W-:Y:S02]  /*4b660*/  IMAD.WIDE R48, R190, 0x2, R64 ;  /* 0x00000002be307825 */ /* 0x001fe400078e0240 */
[----:B------:R-:W2:Y:S02]  /*4b670*/  LDL.LU R190, [R1+0xd48] ;  /* 0x000d480001be7983 */ /* 0x000ea40000300800 */
[----:B------:R-:W-:Y:S01]  /*4b680*/  VIADD R2, R3, 0x1db ;  /* 0x000001db03027836 */ /* 0x000fe20000000000 */
[----:B------:R-:W-:-:S04]  /*4b690*/  PRMT R52, R230, 0x7632, R52 ;  /* 0x00007632e6347816 */ /* 0x000fc80000000034 */
[----:B------:R-:W-:Y:S01]  /*4b6a0*/  ISETP.GE.AND P0, PT, R2, UR5, PT ;  /* 0x0000000502007c0c */ /* 0x000fe2000bf06270 */
[----:B------:R-:W-:Y:S01]  /*4b6b0*/  VIADD R2, R3, 0x138 ;  /* 0x0000013803027836 */ /* 0x000fe20000000000 */
[----:B------:R0:W-:Y:S01]  /*4b6c0*/  @P2 STG.E.U16 desc[UR58][R50.64], R52 ;  /* 0x0000003432002986 */ /* 0x0001e2000c10153a */
[----:B------:R-:W-:-:S03]  /*4b6d0*/  LOP3.LUT P6, RZ, R0, 0x1, RZ, 0xc0, !PT ;  /* 0x0000000100ff7812 */ /* 0x000fc600078cc0ff */
[----:B------:R-:W-:Y:S01]  /*4b6e0*/  ISETP.GE.AND P2, PT, R2, UR6, PT ;  /* 0x0000000602007c0c */ /* 0x000fe2000bf46270 */
[----:B------:R3:W-:Y:S01]  /*4b6f0*/  @P3 STG.E.U16 desc[UR58][R6.64], R235 ;  /* 0x000000eb06003986 */ /* 0x0007e2000c10153a */
[----:B0-----:R-:W-:Y:S01]  /*4b700*/  PRMT R50, R235, 0x7632, R50 ;  /* 0x00007632eb327816 */ /* 0x001fe20000000032 */
[----:B------:R-:W-:Y:S01]  /*4b710*/  VIADD R0, R3, 0x1dc ;  /* 0x000001dc03007836 */ /* 0x000fe20000000000 */
[----:B------:R-:W-:Y:S01]  /*4b720*/  PRMT R2, R231, 0x7632, R2 ;  /* 0x00007632e7027816 */ /* 0x000fe20000000002 */
[----:B------:R-:W-:Y:S02]  /*4b730*/  ULDC UR6, c[0x0][0x22c] ;  /* 0x00008b0000067ab9 */ /* 0x000fe40000000800 */
[----:B------:R0:W-:Y:S01]  /*4b740*/  @P4 STG.E.U16 desc[UR58][R48.64], R50 ;  /* 0x0000003230004986 */ /* 0x0001e2000c10153a */
[----:B------:R-:W-:Y:S02]  /*4b750*/  ISETP.LT.AND P4, PT, R4, UR4, !P2 ;  /* 0x0000000404007c0c */ /* 0x000fe4000d781270 */
[----:B------:R-:W-:Y:S01]  /*4b760*/  ISETP.LT.AND P2, PT, R5, UR4, !P2 ;  /* 0x0000000405007c0c */ /* 0x000fe2000d741270 */
[----:B---3--:R-:W-:-:S04]  /*4b770*/  IMAD.WIDE R6, R195, 0x2, R66 ;  /* 0x00000002c3067825 */ /* 0x008fc800078e0242 */
[----:B0-----:R-:W-:Y:S02]  /*4b780*/  IMAD.WIDE R48, R195, 0x2, R64 ;  /* 0x00000002c3307825 */ /* 0x001fe400078e0240 */
[----:B------:R-:W3:Y:S04]  /*4b790*/  LDL.LU R195, [R1+0xd50] ;  /* 0x000d500001c37983 */ /* 0x000ee80000300800 */
[----:B------:R-:W-:Y:S04]  /*4b7a0*/  @P5 STG.E.U16 desc[UR58][R6.64], R231 ;  /* 0x000000e706005986 */ /* 0x000fe8000c10153a */
[----:B------:R0:W-:Y:S02]  /*4b7b0*/  @P6 STG.E.U16 desc[UR58][R48.64], R2 ;  /* 0x0000000230006986 */ /* 0x0001e4000c10153a */
[----:B0-----:R-:W-:Y:S01]  /*4b7c0*/  PRMT R2, R224, 0x7632, R2 ;  /* 0x00007632e0027816 */ /* 0x001fe20000000002 */
[----:B----4-:R-:W-:-:S04]  /*4b7d0*/  IMAD.WIDE R6, R194, 0x2, R66 ;  /* 0x00000002c2067825 */ /* 0x010fc800078e0242 */
[----:B------:R-:W-:Y:S02]  /*4b7e0*/  IMAD.WIDE R48, R194, 0x2, R64 ;  /* 0x00000002c2307825 */ /* 0x000fe400078e0240 */
[----:B------:R-:W4:Y:S04]  /*4b7f0*/  LDL.LU R194, [R1+0xd58] ;  /* 0x000d580001c27983 */ /* 0x000f280000300800 */
[----:B------:R2:W-:Y:S04]  /*4b800*/  @P4 STG.E.U16 desc[UR58][R6.64], R224 ;  /* 0x000000e006004986 */ /* 0x0005e8000c10153a */
[----:B------:R0:W-:Y:S01]  /*4b810*/  @P2 STG.E.U16 desc[UR58][R48.64], R2 ;  /* 0x0000000230002986 */ /* 0x0001e2000c10153a */
[----:B--2---:R-:W-:-:S04]  /*4b820*/  IMAD.WIDE R6, R190, 0x2, R66 ;  /* 0x00000002be067825 */ /* 0x004fc800078e0242 */
[----:B0-----:R-:W-:Y:S02]  /*4b830*/  IMAD.WIDE R48, R190, 0x2, R64 ;  /* 0x00000002be307825 */ /* 0x001fe400078e0240 */
[----:B------:R-:W2:Y:S01]  /*4b840*/  LDL.LU R190, [R1+0xd5c] ;  /* 0x000d5c0001be7983 */ /* 0x000ea20000300800 */
[----:B------:R-:W-:Y:S01]  /*4b850*/  ISETP.GE.AND P1, PT, R0, UR5, PT ;  /* 0x0000000500007c0c */ /* 0x000fe2000bf26270 */
[----:B------:R-:W-:-:S05]  /*4b860*/  VIADD R0, R3, 0x139 ;  /* 0x0000013903007836 */ /* 0x000fca0000000000 */
[----:B------:R-:W-:Y:S01]  /*4b870*/  ISETP.GE.AND P3, PT, R0, UR6, PT ;  /* 0x0000000600007c0c */ /* 0x000fe2000bf66270 */
[----:B------:R-:W-:Y:S01]  /*4b880*/  VIADD R0, R3, 0x13a ;  /* 0x0000013a03007836 */ /* 0x000fe20000000000 */
[----:B------:R-:W-:Y:S02]  /*4b890*/  ULDC UR6, c[0x0][0x22c] ;  /* 0x00008b0000067ab9 */ /* 0x000fe40000000800 */
[----:B------:R-:W-:Y:S02]  /*4b8a0*/  ISETP.LT.AND P6, PT, R4, UR4, !P3 ;  /* 0x0000000404007c0c */ /* 0x000fe4000dfc1270 */
[----:B------:R-:W-:Y:S02]  /*4b8b0*/  ISETP.LT.AND P3, PT, R5, UR4, !P3 ;  /* 0x0000000405007c0c */ /* 0x000fe4000df61270 */
[----:B------:R-:W-:Y:S01]  /*4b8c0*/  ISETP.GE.AND P5, PT, R0, UR6, PT ;  /* 0x0000000600007c0c */ /* 0x000fe2000bfa6270 */
[----:B------:R-:W-:Y:S01]  /*4b8d0*/  VIADD R0, R3, 0x13b ;  /* 0x0000013b03007836 */ /* 0x000fe20000000000 */
[----:B------:R-:W-:Y:S01]  /*4b8e0*/  ULDC UR6, c[0x0][0x22c] ;  /* 0x00008b0000067ab9 */ /* 0x000fe20000000800 */
[----:B------:R-:W-:-:S02]  /*4b8f0*/  PRMT R2, R220, 0x7632, R2 ;  /* 0x00007632dc027816 */ /* 0x000fc40000000002 */
[----:B------:R-:W-:Y:S02]  /*4b900*/  ISETP.LT.AND P2, PT, R4, UR4, !P5 ;  /* 0x0000000404007c0c */ /* 0x000fe4000ef41270 */
[----:B------:R-:W-:Y:S02]  /*4b910*/  ISETP.LT.AND P5, PT, R5, UR4, !P5 ;  /* 0x0000000405007c0c */ /* 0x000fe4000efa1270 */
[----:B------:R-:W-:Y:S01]  /*4b920*/  ISETP.GE.AND P4, PT, R0, UR6, PT ;  /* 0x0000000600007c0c */ /* 0x000fe2000bf86270 */
[----:B------:R-:W-:Y:S01]  /*4b930*/  @P6 STG.E.U16 desc[UR58][R6.64], R220 ;  /* 0x000000dc06006986 */ /* 0x000fe2000c10153a */
[----:B------:R-:W-:Y:S01]  /*4b940*/  VIADD R0, R3, 0x13c ;  /* 0x0000013c03007836 */ /* 0x000fe20000000000 */
[----:B------:R-:W-:Y:S02]  /*4b950*/  ULDC UR6, c[0x0][0x22c] ;  /* 0x00008b0000067ab9 */ /* 0x000fe40000000800 */
[----:B------:R0:W-:Y:S01]  /*4b960*/  @P3 STG.E.U16 desc[UR58][R48.64], R2 ;  /* 0x0000000230003986 */ /* 0x0001e2000c10153a */
[----:B------:R-:W-:-:S02]  /*4b970*/  ISETP.LT.AND P3, PT, R4, UR4, !P4 ;  /* 0x0000000404007c0c */ /* 0x000fc4000e761270 */
[----:B------:R-:W-:Y:S02]  /*4b980*/  ISETP.LT.AND P4, PT, R5, UR4, !P4 ;  /* 0x0000000405007c0c */ /* 0x000fe4000e781270 */
[----:B0-----:R-:W-:Y:S01]  /*4b990*/  PRMT R2, R225, 0x7632, R2 ;  /* 0x00007632e1027816 */ /* 0x001fe20000000002 */
[----:B---3--:R-:W-:-:S04]  /*4b9a0*/  IMAD.WIDE R6, R195, 0x2, R66 ;  /* 0x00000002c3067825 */ /* 0x008fc800078e0242 */
[----:B------:R-:W-:Y:S02]  /*4b9b0*/  IMAD.WIDE R48, R195, 0x2, R64 ;  /* 0x00000002c3307825 */ /* 0x000fe400078e0240 */
        /* <DEDUP_REMOVED lines=491> */
[----:B------:R-:W-:Y:S01]  /*4d870*/  ISETP.LT.AND P4, PT, R5, UR4, !P4 ;  /* 0x0000000405007c0c */ /* 0x000fe2000e781270 */
[----:B------:R-:W1:Y:S01]  /*4d880*/  LDS.128 R16, [R252] ;  /* 0x00000000fc107984 */ /* 0x000e620000000c00 */
        /* <DEDUP_REMOVED lines=358> */
[----:B------:R-:W-:Y:S01]  /*4eef0*/  PRMT R2, R72, 0x7632, R2 ;  /* 0x0000763248027816 */ /* 0x000fe20000000002 */
[----:B------:R-:W-:Y:S01]  /*4ef00*/  VIADD R0, R3, 0x18a ;  /* 0x0000018a03007836 */ /* 0x000fe20000000000 */
[----:B------:R-:W-:Y:S01]  /*4ef10*/  ULDC UR6, c[0x0][0x22c] ;  /* 0x00008b0000067ab9 */ /* 0x000fe20000000800 */
[----:B------:R0:W-:Y:S01]  /*4ef20*/  @P6 STG.E.U16 desc[UR58][R8.64], R10 ;  /* 0x0000000a08006986 */ /* 0x0001e2000c10153a */
[----:B------:R-:W-:-:S02]  /*4ef30*/  ISETP.LT.AND P6, PT, R4, UR4, !P3 ;  /* 0x0000000404007c0c */ /* 0x000fc4000dfc1270 */
[----:B------:R-:W-:Y:S02]  /*4ef40*/  ISETP.LT.AND P3, PT, R5, UR4, !P3 ;  /* 0x0000000405007c0c */ /* 0x000fe4000df61270 */
[----:B0-----:R-:W-:Y:S01]  /*4ef50*/  PRMT R10, R76, 0x7632, R10 ;  /* 0x000076324c0a7816 */ /* 0x001fe2000000000a */
[----:B---3--:R-:W-:-:S04]  /*4ef60*/  IMAD.WIDE R6, R195, 0x2, R66 ;  /* 0x00000002c3067825 */ /* 0x008fc800078e0242 */
[----:B------:R-:W-:Y:S02]  /*4ef70*/  IMAD.WIDE R8, R195, 0x2, R64 ;  /* 0x00000002c3087825 */ /* 0x000fe400078e0240 */
[----:B------:R-:W3:Y:S04]  /*4ef80*/  LDL.LU R195, [R1+0x1038] ;  /* 0x0010380001c37983 */ /* 0x000ee80000300800 */
[----:B------:R4:W-:Y:S04]  /*4ef90*/  @P4 STG.E.U16 desc[UR58][R6.64], R72 ;  /* 0x0000004806004986 */ /* 0x0009e8000c10153a */
[----:B------:R0:W-:Y:S01]  /*4efa0*/  @P2 STG.E.U16 desc[UR58][R8.64], R2 ;  /* 0x0000000208002986 */ /* 0x0001e2000c10153a */
[----:B----4-:R-:W-:-:S04]  /*4efb0*/  IMAD.WIDE R6, R194, 0x2, R66 ;  /* 0x00000002c2067825 */ /* 0x010fc800078e0242 */
[----:B0-----:R-:W-:Y:S02]  /*4efc0*/  IMAD.WIDE R8, R194, 0x2, R64 ;  /* 0x00000002c2087825 */ /* 0x001fe400078e0240 */
        /* <DEDUP_REMOVED lines=407> */
[----:B------:R-:W-:-:S02]  /*50940*/  ISETP.GE.AND P6, PT, R0, UR6, PT ;  /* 0x0000000600007c0c */ /* 0x000fc4000bfc6270 */
[----:B------:R-:W-:Y:S02]  /*50950*/  PRMT R2, R107, 0x7632, R2 ;  /* 0x000076326b027816 */ /* 0x000fe40000000002 */
[----:B------:R-:W-:-:S05]  /*50960*/  PRMT R11, R111, 0x7632, R11 ;  /* 0x000076326f0b7816 */ /* 0x000fca000000000b */
[----:B------:R3:W-:Y:S01]  /*50970*/  @P3 STG.E.U16 desc[UR58][R6.64], R107 ;  /* 0x0000006b06003986 */ /* 0x0007e2000c10153a */
[----:B------:R-:W-:Y:S01]  /*50980*/  ISETP.LT.AND P5, PT, R4, UR4, !P6 ;  /* 0x0000000404007c0c */ /* 0x000fe2000f7a1270 */
[----:B----4-:R-:W-:Y:S01]  /*50990*/  IMAD.WIDE R12, R194, 0x2, R64 ;  /* 0x00000002c20c7825 */ /* 0x010fe200078e0240 */
[----:B------:R-:W-:Y:S01]  /*509a0*/  ISETP.LT.AND P6, PT, R5, UR4, !P6 ;  /* 0x0000000405007c0c */ /* 0x000fe2000f7c1270 */
[----:B------:R0:W-:Y:S01]  /*509b0*/  @P4 STG.E.U16 desc[UR58][R8.64], R2 ;  /* 0x0000000208004986 */ /* 0x0001e2000c10153a */
[----:B------:R-:W-:Y:S01]  /*509c0*/  ULDC UR6, c[0x0][0x22c] ;  /* 0x00008b0000067ab9 */ /* 0x000fe20000000800 */
[----:B---3--:R-:W-:-:S08]  /*509d0*/  IMAD.WIDE R6, R195, 0x2, R66 ;  /* 0x00000002c3067825 */ /* 0x008fd000078e0242 */
[----:B------:R-:W-:Y:S01]  /*509e0*/  @P5 STG.E.U16 desc[UR58][R6.64], R111 ;  /* 0x0000006f06005986 */ /* 0x000fe2000c10153a */
[----:B0-----:R-:W-:-:S03]  /*509f0*/  IMAD.WIDE R8, R195, 0x2, R64 ;  /* 0x00000002c3087825 */ /* 0x001fc600078e0240 */
[----:B------:R-:W3:Y:S04]  /*50a00*/  LDL.LU R195, [R1+0x10ec] ;  /* 0x0010ec0001c37983 */ /* 0x000ee80000300800 */
[----:B------:R0:W-:Y:S02]  /*50a10*/  @P6 STG.E.U16 desc[UR58][R8.64], R11 ;  /* 0x0000000b08006986 */ /* 0x0001e4000c10153a */
[--C-:B0-----:R-:W-:Y:S02]  /*50a20*/  IMAD.WIDE R10, R194, 0x2, R66.reuse ;  /* 0x00000002c20a7825 */ /* 0x101fe400078e0242 */
[----:B------:R-:W4:Y:S02]  /*50a30*/  LDL.LU R194, [R1+0x10e4] ;  /* 0x0010e40001c27983 */ /* 0x000f240000300800 */
[----:B--2---:R-:W-:-:S04]  /*50a40*/  IMAD.WIDE R6, R190, 0x2, R66 ;  /* 0x00000002be067825 */ /* 0x004fc800078e0242 */
[----:B------:R-:W-:Y:S02]  /*50a50*/  IMAD.WIDE R8, R190, 0x2, R64 ;  /* 0x00000002be087825 */ /* 0x000fe400078e0240 */
[----:B------:R-:W2:Y:S02]  /*50a60*/  LDL.LU R190, [R1+0x10d0] ;  /* 0x0010d00001be7983 */ /* 0x000ea40000300800 */
[----:B------:R-:W-:-:S05]  /*50a70*/  VIADD R0, R3, 0x1b0 ;  /* 0x000001b003007836 */ /* 0x000fca0000000000 */
[----:B------:R-:W-:Y:S01]  /*50a80*/  ISETP.GE.AND P2, PT, R0, UR6, PT ;  /* 0x0000000600007c0c */ /* 0x000fe2000bf46270 */
[----:B------:R-:W-:Y:S01]  /*50a90*/  VIADD R0, R3, 0x1b1 ;  /* 0x000001b103007836 */ /* 0x000fe20000000000 */
[----:B------:R-:W-:Y:S02]  /*50aa0*/  ULDC UR6, c[0x0][0x22c] ;  /* 0x00008b0000067ab9 */ /* 0x000fe40000000800 */
[----:B------:R-:W-:Y:S02]  /*50ab0*/  ISETP.LT.AND P4, PT, R4, UR4, !P2 ;  /* 0x0000000404007c0c */ /* 0x000fe4000d781270 */
[----:B------:R-:W-:Y:S02]  /*50ac0*/  ISETP.GE.AND P3, PT, R0, UR6, PT ;  /* 0x0000000600007c0c */ /* 0x000fe4000bf66270 */
[----:B------:R-:W-:Y:S01]  /*50ad0*/  ISETP.LT.AND P2, PT, R5, UR4, !P2 ;  /* 0x0000000405007c0c */ /* 0x000fe2000d741270 */
[----:B------:R-:W-:Y:S01]  /*50ae0*/  VIADD R0, R3, 0x1b2 ;  /* 0x000001b203007836 */ /* 0x000fe20000000000 */
[----:B------:R-:W-:Y:S01]  /*50af0*/  ISETP.LT.AND P6, PT, R4, UR4, !P3 ;  /* 0x0000000404007c0c */ /* 0x000fe2000dfc1270 */
[----:B------:R-:W-:Y:S01]  /*50b00*/  ULDC UR6, c[0x0][0x22c] ;  /* 0x00008b0000067ab9 */ /* 0x000fe20000000800 */
[----:B------:R-:W-:-:S02]  /*50b10*/  ISETP.LT.AND P3, PT, R5, UR4, !P3 ;  /* 0x0000000405007c0c */ /* 0x000fc4000df61270 */
[----:B------:R-:W-:Y:S02]  /*50b20*/  PRMT R2, R112, 0x7632, R2 ;  /* 0x0000763270027816 */ /* 0x000fe40000000002 */
[----:B------:R-:W-:Y:S01]  /*50b30*/  ISETP.GE.AND P5, PT, R0, UR6, PT ;  /* 0x0000000600007c0c */ /* 0x000fe2000bfa6270 */
[----:B------:R-:W-:Y:S01]  /*50b40*/  VIADD R0, R3, 0x1b3 ;  /* 0x000001b303007836 */ /* 0x000fe20000000000 */
[----:B------:R0:W-:Y:S01]  /*50b50*/  @P4 STG.E.U16 desc[UR58][R10.64], R112 ;  /* 0x000000700a004986 */ /* 0x0001e2000c10153a */
[----:B------:R-:W-:-:S03]  /*50b60*/  ULDC UR6, c[0x0][0x22c] ;  /* 0x00008b0000067ab9 */ /* 0x000fc60000000800 */
[----:B------:R1:W-:Y:S01]  /*50b70*/  @P2 STG.E.U16 desc[UR58][R12.64], R2 ;  /* 0x000000020c002986 */ /* 0x0003e2000c10153a */
[----:B------:R-:W-:Y:S02]  /*50b80*/  ISETP.LT.AND P2, PT, R4, UR4, !P5 ;  /* 0x0000000404007c0c */ /* 0x000fe4000ef41270 */
[----:B------:R-:W-:Y:S01]  /*50b90*/  ISETP.GE.AND P4, PT, R0, UR6, PT ;  /* 0x0000000600007c0c */ /* 0x000fe2000bf86270 */
[----:B------:R-:W-:Y:S01]  /*50ba0*/  @P6 STG.E.U16 desc[UR58][R6.64], R116 ;  /* 0x0000007406006986 */ /* 0x000fe2000c10153a */
[----:B0-----:R-:W-:Y:S02]  /*50bb0*/  PRMT R11, R116, 0x7632, R11 ;  /* 0x00007632740b7816 */ /* 0x001fe4000000000b */
[----:B------:R-:W-:Y:S02]  /*50bc0*/  ISETP.LT.AND P5, PT, R5, UR4, !P5 ;  /* 0x0000000405007c0c */ /* 0x000fe4000efa1270 */
[----:B-1----:R-:W-:Y:S01]  /*50bd0*/  PRMT R2, R113, 0x7632, R2 ;  /* 0x0000763271027816 */ /* 0x002fe20000000002 */
[----:B------:R0:W-:Y:S01]  /*50be0*/  @P3 STG.E.U16 desc[UR58][R8.64], R11 ;  /* 0x0000000b08003986 */ /* 0x0001e2000c10153a */
[----:B------:R-:W-:Y:S01]  /*50bf0*/  ISETP.LT.AND P3, PT, R4, UR4, !P4 ;  /* 0x0000000404007c0c */ /* 0x000fe2000e761270 */
[----:B---3--:R-:W-:Y:S01]  /*50c00*/  IMAD.WIDE R12, R195, 0x2, R64 ;  /* 0x00000002c30c7825 */ /* 0x008fe200078e0240 */
[----:B------:R-:W-:Y:S01]  /*50c10*/  ISETP.LT.AND P4, PT, R5, UR4, !P4 ;  /* 0x0000000405007c0c */ /* 0x000fe2000e781270 */
[----:B------:R-:W-:-:S02]  /*50c20*/  ULDC UR6, c[0x0][0x22c] ;  /* 0x00008b0000067ab9 */ /* 0x000fc40000000800 */
[--C-:B0-----:R-:W-:Y:S02]  /*50c30*/  IMAD.WIDE R10, R195, 0x2, R66.reuse ;  /* 0x00000002c30a7825 */ /* 0x101fe400078e0242 */
[----:B------:R-:W3:Y:S04]  /*50c40*/  LDL.LU R195, [R1+0x10c8] ;  /* 0x0010c80001c37983 */ /* 0x000ee80000300800 */
[----:B------:R0:W-:Y:S04]  /*50c50*/  @P2 STG.E.U16 desc[UR58][R10.64], R113 ;  /* 0x000000710a002986 */ /* 0x0001e8000c10153a */
[----:B------:R-:W-:Y:S01]  /*50c60*/  @P5 STG.E.U16 desc[UR58][R12.64], R2 ;  /* 0x000000020c005986 */ /* 0x000fe2000c10153a */
[----:B----4-:R-:W-:-:S04]  /*50c70*/  IMAD.WIDE R6, R194, 0x2, R66 ;  /* 0x00000002c2067825 */ /* 0x010fc800078e0242 */
[----:B------:R-:W-:Y:S01]  /*50c80*/  IMAD.WIDE R8, R194, 0x2, R64 ;  /* 0x00000002c2087825 */ /* 0x000fe200078e0240 */
[----:B0-----:R-:W-:Y:S01]  /*50c90*/  PRMT R11, R117, 0x7632, R11 ;  /* 0x00007632750b7816 */ /* 0x001fe2000000000b */
[----:B------:R-:W4:Y:S04]  /*50ca0*/  LDL.LU R194, [R1+0x10b4] ;  /* 0x0010b40001c27983 */ /* 0x000f280000300800 */
[----:B------:R-:W-:Y:S04]  /*50cb0*/  @P3 STG.E.U16 desc[UR58][R6.64], R117 ;  /* 0x0000007506003986 */ /* 0x000fe8000c10153a */
[----:B------:R2:W-:Y:S02]  /*50cc0*/  @P4 STG.E.U16 desc[UR58][R8.64], R11 ;  /* 0x0000000b08004986 */ /* 0x0005e4000c10153a */
        /* <DEDUP_REMOVED lines=9> */
[----:B------:R-:W-:Y:S02]  /*50d60*/  ISETP.LT.AND P6, PT, R5, UR4, !P6 ;  /* 0x0000000405007c0c */ /* 0x000fe4000f7c1270 */
[----:B------:R-:W-:-:S07]  /*50d70*/  PRMT R2, R114, 0x7632, R2 ;  /* 0x0000763272027816 */ /* 0x000fce0000000002 */
[----:B------:R0:W-:Y:S01]  /*50d80*/  @P5 STG.E.U16 desc[UR58][R10.64], R114 ;  /* 0x000000720a005986 */ /* 0x0001e2000c10153a */
[----:B------:R-:W-:Y:S01]  /*50d90*/  ISETP.LT.AND P4, PT, R4, UR4, !P2 ;  /* 0x0000000404007c0c */ /* 0x000fe2000d781270 */
[----:B---3--:R-:W-:Y:S01]  /*50da0*/  IMAD.WIDE R6, R195, 0x2, R66 ;  /* 0x00000002c3067825 */ /* 0x008fe200078e0242 */
[----:B------:R-:W-:Y:S01]  /*50db0*/  ISETP.LT.AND P2, PT, R5, UR4, !P2 ;  /* 0x0000000405007c0c */ /* 0x000fe2000d741270 */
[----:B------:R-:W-:Y:S01]  /*50dc0*/  ULDC UR6, c[0x0][0x22c] ;  /* 0x00008b0000067ab9 */ /* 0x000fe20000000800 */
[----:B0-----:R-:W-:Y:S01]  /*50dd0*/  PRMT R11, R118, 0x7632, R11 ;  /* 0x00007632760b7816 */ /* 0x001fe2000000000b */
[--C-:B------:R-:W-:Y:S02]  /*50de0*/  IMAD.WIDE R8, R195, 0x2, R64.reuse ;  /* 0x00000002c3087825 */ /* 0x100fe400078e0240 */
[----:B------:R-:W3:Y:S04]  /*50df0*/  LDL.LU R195, [R1+0x1098] ;  /* 0x0010980001c37983 */ /* 0x000ee80000300800 */
[----:B------:R4:W-:Y:S04]  /*50e00*/  @P6 STG.E.U16 desc[UR58][R12.64], R2 ;  /* 0x000000020c006986 */ /* 0x0009e8000c10153a */
[----:B------:R-:W-:Y:S04]  /*50e10*/  @P4 STG.E.U16 desc[UR58][R6.64], R118 ;  /* 0x0000007606004986 */ /* 0x000fe8000c10153a */
[----:B------:R0:W-:Y:S01]  /*50e20*/  @P2 STG.E.U16 desc[UR58][R8.64], R11 ;  /* 0x0000000b08002986 */ /* 0x0001e2000c10153a */
[----:B----4-:R-:W-:-:S04]  /*50e30*/  IMAD.WIDE R12, R194, 0x2, R64 ;  /* 0x00000002c20c7825 */ /* 0x010fc800078e0240 */
        /* <DEDUP_REMOVED lines=33> */
[----:B0-----:R-:W-:Y:S02]  /*51050*/  IMAD.WIDE R10, R195, 0x2, R66 ;  /* 0x00000002c30a7825 */ /* 0x001fe400078e0242 */
[----:B------:R-:W3:Y:S04]  /*51060*/  LDL.LU R195, [R1+0x1074] ;  /* 0x0010740001c37983 */ /* 0x000ee80000300800 */
[----:B------:R0:W-:Y:S04]  /*51070*/  @P3 STG.E.U16 desc[UR58][R10.64], R120 ;  /* 0x000000780a003986 */ /* 0x0001e8000c10153a */
[----:B------:R-:W-:Y:S01]  /*51080*/  @P4 STG.E.U16 desc[UR58][R12.64], R2 ;  /* 0x000000020c004986 */ /* 0x000fe2000c10153a */
[----:B0-----:R-:W-:Y:S01]  /*51090*/  PRMT R11, R124, 0x7632, R11 ;  /* 0x000076327c0b7816 */ /* 0x001fe2000000000b */
[----:B----4-:R-:W-:-:S04]  /*510a0*/  IMAD.WIDE R6, R194, 0x2, R66 ;  /* 0x00000002c2067825 */ /* 0x010fc800078e0242 */
[----:B------:R-:W-:Y:S02]  /*510b0*/  IMAD.WIDE R8, R194, 0x2, R64 ;  /* 0x00000002c2087825 */ /* 0x000fe400078e0240 */
        /* <DEDUP_REMOVED lines=260> */
[----:B------:R-:W3:Y:S04]  /*52100*/  LDL.LU R193, [R1+0xdf8] ;  /* 0x000df80001c17983 */ /* 0x000ee80000300800 */
[----:B------:R-:W-:Y:S01]  /*52110*/  @P5 STG.E.U16 desc[UR58][R12.64], R2 ;  /* 0x000000020c005986 */ /* 0x000fe2000c10153a */
[----:B0-----:R-:W-:Y:S01]  /*52120*/  PRMT R11, R148, 0x7632, R11 ;  /* 0x00007632940b7816 */ /* 0x001fe2000000000b */
[----:B----4-:R-:W-:-:S04]  /*52130*/  IMAD.WIDE R6, R194, 0x2, R66 ;  /* 0x00000002c2067825 */ /* 0x010fc800078e0242 */
[----:B------:R-:W-:Y:S01]  /*52140*/  IMAD.WIDE R8, R194, 0x2, R64 ;  /* 0x00000002c2087825 */ /* 0x000fe200078e0240 */
[----:B------:R-:W-:Y:S04]  /*52150*/  @P3 STG.E.U16 desc[UR58][R6.64], R148 ;  /* 0x0000009406003986 */ /* 0x000fe8000c10153a */
[----:B------:R2:W-:Y:S04]  /*52160*/  @P4 STG.E.U16 desc[UR58][R8.64], R11 ;  /* 0x0000000b08004986 */ /* 0x0005e8000c10153a */
[----:B------:R-:W4:Y:S01]  /*52170*/  LDL.LU R194, [R1+0xdf0] ;  /* 0x000df00001c27983 */ /* 0x000f220000300800 */
        /* <DEDUP_REMOVED lines=16> */
[----:B------:R0:W-:Y:S01]  /*52280*/  @P5 STG.E.U16 desc[UR58][R10.64], R145 ;  /* 0x000000910a005986 */ /* 0x0001e2000c10153a */
[----:B---3--:R-:W-:-:S03]  /*52290*/  IMAD.WIDE R6, R195, 0x2, R66 ;  /* 0x00000002c3067825 */ /* 0x008fc600078e0242 */
[----:B------:R-:W-:Y:S01]  /*522a0*/  @P6 STG.E.U16 desc[UR58][R12.64], R2 ;  /* 0x000000020c006986 */ /* 0x000fe2000c10153a */
[----:B------:R-:W-:Y:S01]  /*522b0*/  ISETP.LT.AND P6, PT, R4, UR4, !P3 ;  /* 0x0000000404007c0c */ /* 0x000fe2000dfc1270 */
[----:B------:R-:W-:Y:S01]  /*522c0*/  ULDC UR6, c[0x0][0x22c] ;  /* 0x00008b0000067ab9 */ /* 0x000fe20000000800 */
[----:B------:R-:W-:Y:S01]  /*522d0*/  IMAD.WIDE R8, R195, 0x2, R64 ;  /* 0x00000002c3087825 */ /* 0x000fe200078e0240 */
[----:B0-----:R-:W-:Y:S01]  /*522e0*/  PRMT R11, R149, 0x7632, R11 ;  /* 0x00007632950b7816 */ /* 0x001fe2000000000b */
[----:B------:R-:W-:Y:S04]  /*522f0*/  @P4 STG.E.U16 desc[UR58][R6.64], R149 ;  /* 0x0000009506004986 */ /* 0x000fe8000c10153a */
[----:B------:R-:W3:Y:S04]  /*52300*/  LDL.LU R195, [R1+0xdd4] ;  /* 0x000dd40001c37983 */ /* 0x000ee80000300800 */
[----:B------:R0:W-:Y:S04]  /*52310*/  @P2 STG.E.U16 desc[UR58][R8.64], R11 ;  /* 0x0000000b08002986 */ /* 0x0001e8000c10153a */
[----:B------:R-:W3:Y:S01]  /*52320*/  LDL.LU R192, [R1+0xdc4] ;  /* 0x000dc40001c07983 */ /* 0x000ee20000300800 */
[----:B0-----:R-:W-:-:S05]  /*52330*/  IMAD.WIDE R10, R193, 0x2, R66 ;  /* 0x00000002c10a7825 */ /* 0x001fca00078e0242 */
[----:B------:R2:W-:Y:S02]  /*52340*/  @P6 STG.E.U16 desc[UR58][R10.64], R146 ;  /* 0x000000920a006986 */ /* 0x0005e4000c10153a */
[----:B--2---:R-:W-:-:S04]  /*52350*/  IMAD.WIDE R10, R190, 0x2, R66 ;  /* 0x00000002be0a7825 */ /* 0x004fc800078e0242 */
[----:B------:R-:W-:Y:S02]  /*52360*/  IMAD.WIDE R14, R190, 0x2, R64 ;  /* 0x00000002be0e7825 */ /* 0x000fe400078e0240 */
[----:B------:R-:W2:Y:S02]  /*52370*/  LDL.LU R190, [R1+0xdb8] ;  /* 0x000db80001be7983 */ /* 0x000ea40000300800 */
[----:B------:R-:W-:Y:S01]  /*52380*/  VIADD R0, R3, 0x1d5 ;  /* 0x000001d503007836 */ /* 0x000fe20000000000 */
[----:B------:R-:W-:-:S04]  /*52390*/  ISETP.LT.AND P3, PT, R5, UR4, !P3 ;  /* 0x0000000405007c0c */ /* 0x000fc8000df61270 */
[----:B------:R-:W-:Y:S01]  /*523a0*/  ISETP.GE.AND P5, PT, R0, UR6, PT ;  /* 0x0000000600007c0c */ /* 0x000fe2000bfa6270 */
[----:B------:R-:W-:Y:S01]  /*523b0*/  VIADD R0, R3, 0x1d6 ;  /* 0x000001d603007836 */ /* 0x000fe20000000000 */
[----:B------:R-:W-:Y:S02]  /*523c0*/  ULDC UR6, c[0x0][0x22c] ;  /* 0x00008b0000067ab9 */ /* 0x000fe40000000800 */
[----:B------:R-:W-:Y:S01]  /*523d0*/  ISETP.LT.AND P2, PT, R4, UR4, !P5 ;  /* 0x0000000404007c0c */ /* 0x000fe2000ef41270 */
[----:B------:R-:W-:Y:S01]  /*523e0*/  IMAD.WIDE R12, R193, 0x2, R64 ;  /* 0x00000002c10c7825 */ /* 0x000fe200078e0240 */
[----:B------:R-:W-:Y:S02]  /*523f0*/  ISETP.LT.AND P5, PT, R5, UR4, !P5 ;  /* 0x0000000405007c0c */ /* 0x000fe4000efa1270 */
[----:B------:R-:W-:Y:S01]  /*52400*/  PRMT R2, R146, 0x7632, R2 ;  /* 0x0000763292027816 */ /* 0x000fe20000000002 */
[----:B----4-:R-:W-:Y:S01]  /*52410*/  IMAD.WIDE R6, R194, 0x2, R66 ;  /* 0x00000002c2067825 */ /* 0x010fe200078e0242 */
[----:B------:R-:W-:Y:S01]  /*52420*/  ISETP.GE.AND P4, PT, R0, UR6, PT ;  /* 0x0000000600007c0c */ /* 0x000fe2000bf86270 */
[----:B------:R-:W-:-:S02]  /*52430*/  ULDC UR6, c[0x0][0x22c] ;  /* 0x00008b0000067ab9 */ /* 0x000fc40000000800 */
[----:B------:R-:W-:Y:S01]  /*52440*/  @P3 STG.E.U16 desc[UR58][R12.64], R2 ;  /* 0x000000020c003986 */ /* 0x000fe2000c10153a */
[----:B------:R-:W-:Y:S01]  /*52450*/  ISETP.LT.AND P3, PT, R4, UR4, !P4 ;  /* 0x0000000404007c0c */ /* 0x000fe2000e761270 */
[----:B------:R-:W-:Y:S01]  /*52460*/  IMAD.WIDE R8, R194, 0x2, R64 ;  /* 0x00000002c2087825 */ /* 0x000fe200078e0240 */
[----:B------:R-:W-:Y:S01]  /*52470*/  ISETP.LT.AND P4, PT, R5, UR4, !P4 ;  /* 0x0000000405007c0c */ /* 0x000fe2000e781270 */
[----:B------:R0:W-:Y:S04]  /*52480*/  @P2 STG.E.U16 desc[UR58][R6.64], R150 ;  /* 0x0000009606002986 */ /* 0x0001e8000c10153a */
[----:B------:R-:W4:Y:S01]  /*52490*/  LDL.LU R194, [R1+0xda8] ;  /* 0x000da80001c27983 */ /* 0x000f220000300800 */
[----:B0-----:R-:W-:Y:S02]  /*524a0*/  PRMT R7, R150, 0x7632, R7 ;  /* 0x0000763296077816 */ /* 0x001fe40000000007 */
[----:B------:R-:W-:-:S03]  /*524b0*/  PRMT R13, R147, 0x7632, R13 ;  /* 0x00007632930d7816 */ /* 0x000fc6000000000d */
[----:B------:R3:W-:Y:S04]  /*524c0*/  @P5 STG.E.U16 desc[UR58][R8.64], R7 ;  /* 0x0000000708005986 */ /* 0x0007e8000c10153a */
[----:B------:R-:W-:Y:S04]  /*524d0*/  @P3 STG.E.U16 desc[UR58][R10.64], R147 ;  /* 0x000000930a003986 */ /* 0x000fe8000c10153a */
[----:B------:R2:W-:Y:S01]  /*524e0*/  @P4 STG.E.U16 desc[UR58][R14.64], R13 ;  /* 0x0000000d0e004986 */ /* 0x0005e2000c10153a */
[----:B---3--:R-:W-:-:S04]  /*524f0*/  IMAD.WIDE R6, R195, 0x2, R66 ;  /* 0x00000002c3067825 */ /* 0x008fc800078e0242 */
[----:B------:R-:W-:Y:S02]  /*52500*/  IMAD.WIDE R8, R195, 0x2, R64 ;  /* 0x00000002c3087825 */ /* 0x000fe400078e0240 */
[----:B------:R-:W3:Y:S04]  /*52510*/  LDL.LU R195, [R1+0xda0] ;  /* 0x000da00001c37983 */ /* 0x000ee80000300800 */
[----:B------:R-:W3:Y:S01]  /*52520*/  LDL.LU R193, [R1+0xd8c] ;  /* 0x000d8c0001c17983 */ /* 0x000ee20000300800 */
        /* <DEDUP_REMOVED lines=14> */
[----:B------:R-:W-:Y:S02]  /*52610*/  ISETP.GE.AND P3, PT, R0, UR6, PT ;  /* 0x0000000600007c0c */ /* 0x000fe4000bf66270 */
[----:B------:R0:W-:Y:S01]  /*52620*/  @P2 STG.E.U16 desc[UR58][R6.64], R151 ;  /* 0x0000009706002986 */ /* 0x0001e2000c10153a */
[C---:B------:R-:W-:Y:S01]  /*52630*/  ISETP.LT.AND P5, PT, R5.reuse, UR4, !P5 ;  /* 0x0000000405007c0c */ /* 0x040fe2000efa1270 */
[----:B------:R-:W-:Y:S01]  /*52640*/  IMAD.WIDE R10, R192, 0x2, R66 ;  /* 0x00000002c00a7825 */ /* 0x000fe200078e0242 */
[----:B------:R-:W-:Y:S01]  /*52650*/  ULDC UR6, c[0x0][0x22c] ;  /* 0x00008b0000067ab9 */ /* 0x000fe20000000800 */
[----:B------:R1:W-:Y:S01]  /*52660*/  @P6 STG.E.U16 desc[UR58][R8.64], R2 ;  /* 0x0000000208006986 */ /* 0x0003e2000c10153a */
[----:B------:R-:W-:Y:S02]  /*52670*/  ISETP.LT.AND P6, PT, R4, UR4, !P3 ;  /* 0x0000000404007c0c */ /* 0x000fe4000dfc1270 */
[----:B------:R-:W-:Y:S01]  /*52680*/  ISETP.LT.AND P3, PT, R5, UR4, !P3 ;  /* 0x0000000405007c0c */ /* 0x000fe2000df61270 */
[----:B------:R-:W-:Y:S01]  /*52690*/  VIADD R0, R3, 0x1da ;  /* 0x000001da03007836 */ /* 0x000fe20000000000 */
[----:B------:R4:W-:Y:S01]  /*526a0*/  @P4 STG.E.U16 desc[UR58][R10.64], R152 ;  /* 0x000000980a004986 */ /* 0x0009e2000c10153a */
[----:B0-----:R-:W-:-:S03]  /*526b0*/  IMAD.WIDE R6, R192, 0x2, R64 ;  /* 0x00000002c0067825 */ /* 0x001fc600078e0240 */
[----:B------:R-:W-:Y:S02]  /*526c0*/  ISETP.GE.AND P2, PT, R0, UR6, PT ;  /* 0x0000000600007c0c */ /* 0x000fe4000bf46270 */
[----:B-1----:R-:W-:Y:S02]  /*526d0*/  PRMT R9, R152, 0x7632, R9 ;  /* 0x0000763298097816 */ /* 0x002fe40000000009 */
[----:B----4-:R-:W-:-:S03]  /*526e0*/  PRMT R11, R156, 0x7632, R11 ;  /* 0x000076329c0b7816 */ /* 0x010fc6000000000b */
[----:B------:R0:W-:Y:S01]  /*526f0*/  @P5 STG.E.U16 desc[UR58][R6.64], R9 ;  /* 0x0000000906005986 */ /* 0x0001e2000c10153a */
[----:B------:R-:W-:-:S03]  /*52700*/  ISETP.LT.AND P4, PT, R4, UR4, !P2 ;  /* 0x0000000404007c0c */ /* 0x000fc6000d781270 */
[----:B------:R-:W-:Y:S01]  /*52710*/  @P6 STG.E.U16 desc[UR58][R12.64], R156 ;  /* 0x0000009c0c006986 */ /* 0x000fe2000c10153a */
[----:B------:R-:W-:-:S03]  /*52720*/  ISETP.LT.AND P5, PT, R5, UR4, !P2 ;  /* 0x0000000405007c0c */ /* 0x000fc6000d7a1270 */
[----:B------:R1:W-:Y:S01]  /*52730*/  @P3 STG.E.U16 desc[UR58][R14.64], R11 ;  /* 0x0000000b0e003986 */ /* 0x0003e2000c10153a */
[----:B------:R-:W-:Y:S01]  /*52740*/  ISETP.LT.AND P6, PT, R4, UR4, !P0 ;  /* 0x0000000404007c0c */ /* 0x000fe2000c7c1270 */
[----:B0-----:R-:W-:-:S04]  /*52750*/  IMAD.WIDE R8, R194, 0x2, R66 ;  /* 0x00000002c2087825 */ /* 0x001fc800078e0242 */
[----:B-1----:R-:W-:Y:S02]  /*52760*/  IMAD.WIDE R10, R194, 0x2, R64 ;  /* 0x00000002c20a7825 */ /* 0x002fe400078e0240 */
[----:B------:R-:W4:Y:S01]  /*52770*/  LDL.LU R194, [R1+0xd70] ;  /* 0x000d700001c27983 */ /* 0x000f220000300800 */
[----:B------:R-:W-:-:S03]  /*52780*/  PRMT R2, R153, 0x7632, R2 ;  /* 0x0000763299027816 */ /* 0x000fc60000000002 */
[----:B------:R-:W-:Y:S04]  /*52790*/  @P4 STG.E.U16 desc[UR58][R8.64], R153 ;  /* 0x0000009908004986 */ /* 0x000fe8000c10153a */
[----:B------:R-:W-:Y:S01]  /*527a0*/  @P5 STG.E.U16 desc[UR58][R10.64], R2 ;  /* 0x000000020a005986 */ /* 0x000fe2000c10153a */
[----:B---3--:R-:W-:-:S04]  /*527b0*/  IMAD.WIDE R6, R195, 0x2, R66 ;  /* 0x00000002c3067825 */ /* 0x008fc800078e0242 */
[----:B------:R-:W-:Y:S02]  /*527c0*/  IMAD.WIDE R12, R195, 0x2, R64 ;  /* 0x00000002c30c7825 */ /* 0x000fe400078e0240 */
[----:B------:R-:W3:Y:S04]  /*527d0*/  LDL.LU R195, [R1+0xd68] ;  /* 0x000d680001c37983 */ /* 0x000ee80000300800 */
[----:B------:R2:W-:Y:S04]  /*527e0*/  @P6 STG.E.U16 desc[UR58][R6.64], R157 ;  /* 0x0000009d06006986 */ /* 0x0005e8000c10153a */
[----:B------:R-:W3:Y:S01]  /*527f0*/  LDL.LU R192, [R1+0xd54] ;  /* 0x000d540001c07983 */ /* 0x000ee20000300800 */
[----:B--2---:R-:W-:-:S04]  /*52800*/  IMAD.WIDE R6, R190, 0x2, R66 ;  /* 0x00000002be067825 */ /* 0x004fc800078e0242 */
[----:B------:R-:W-:Y:S02]  /*52810*/  IMAD.WIDE R14, R190, 0x2, R64 ;  /* 0x00000002be0e7825 */ /* 0x000fe400078e0240 */
[----:B------:R-:W2:Y:S01]  /*52820*/  LDL.LU R190, [R1+0xd4c] ;  /* 0x000d4c0001be7983 */ /* 0x000ea20000300800 */
[----:B------:R-:W-:Y:S01]  /*52830*/  ISETP.LT.AND P0, PT, R5, UR4, !P0 ;  /* 0x0000000405007c0c */ /* 0x000fe2000c701270 */
[----:B------:R-:W-:Y:S01]  /*52840*/  VIADD R0, R3, 0x1dd ;  /* 0x000001dd03007836 */ /* 0x000fe20000000000 */
[----:B------:R-:W-:Y:S02]  /*52850*/  ISETP.LT.AND P5, PT, R4, UR4, !P1 ;  /* 0x0000000404007c0c */ /* 0x000fe4000cfa1270 */
[----:B------:R-:W-:Y:S02]  /*52860*/  PRMT R11, R157, 0x7632, R11 ;  /* 0x000076329d0b7816 */ /* 0x000fe4000000000b */
[----:B------:R-:W-:Y:S01]  /*52870*/  ISETP.GE.AND P2, PT, R0, UR5, PT ;  /* 0x0000000500007c0c */ /* 0x000fe2000bf46270 */
[----:B------:R-:W-:Y:S01]  /*52880*/  VIADD R0, R3, 0x1de ;  /* 0x000001de03007836 */ /* 0x000fe20000000000 */
[----:B------:R-:W-:Y:S01]  /*52890*/  ISETP.LT.AND P1, PT, R5, UR4, !P1 ;  /* 0x0000000405007c0c */ /* 0x000fe2000cf21270 */
[----:B------:R-:W-:-:S04]  /*528a0*/  IMAD.WIDE R8, R193, 0x2, R66 ;  /* 0x00000002c1087825 */ /* 0x000fc800078e0242 */
[----:B------:R0:W-:Y:S01]  /*528b0*/  @P0 STG.E.U16 desc[UR58][R12.64], R11 ;  /* 0x0000000b0c000986 */ /* 0x0001e2000c10153a */
[----:B------:R-:W-:Y:S02]  /*528c0*/  ISETP.LT.AND P0, PT, R4, UR4, !P2 ;  /* 0x0000000404007c0c */ /* 0x000fe4000d701270 */
[----:B------:R-:W-:Y:S02]  /*528d0*/  ISETP.LT.AND P2, PT, R5, UR4, !P2 ;  /* 0x0000000405007c0c */ /* 0x000fe4000d741270 */
[----:B------:R-:W-:Y:S01]  /*528e0*/  ISETP.GE.AND P3, PT, R0, UR5, PT ;  /* 0x0000000500007c0c */ /* 0x000fe2000bf66270 */
[----:B------:R1:W-:Y:S01]  /*528f0*/  @P5 STG.E.U16 desc[UR58][R8.64], R154 ;  /* 0x0000009a08005986 */ /* 0x0003e2000c10153a */
[----:B------:R-:W-:Y:S01]  /*52900*/  VIADD R0, R3, 0x1df ;  /* 0x000001df03007836 */ /* 0x000fe20000000000 */
[----:B------:R-:W-:Y:S02]  /*52910*/  PRMT R2, R154, 0x7632, R2 ;  /* 0x000076329a027816 */ /* 0x000fe40000000002 */
[----:B------:R-:W-:Y:S01]  /*52920*/  ISETP.LT.AND P5, PT, R4, UR4, !P3 ;  /* 0x0000000404007c0c */ /* 0x000fe2000dfa1270 */
[----:B0-----:R-:W-:Y:S01]  /*52930*/  IMAD.WIDE R10, R193, 0x2, R64 ;  /* 0x00000002c10a7825 */ /* 0x001fe200078e0240 */
[----:B------:R-:W-:-:S02]  /*52940*/  ISETP.LT.AND P3, PT, R5, UR4, !P3 ;  /* 0x0000000405007c0c */ /* 0x000fc4000df61270 */
[----:B------:R-:W-:Y:S02]  /*52950*/  ISETP.GE.AND P4, PT, R0, UR5, PT ;  /* 0x0000000500007c0c */ /* 0x000fe4000bf86270 */
[----:B-1----:R-:W-:Y:S01]  /*52960*/  PRMT R9, R158, 0x7632, R9 ;  /* 0x000076329e097816 */ /* 0x002fe20000000009 */
[----:B------:R-:W-:Y:S04]  /*52970*/  @P1 STG.E.U16 desc[UR58][R10.64], R2 ;  /* 0x000000020a001986 */ /* 0x000fe8000c10153a */
[----:B------:R0:W-:Y:S04]  /*52980*/  @P0 STG.E.U16 desc[UR58][R6.64], R158 ;  /* 0x0000009e06000986 */ /* 0x0001e8000c10153a */
[----:B------:R4:W-:Y:S01]  /*52990*/  @P2 STG.E.U16 desc[UR58][R14.64], R9 ;  /* 0x000000090e002986 */ /* 0x0009e2000c10153a */
[----:B------:R-:W-:-:S02]  /*529a0*/  ISETP.LT.AND P2, PT, R4, UR4, !P4 ;  /* 0x0000000404007c0c */ /* 0x000fc4000e741270 */
[----:B0-----:R-:W-:Y:S01]  /*529b0*/  PRMT R7, R155, 0x7632, R7 ;  /* 0x000076329b077816 */ /* 0x001fe20000000007 */
[----:B----4-:R-:W-:-:S04]  /*529c0*/  IMAD.WIDE R8, R194, 0x2, R66 ;  /* 0x00000002c2087825 */ /* 0x010fc800078e0242 */
[----:B------:R-:W-:Y:S02]  /*529d0*/  IMAD.WIDE R12, R194, 0x2, R64 ;  /* 0x00000002c20c7825 */ /* 0x000fe400078e0240 */
[----:B------:R-:W4:Y:S04]  /*529e0*/  LDL.LU R194, [R1+0xd38] ;  /* 0x000d380001c27983 */ /* 0x000f280000300800 */
[----:B------:R-:W-:Y:S04]  /*529f0*/  @P5 STG.E.U16 desc[UR58][R8.64], R155 ;  /* 0x0000009b08005986 */ /* 0x000fe8000c10153a */
[----:B------:R3:W-:Y:S02]  /*52a00*/  @P3 STG.E.U16 desc[UR58][R12.64], R7 ;  /* 0x000000070c003986 */ /* 0x0007e4000c10153a */
[----:B---3--:R-:W-:-:S04]  /*52a10*/  IMAD.WIDE R6, R195, 0x2, R66 ;  /* 0x00000002c3067825 */ /* 0x008fc800078e0242 */
[----:B------:R-:W-:Y:S02]  /*52a20*/  IMAD.WIDE R10, R195, 0x2, R64 ;  /* 0x00000002c30a7825 */ /* 0x000fe400078e0240 */
[----:B------:R-:W3:Y:S04]  /*52a30*/  LDL.LU R195, [R1+0xd30] ;  /* 0x000d300001c37983 */ /* 0x000ee80000300800 */
[----:B------:R2:W-:Y:S04]  /*52a40*/  @P2 STG.E.U16 desc[UR58][R6.64], R159 ;  /* 0x0000009f06002986 */ /* 0x0005e8000c10153a */
[----:B------:R-:W3:Y:S01]  /*52a50*/  LDL.LU R193, [R1+0xd1c] ;  /* 0x000d1c0001c17983 */ /* 0x000ee20000300800 */
[----:B--2---:R-:W-:-:S04]  /*52a60*/  IMAD.WIDE R6, R190, 0x2, R66 ;  /* 0x00000002be067825 */ /* 0x004fc800078e0242 */
[----:B------:R-:W-:Y:S02]  /*52a70*/  IMAD.WIDE R14, R190, 0x2, R64 ;  /* 0x00000002be0e7825 */ /* 0x000fe400078e0240 */
[----:B------:R-:W2:Y:S02]  /*52a80*/  LDL.LU R190, [R1+0xd14] ;  /* 0x000d140001be7983 */ /* 0x000ea40000300800 */
[----:B------:R-:W-:Y:S01]  /*52a90*/  VIADD R0, R3, 0x1e0 ;  /* 0x000001e003007836 */ /* 0x000fe20000000000 */
[----:B------:R-:W-:-:S04]  /*52aa0*/  ISETP.LT.AND P4, PT, R5, UR4, !P4 ;  /* 0x0000000405007c0c */ /* 0x000fc8000e781270 */
[----:B------:R-:W-:Y:S01]  /*52ab0*/  ISETP.GE.AND P6, PT, R0, UR5, PT ;  /* 0x0000000500007c0c */ /* 0x000fe2000bfc6270 */
[----:B------:R-:W-:Y:S01]  /*52ac0*/  VIADD R0, R3, 0x1e1 ;  /* 0x000001e103007836 */ /* 0x000fe20000000000 */
[----:B------:R-:W-:Y:S02]  /*52ad0*/  PRMT R2, R159, 0x7632, R2 ;  /* 0x000076329f027816 */ /* 0x000fe40000000002 */
[----:B------:R-:W-:Y:S02]  /*52ae0*/  ISETP.LT.AND P5, PT, R4, UR4, !P6 ;  /* 0x0000000404007c0c */ /* 0x000fe4000f7a1270 */
[----:B------:R-:W-:Y:S02]  /*52af0*/  ISETP.GE.AND P1, PT, R0, UR5, PT ;  /* 0x0000000500007c0c */ /* 0x000fe4000bf26270 */
[----:B------:R-:W-:Y:S01]  /*52b00*/  ISETP.LT.AND P6, PT, R5, UR4, !P6 ;  /* 0x0000000405007c0c */ /* 0x000fe2000f7c1270 */
[----:B------:R0:W-:Y:S01]  /*52b10*/  @P4 STG.E.U16 desc[UR58][R10.64], R2 ;  /* 0x000000020a004986 */ /* 0x0001e2000c10153a */
[----:B------:R-:W-:Y:S01]  /*52b20*/  ISETP.LT.AND P4, PT, R4, UR4, !P1 ;  /* 0x0000000404007c0c */ /* 0x000fe2000cf81270 */
[----:B------:R-:W-:Y:S01]  /*52b30*/  VIADD R0, R3, 0x1e2 ;  /* 0x000001e203007836 */ /* 0x000fe20000000000 */
[----:B------:R-:W-:Y:S01]  /*52b40*/  ISETP.LT.AND P1, PT, R5, UR4, !P1 ;  /* 0x0000000405007c0c */ /* 0x000fe2000cf21270 */
[----:B------:R-:W-:-:S03]  /*52b50*/  IMAD.WIDE R8, R192, 0x2, R66 ;  /* 0x00000002c0087825 */ /* 0x000fc600078e0242 */
[----:B------:R-:W-:Y:S01]  /*52b60*/  ISETP.GE.AND P0, PT, R0, UR5, PT ;  /* 0x0000000500007c0c */ /* 0x000fe2000bf06270 */
[----:B------:R-:W-:Y:S01]  /*52b70*/  VIADD R0, R3, 0x1e3 ;  /* 0x000001e303007836 */ /* 0x000fe20000000000 */
[----:B------:R1:W-:Y:S01]  /*52b80*/  @P5 STG.E.U16 desc[UR58][R8.64], R160 ;  /* 0x000000a008005986 */ /* 0x0003e2000c10153a */
[----:B------:R-:W-:Y:S01]  /*52b90*/  IMAD.WIDE R12, R192, 0x2, R64 ;  /* 0x00000002c00c7825 */ /* 0x000fe200078e0240 */
[----:B0-----:R-:W-:Y:S02]  /*52ba0*/  PRMT R11, R164, 0x7632, R11 ;  /* 0x00007632a40b7816 */ /* 0x001fe4000000000b */
[----:B------:R-:W-:Y:S02]  /*52bb0*/  ISETP.GE.AND P3, PT, R0, UR5, PT ;  /* 0x0000000500007c0c */ /* 0x000fe4000bf66270 */
[----:B-1----:R-:W-:Y:S02]  /*52bc0*/  PRMT R9, R160, 0x7632, R9 ;  /* 0x00007632a0097816 */ /* 0x002fe40000000009 */
[----:B------:R-:W-:-:S03]  /*52bd0*/  ISETP.LT.AND P5, PT, R4, UR4, !P0 ;  /* 0x0000000404007c0c */ /* 0x000fc6000c7a1270 */
[----:B------:R4:W-:Y:S01]  /*52be0*/  @P6 STG.E.U16 desc[UR58][R12.64], R9 ;  /* 0x000000090c006986 */ /* 0x0009e2000c10153a */
[----:B------:R-:W-:-:S03]  /*52bf0*/  ISETP.LT.AND P6, PT, R5, UR4, !P0 ;  /* 0x0000000405007c0c */ /* 0x000fc6000c7c1270 */
[----:B------:R-:W-:Y:S01]  /*52c00*/  @P4 STG.E.U16 desc[UR58][R6.64], R164 ;  /* 0x000000a406004986 */ /* 0x000fe2000c10153a */
[----:B------:R-:W-:-:S03]  /*52c10*/  ISETP.LT.AND P4, PT, R4, UR4, !P3 ;  /* 0x0000000404007c0c */ /* 0x000fc6000df81270 */
[----:B------:R0:W-:Y:S01]  /*52c20*/  @P1 STG.E.U16 desc[UR58][R14.64], R11 ;  /* 0x0000000b0e001986 */ /* 0x0001e2000c10153a */
[----:B------:R-:W-:Y:S01]  /*52c30*/  PRMT R2, R161, 0x7632, R2 ;  /* 0x00007632a1027816 */ /* 0x000fe20000000002 */
[----:B----4-:R-:W-:-:S04]  /*52c40*/  IMAD.WIDE R8, R194, 0x2, R66 ;  /* 0x00000002c2087825 */ /* 0x010fc800078e0242 */
[----:B0-----:R-:W-:Y:S02]  /*52c50*/  IMAD.WIDE R10, R194, 0x2, R64 ;  /* 0x00000002c20a7825 */ /* 0x001fe400078e0240 */
[----:B------:R-:W4:Y:S04]  /*52c60*/  LDL.LU R194, [R1+0xd04] ;  /* 0x000d040001c27983 */ /* 0x000f280000300800 */
        /* <DEDUP_REMOVED lines=16> */
[----:B------:R-:W-:Y:S02]  /*52d70*/  ISETP.LT.AND P2, PT, R5, UR4, !P2 ;  /* 0x0000000405007c0c */ /* 0x000fe4000d741270 */
[----:B------:R-:W-:Y:S01]  /*52d80*/  ISETP.GE.AND P0, PT, R0, UR5, PT ;  /* 0x0000000500007c0c */ /* 0x000fe2000bf06270 */
[----:B------:R-:W-:Y:S01]  /*52d90*/  VIADD R0, R3, 0x1e6 ;  /* 0x000001e603007836 */ /* 0x000fe20000000000 */
[----:B------:R0:W-:Y:S01]  /*52da0*/  @P3 STG.E.U16 desc[UR58][R12.64], R11 ;  /* 0x0000000b0c003986 */ /* 0x0001e2000c10153a */
[----:B------:R-:W-:Y:S01]  /*52db0*/  IMAD.WIDE R8, R193, 0x2, R66 ;  /* 0x00000002c1087825 */ /* 0x000fe200078e0242 */
[----:B------:R-:W-:-:S02]  /*52dc0*/  ISETP.LT.AND P3, PT, R4, UR4, !P0 ;  /* 0x0000000404007c0c */ /* 0x000fc4000c761270 */
[----:B------:R-:W-:Y:S02]  /*52dd0*/  ISETP.LT.AND P0, PT, R5, UR4, !P0 ;  /* 0x0000000405007c0c */ /* 0x000fe4000c701270 */
[----:B------:R-:W-:Y:S02]  /*52de0*/  PRMT R2, R162, 0x7632, R2 ;  /* 0x00007632a2027816 */ /* 0x000fe40000000002 */
[----:B------:R-:W-:Y:S01]  /*52df0*/  ISETP.GE.AND P1, PT, R0, UR5, PT ;  /* 0x0000000500007c0c */ /* 0x000fe2000bf26270 */
[----:B0-----:R-:W-:Y:S01]  /*52e00*/  IMAD.WIDE R10, R193, 0x2, R64 ;  /* 0x00000002c10a7825 */ /* 0x001fe200078e0240 */
[----:B------:R0:W-:Y:S02]  /*52e10*/  @P6 STG.E.U16 desc[UR58][R8.64], R162 ;  /* 0x000000a208006986 */ /* 0x0001e4000c10153a */
[----:B------:R-:W-:Y:S01]  /*52e20*/  ISETP.LT.AND P6, PT, R4, UR4, !P1 ;  /* 0x0000000404007c0c */ /* 0x000fe2000cfc1270 */
[----:B------:R-:W-:Y:S01]  /*52e30*/  VIADD R0, R3, 0x1e7 ;  /* 0x000001e703007836 */ /* 0x000fe20000000000 */
[----:B------:R-:W-:Y:S01]  /*52e40*/  @P2 STG.E.U16 desc[UR58][R10.64], R2 ;  /* 0x000000020a002986 */ /* 0x000fe2000c10153a */
[----:B------:R-:W-:-:S03]  /*52e50*/  ISETP.LT.AND P2, PT, R5, UR4, !P1 ;  /* 0x0000000405007c0c */ /* 0x000fc6000cf41270 */
[----:B------:R-:W-:Y:S02]  /*52e60*/  ISETP.GE.AND P5, PT, R0, UR5, PT ;  /* 0x0000000500007c0c */ /* 0x000fe4000bfa6270 */
[----:B0-----:R-:W-:Y:S01]  /*52e70*/  PRMT R9, R166, 0x7632, R9 ;  /* 0x00007632a6097816 */ /* 0x001fe20000000009 */
[----:B------:R0:W-:Y:S01]  /*52e80*/  @P3 STG.E.U16 desc[UR58][R6.64], R166 ;  /* 0x000000a606003986 */ /* 0x0001e2000c10153a */
[----:B------:R-:W-:-:S03]  /*52e90*/  ISETP.LT.AND P3, PT, R4, UR4, !P5 ;  /* 0x0000000404007c0c */ /* 0x000fc6000ef61270 */
[----:B------:R4:W-:Y:S01]  /*52ea0*/  @P0 STG.E.U16 desc[UR58][R14.64], R9 ;  /* 0x000000090e000986 */ /* 0x0009e2000c10153a */
        /* <DEDUP_REMOVED lines=17> */
[----:B------:R-:W-:-:S03]  /*52fc0*/  VIADD R0, R3, 0x1e9 ;  /* 0x000001e903007836 */ /* 0x000fc60000000000 */
[----:B------:R-:W-:Y:S02]  /*52fd0*/  ISETP.LT.AND P6, PT, R4, UR4, !P4 ;  /* 0x0000000404007c0c */ /* 0x000fe4000e7c1270 */
[----:B------:R-:W-:Y:S02]  /*52fe0*/  PRMT R2, R167, 0x7632, R2 ;  /* 0x00007632a7027816 */ /* 0x000fe40000000002 */
[----:B------:R-:W-:Y:S01]  /*52ff0*/  ISETP.LT.AND P4, PT, R5, UR4, !P4 ;  /* 0x0000000405007c0c */ /* 0x000fe2000e781270 */
[----:B------:R-:W-:Y:S01]  /*53000*/  IMAD.WIDE R8, R192, 0x2, R66 ;  /* 0x00000002c0087825 */ /* 0x000fe200078e0242 */
[----:B------:R-:W-:Y:S01]  /*53010*/  ISETP.GE.AND P1, PT, R0, UR5, PT ;  /* 0x0000000500007c0c */ /* 0x000fe2000bf26270 */
[----:B------:R-:W-:Y:S02]  /*53020*/  @P5 STG.E.U16 desc[UR58][R10.64], R2 ;  /* 0x000000020a005986 */ /* 0x000fe4000c10153a */
[----:B------:R-:W-:Y:S01]  /*53030*/  VIADD R0, R3, 0x1ea ;  /* 0x000001ea03007836 */ /* 0x000fe20000000000 */
[----:B------:R-:W-:Y:S01]  /*53040*/  ISETP.LT.AND P5, PT, R4, UR4, !P1 ;  /* 0x0000000404007c0c */ /* 0x000fe2000cfa1270 */
[----:B------:R-:W-:Y:S01]  /*53050*/  IMAD.WIDE R12, R192, 0x2, R64 ;  /* 0x00000002c00c7825 */ /* 0x000fe200078e0240 */
[----:B------:R-:W-:Y:S01]  /*53060*/  ISETP.LT.AND P1, PT, R5, UR4, !P1 ;  /* 0x0000000405007c0c */ /* 0x000fe2000cf21270 */
[----:B------:R0:W-:Y:S01]  /*53070*/  @P6 STG.E.U16 desc[UR58][R8.64], R168 ;  /* 0x000000a808006986 */ /* 0x0001e2000c10153a */
[----:B------:R-:W-:Y:S01]  /*53080*/  ISETP.GE.AND P0, PT, R0, UR5, PT ;  /* 0x0000000500007c0c */ /* 0x000fe2000bf06270 */
[----:B------:R-:W-:-:S03]  /*53090*/  VIADD R0, R3, 0x1eb ;  /* 0x000001eb03007836 */ /* 0x000fc60000000000 */
[----:B------:R-:W-:Y:S02]  /*530a0*/  ISETP.LT.AND P6, PT, R4, UR4, !P0 ;  /* 0x0000000404007c0c */ /* 0x000fe4000c7c1270 */
[----:B0-----:R-:W-:Y:S02]  /*530b0*/  PRMT R9, R168, 0x7632, R9 ;  /* 0x00007632a8097816 */ /* 0x001fe40000000009 */
[----:B------:R-:W-:-:S03]  /*530c0*/  ISETP.GE.AND P2, PT, R0, UR5, PT ;  /* 0x0000000500007c0c */ /* 0x000fc6000bf46270 */
[----:B------:R4:W-:Y:S01]  /*530d0*/  @P4 STG.E.U16 desc[UR58][R12.64], R9 ;  /* 0x000000090c004986 */ /* 0x0009e2000c10153a */
[C---:B------:R-:W-:Y:S02]  /*530e0*/  ISETP.LT.AND P4, PT, R5.reuse, UR4, !P0 ;  /* 0x0000000405007c0c */ /* 0x040fe4000c781270 */
[----:B------:R-:W-:Y:S01]  /*530f0*/  PRMT R11, R172, 0x7632, R11 ;  /* 0x00007632ac0b7816 */ /* 0x000fe2000000000b */
[----:B------:R-:W-:Y:S01]  /*53100*/  @P5 STG.E.U16 desc[UR58][R6.64], R172 ;  /* 0x000000ac06005986 */ /* 0x000fe2000c10153a */
[----:B------:R-:W-:Y:S02]  /*53110*/  ISETP.LT.AND P5, PT, R4, UR4, !P2 ;  /* 0x0000000404007c0c */ /* 0x000fe4000d7a1270 */
[----:B------:R-:W-:Y:S01]  /*53120*/  ISETP.LT.AND P2, PT, R5, UR4, !P2 ;  /* 0x0000000405007c0c */ /* 0x000fe2000d741270 */
[----:B------:R0:W-:Y:S01]  /*53130*/  @P1 STG.E.U16 desc[UR58][R14.64], R11 ;  /* 0x0000000b0e001986 */ /* 0x0001e2000c10153a */
[----:B------:R-:W-:Y:S01]  /*53140*/  PRMT R2, R169, 0x7632, R2 ;  /* 0x00007632a9027816 */ /* 0x000fe20000000002 */
[----:B----4-:R-:W-:-:S04]  /*53150*/  IMAD.WIDE R8, R194, 0x2, R66 ;  /* 0x00000002c2087825 */ /* 0x010fc800078e0242 */
[----:B0-----:R-:W-:Y:S02]  /*53160*/  IMAD.WIDE R10, R194, 0x2, R64 ;  /* 0x00000002c20a7825 */ /* 0x001fe400078e0240 */
[----:B------:R-:W4:Y:S04]  /*53170*/  LDL.LU R194, [R1+0xca0] ;  /* 0x000ca00001c27983 */ /* 0x000f280000300800 */
[----:B------:R-:W-:Y:S04]  /*53180*/  @P6 STG.E.U16 desc[UR58][R8.64], R169 ;  /* 0x000000a908006986 */ /* 0x000fe8000c10153a */
[----:B------:R0:W-:Y:S02]  /*53190*/  @P4 STG.E.U16 desc[UR58][R10.64], R2 ;  /* 0x000000020a004986 */ /* 0x0001e4000c10153a */
[----:B0-----:R-:W-:Y:S01]  /*531a0*/  PRMT R11, R173, 0x7632, R11 ;  /* 0x00007632ad0b7816 */ /* 0x001fe2000000000b */
[----:B---3--:R-:W-:-:S04]  /*531b0*/  IMAD.WIDE R6, R195, 0x2, R66 ;  /* 0x00000002c3067825 */ /* 0x008fc800078e0242 */
[----:B------:R-:W-:Y:S02]  /*531c0*/  IMAD.WIDE R12, R195, 0x2, R64 ;  /* 0x00000002c30c7825 */ /* 0x000fe400078e0240 */
[----:B------:R-:W3:Y:S02]  /*531d0*/  LDL.LU R195, [R1+0xc94] ;  /* 0x000c940001c37983 */ /* 0x000ee40000300800 */
[C---:B------:R-:W-:Y:S02]  /*531e0*/  IMAD.WIDE R8, R193.reuse, 0x2, R66 ;  /* 0x00000002c1087825 */ /* 0x040fe400078e0242 */
[----:B------:R-:W-:Y:S04]  /*531f0*/  @P5 STG.E.U16 desc[UR58][R6.64], R173 ;  /* 0x000000ad06005986 */ /* 0x000fe8000c10153a */
[----:B------:R0:W-:Y:S02]  /*53200*/  @P2 STG.E.U16 desc[UR58][R12.64], R11 ;  /* 0x0000000b0c002986 */ /* 0x0001e4000c10153a */
[----:B0-----:R-:W-:-:S02]  /*53210*/  IMAD.WIDE R10, R193, 0x2, R64 ;  /* 0x00000002c10a7825 */ /* 0x001fc400078e0240 */
[----:B------:R-:W3:Y:S02]  /*53220*/  LDL.LU R193, [R1+0xc8c] ;  /* 0x000c8c0001c17983 */ /* 0x000ee40000300800 */
[----:B--2---:R-:W-:-:S04]  /*53230*/  IMAD.WIDE R6, R190, 0x2, R66 ;  /* 0x00000002be067825 */ /* 0x004fc800078e0242 */
[----:B------:R-:W-:Y:S02]  /*53240*/  IMAD.WIDE R14, R190, 0x2, R64 ;  /* 0x00000002be0e7825 */ /* 0x000fe400078e0240 */
[----:B------:R-:W2:Y:S02]  /*53250*/  LDL.LU R190, [R1+0xc78] ;  /* 0x000c780001be7983 */ /* 0x000ea40000300800 */
[----:B------:R-:W-:-:S05]  /*53260*/  VIADD R0, R3, 0x1ec ;  /* 0x000001ec03007836 */ /* 0x000fca0000000000 */
[----:B------:R-:W-:Y:S01]  /*53270*/  ISETP.GE.AND P3, PT, R0, UR5, PT ;  /* 0x0000000500007c0c */ /* 0x000fe2000bf66270 */
[----:B------:R-:W-:-:S03]  /*53280*/  VIADD R0, R3, 0x1ed ;  /* 0x000001ed03007836 */ /* 0x000fc60000000000 */
[----:B------:R-:W-:Y:S02]  /*53290*/  ISETP.LT.AND P6, PT, R4, UR4, !P3 ;  /* 0x0000000404007c0c */ /* 0x000fe4000dfc1270 */
[----:B------:R-:W-:Y:S02]  /*532a0*/  ISETP.LT.AND P3, PT, R5, UR4, !P3 ;  /* 0x0000000405007c0c */ /* 0x000fe4000df61270 */
[----:B------:R-:W-:Y:S01]  /*532b0*/  ISETP.GE.AND P0, PT, R0, UR5, PT ;  /* 0x0000000500007c0c */ /* 0x000fe2000bf06270 */
[----:B------:R-:W-:Y:S01]  /*532c0*/  VIADD R0, R3, 0x1ee ;  /* 0x000001ee03007836 */ /* 0x000fe20000000000 */
[----:B------:R-:W-:Y:S02]  /*532d0*/  PRMT R2, R170, 0x7632, R2 ;  /* 0x00007632aa027816 */ /* 0x000fe40000000002 */
[----:B------:R-:W-:Y:S02]  /*532e0*/  ISETP.LT.AND P2, PT, R4, UR4, !P0 ;  /* 0x0000000404007c0c */ /* 0x000fe4000c741270 */
[----:B------:R-:W-:-:S02]  /*532f0*/  ISETP.LT.AND P0, PT, R5, UR4, !P0 ;  /* 0x0000000405007c0c */ /* 0x000fc4000c701270 */
[----:B------:R-:W-:Y:S01]  /*53300*/  ISETP.GE.AND P1, PT, R0, UR5, PT ;  /* 0x0000000500007c0c */ /* 0x000fe2000bf26270 */
[----:B------:R-:W-:Y:S01]  /*53310*/  VIADD R0, R3, 0x1ef ;  /* 0x000001ef03007836 */ /* 0x000fe20000000000 */
[----:B------:R0:W-:Y:S02]  /*53320*/  @P6 STG.E.U16 desc[UR58][R8.64], R170 ;  /* 0x000000aa08006986 */ /* 0x0001e4000c10153a */
[----:B------:R-:W-:Y:S02]  /*53330*/  ISETP.LT.AND P6, PT, R4, UR4, !P1 ;  /* 0x0000000404007c0c */ /* 0x000fe4000cfc1270 */
[----:B------:R-:W-:Y:S01]  /*53340*/  @P3 STG.E.U16 desc[UR58][R10.64], R2 ;  /* 0x000000020a003986 */ /* 0x000fe2000c10153a */
[----:B------:R-:W-:Y:S02]  /*53350*/  ISETP.LT.AND P3, PT, R5, UR4, !P1 ;  /* 0x0000000405007c0c */ /* 0x000fe4000cf61270 */
[----:B------:R-:W-:Y:S01]  /*53360*/  ISETP.GE.AND P4, PT, R0, UR5, PT ;  /* 0x0000000500007c0c */ /* 0x000fe2000bf86270 */
[----:B------:R1:W-:Y:S01]  /*53370*/  @P2 STG.E.U16 desc[UR58][R6.64], R174 ;  /* 0x000000ae06002986 */ /* 0x0003e2000c10153a */
[----:B0-----:R-:W-:-:S02]  /*53380*/  PRMT R9, R174, 0x7632, R9 ;  /* 0x00007632ae097816 */ /* 0x001fc40000000009 */
[----:B------:R-:W-:-:S03]  /*53390*/  ISETP.LT.AND P2, PT, R4, UR4, !P4 ;  /* 0x0000000404007c0c */ /* 0x000fc6000e741270 */
[----:B------:R4:W-:Y:S01]  /*533a0*/  @P0 STG.E.U16 desc[UR58][R14.64], R9 ;  /* 0x000000090e000986 */ /* 0x0009e2000c10153a */
[----:B-1----:R-:W-:Y:S01]  /*533b0*/  PRMT R7, R171, 0x7632, R7 ;  /* 0x00007632ab077816 */ /* 0x002fe20000000007 */
        /* <DEDUP_REMOVED lines=29> */
[----:B------:R-:W-:-:S02]  /*53590*/  VIADD R0, R3, 0x1f3 ;  /* 0x000001f303007836 */ /* 0x000fc40000000000 */
[----:B------:R-:W2:Y:S01]  /*535a0*/  LDL.LU R193, [R1+0xc4c] ;  /* 0x000c4c0001c17983 */ /* 0x000ea20000300800 */
[----:B------:R-:W-:Y:S02]  /*535b0*/  ISETP.LT.AND P6, PT, R4, UR4, !P0 ;  /* 0x0000000404007c0c */ /* 0x000fe4000c7c1270 */
[----:B0-----:R-:W-:Y:S02]  /*535c0*/  PRMT R9, R176, 0x7632, R9 ;  /* 0x00007632b0097816 */ /* 0x001fe40000000009 */
[----:B------:R-:W-:-:S03]  /*535d0*/  ISETP.GE.AND P3, PT, R0, UR5, PT ;  /* 0x0000000500007c0c */ /* 0x000fc6000bf66270 */
[----:B------:R-:W-:Y:S01]  /*535e0*/  @P5 STG.E.U16 desc[UR58][R12.64], R9 ;  /* 0x000000090c005986 */ /* 0x000fe2000c10153a */
[C---:B------:R-:W-:Y:S02]  /*535f0*/  ISETP.LT.AND P5, PT, R5.reuse, UR4, !P0 ;  /* 0x0000000405007c0c */ /* 0x040fe4000c7a1270 */
[----:B------:R-:W-:Y:S01]  /*53600*/  PRMT R11, R180, 0x7632, R11 ;  /* 0x00007632b40b7816 */ /* 0x000fe2000000000b */
[----:B------:R0:W-:Y:S01]  /*53610*/  @P4 STG.E.U16 desc[UR58][R6.64], R180 ;  /* 0x000000b406004986 */ /* 0x0001e2000c10153a */
[----:B------:R-:W-:Y:S02]  /*53620*/  ISETP.LT.AND P4, PT, R4, UR4, !P3 ;  /* 0x0000000404007c0c */ /* 0x000fe4000df81270 */
[----:B------:R-:W-:Y:S01]  /*53630*/  ISETP.LT.AND P3, PT, R5, UR4, !P3 ;  /* 0x0000000405007c0c */ /* 0x000fe2000df61270 */
[----:B------:R1:W-:Y:S01]  /*53640*/  @P1 STG.E.U16 desc[UR58][R14.64], R11 ;  /* 0x0000000b0e001986 */ /* 0x0003e2000c10153a */
[----:B0-----:R-:W-:Y:S01]  /*53650*/  PRMT R7, R177, 0x7632, R7 ;  /* 0x00007632b1077816 */ /* 0x001fe20000000007 */
[----:B----4-:R-:W-:-:S04]  /*53660*/  IMAD.WIDE R8, R194, 0x2, R66 ;  /* 0x00000002c2087825 */ /* 0x010fc800078e0242 */
[----:B-1----:R-:W-:Y:S01]  /*53670*/  IMAD.WIDE R10, R194, 0x2, R64 ;  /* 0x00000002c20a7825 */ /* 0x002fe200078e0240 */
[----:B------:R0:W-:Y:S04]  /*53680*/  @P6 STG.E.U16 desc[UR58][R8.64], R177 ;  /* 0x000000b108006986 */ /* 0x0001e8000c10153a */
[----:B------:R3:W-:Y:S04]  /*53690*/  @P5 STG.E.U16 desc[UR58][R10.64], R7 ;  /* 0x000000070a005986 */ /* 0x0007e8000c10153a */
[----:B------:R-:W4:Y:S01]  /*536a0*/  LDL.LU R194, [R1+0xc3c] ;  /* 0x000c3c0001c27983 */ /* 0x000f220000300800 */
[----:B0-----:R-:W-:Y:S01]  /*536b0*/  PRMT R9, R181, 0x7632, R9 ;  /* 0x00007632b5097816 */ /* 0x001fe20000000009 */
[----:B---3--:R-:W-:-:S04]  /*536c0*/  IMAD.WIDE R6, R195, 0x2, R66 ;  /* 0x00000002c3067825 */ /* 0x008fc800078e0242 */
[----:B------:R-:W-:Y:S01]  /*536d0*/  IMAD.WIDE R12, R195, 0x2, R64 ;  /* 0x00000002c30c7825 */ /* 0x000fe200078e0240 */
[----:B------:R-:W-:Y:S04]  /*536e0*/  @P4 STG.E.U16 desc[UR58][R6.64], R181 ;  /* 0x000000b506004986 */ /* 0x000fe8000c10153a */
[----:B------:R-:W3:Y:S04]  /*536f0*/  LDL.LU R195, [R1+0xc30] ;  /* 0x000c300001c37983 */ /* 0x000ee80000300800 */
[----:B------:R2:W-:Y:S02]  /*53700*/  @P3 STG.E.U16 desc[UR58][R12.64], R9 ;  /* 0x000000090c003986 */ /* 0x0005e4000c10153a */
[----:B--2---:R-:W-:-:S04]  /*53710*/  IMAD.WIDE R8, R190, 0x2, R66 ;  /* 0x00000002be087825 */ /* 0x004fc800078e0242 */
[----:B------:R-:W-:Y:S02]  /*53720*/  IMAD.WIDE R10, R190, 0x2, R64 ;  /* 0x00000002be0a7825 */ /* 0x000fe400078e0240 */
[----:B------:R-:W2:Y:S02]  /*53730*/  LDL.LU R190, [R1+0xc20] ;  /* 0x000c200001be7983 */ /* 0x000ea40000300800 */
[C---:B------:R-:W-:Y:S02]  /*53740*/  VIADD R0, R3.reuse, 0x1f4 ;  /* 0x000001f403007836 */ /* 0x040fe40000000000 */
[----:B------:R-:W2:Y:S03]  /*53750*/  LDL.LU R58, [R1+0xc18] ;  /* 0x000c1800013a7983 */ /* 0x000ea60000300800 */
[----:B------:R-:W-:Y:S01]  /*53760*/  ISETP.GE.AND P2, PT, R0, UR5, PT ;  /* 0x0000000500007c0c */ /* 0x000fe2000bf46270 */
[----:B------:R-:W-:-:S03]  /*53770*/  VIADD R0, R3, 0x1f5 ;  /* 0x000001f503007836 */ /* 0x000fc60000000000 */
[----:B------:R-:W-:Y:S02]  /*53780*/  ISETP.LT.AND P6, PT, R4, UR4, !P2 ;  /* 0x0000000404007c0c */ /* 0x000fe4000d7c1270 */
[----:B------:R-:W-:Y:S02]  /*53790*/  ISETP.GE.AND P0, PT, R0, UR5, PT ;  /* 0x0000000500007c0c */ /* 0x000fe4000bf06270 */
[----:B------:R-:W-:Y:S01]  /*537a0*/  ISETP.LT.AND P2, PT, R5, UR4, !P2 ;  /* 0x0000000405007c0c */ /* 0x000fe2000d741270 */
[C---:B------:R-:W-:Y:S01]  /*537b0*/  VIADD R2, R3.reuse, 0x1f7 ;  /* 0x000001f703027836 */ /* 0x040fe20000000000 */
[----:B------:R-:W-:Y:S01]  /*537c0*/  ISETP.LT.AND P3, PT, R4, UR4, !P0 ;  /* 0x0000000404007c0c */ /* 0x000fe2000c761270 */
[----:B------:R-:W-:Y:S02]  /*537d0*/  VIADD R0, R3, 0x1f6 ;  /* 0x000001f603007836 */ /* 0x000fe40000000000 */
[----:B------:R-:W-:Y:S01]  /*537e0*/  IMAD.WIDE R14, R192, 0x2, R66 ;  /* 0x00000002c00e7825 */ /* 0x000fe200078e0242 */
[----:B------:R-:W-:-:S02]  /*537f0*/  ISETP.GE.AND P5, PT, R2, UR5, PT ;  /* 0x0000000502007c0c */ /* 0x000fc4000bfa6270 */
[----:B------:R-:W-:Y:S01]  /*53800*/  PRMT R2, R178, 0x7632, R2 ;  /* 0x00007632b2027816 */ /* 0x000fe20000000002 */
[----:B------:R-:W-:Y:S01]  /*53810*/  IMAD.WIDE R6, R192, 0x2, R64 ;  /* 0x00000002c0067825 */ /* 0x000fe200078e0240 */
[----:B------:R-:W-:Y:S01]  /*53820*/  ISETP.GE.AND P1, PT, R0, UR5, PT ;  /* 0x0000000500007c0c */ /* 0x000fe2000bf26270 */
[----:B------:R-:W-:Y:S01]  /*53830*/  @P6 STG.E.U16 desc[UR58][R14.64], R178 ;  /* 0x000000b20e006986 */ /* 0x000fe2000c10153a */
[----:B------:R-:W-:Y:S01]  /*53840*/  ISETP.LT.AND P0, PT, R5, UR4, !P0 ;  /* 0x0000000405007c0c */ /* 0x000fe2000c701270 */
[----:B------:R-:W-:Y:S02]  /*53850*/  IMAD.WIDE R12, R193, 0x2, R66 ;  /* 0x00000002c10c7825 */ /* 0x000fe400078e0242 */
[----:B------:R0:W-:Y:S01]  /*53860*/  @P2 STG.E.U16 desc[UR58][R6.64], R2 ;  /* 0x0000000206002986 */ /* 0x0001e2000c10153a */
[----:B------:R-:W-:-:S03]  /*53870*/  ISETP.LT.AND P6, PT, R4, UR4, !P1 ;  /* 0x0000000404007c0c */ /* 0x000fc6000cfc1270 */
[----:B------:R-:W2:Y:S01]  /*53880*/  LDL.LU R192, [R1+0xc08] ;  /* 0x000c080001c07983 */ /* 0x000ea20000300800 */
[----:B------:R-:W-:-:S03]  /*53890*/  ISETP.LT.AND P1, PT, R5, UR4, !P1 ;  /* 0x0000000405007c0c */ /* 0x000fc6000cf21270 */
[----:B------:R4:W-:Y:S01]  /*538a0*/  @P3 STG.E.U16 desc[UR58][R8.64], R182 ;  /* 0x000000b608003986 */ /* 0x0009e2000c10153a */
[----:B------:R-:W-:Y:S01]  /*538b0*/  ISETP.LT.AND P3, PT, R4, UR4, !P5 ;  /* 0x0000000404007c0c */ /* 0x000fe2000ef61270 */
[----:B0-----:R-:W-:Y:S02]  /*538c0*/  IMAD.WIDE R6, R193, 0x2, R64 ;  /* 0x00000002c1067825 */ /* 0x001fe400078e0240 */
[----:B------:R-:W2:Y:S01]  /*538d0*/  LDL.LU R193, [R1+0xaec] ;  /* 0x000aec0001c17983 */ /* 0x000ea20000300800 */
[----:B------:R-:W-:Y:S02]  /*538e0*/  ISETP.LT.AND P5, PT, R5, UR4, !P5 ;  /* 0x0000000405007c0c */ /* 0x000fe4000efa1270 */
[----:B------:R-:W-:Y:S02]  /*538f0*/  PRMT R15, R182, 0x7632, R15 ;  /* 0x00007632b60f7816 */ /* 0x000fe4000000000f */
[----:B------:R-:W-:Y:S02]  /*53900*/  PRMT R2, R179, 0x7632, R2 ;  /* 0x00007632b3027816 */ /* 0x000fe40000000002 */
[----:B------:R-:W-:Y:S01]  /*53910*/  PRMT R14, R183, 0x7632, R14 ;  /* 0x00007632b70e7816 */ /* 0x000fe2000000000e */
[----:B------:R0:W-:Y:S04]  /*53920*/  @P0 STG.E.U16 desc[UR58][R10.64], R15 ;  /* 0x0000000f0a000986 */ /* 0x0001e8000c10153a */
[----:B------:R3:W-:Y:S04]  /*53930*/  @P6 STG.E.U16 desc[UR58][R12.64], R179 ;  /* 0x000000b30c006986 */ /* 0x0007e8000c10153a */
[----:B------:R1:W-:Y:S01]  /*53940*/  @P1 STG.E.U16 desc[UR58][R6.64], R2 ;  /* 0x0000000206001986 */ /* 0x0003e2000c10153a */
[----:B----4-:R-:W-:-:S04]  /*53950*/  IMAD.WIDE R8, R194, 0x2, R66 ;  /* 0x00000002c2087825 */ /* 0x010fc800078e0242 */
[----:B0-----:R-:W-:Y:S01]  /*53960*/  IMAD.WIDE R10, R194, 0x2, R64 ;  /* 0x00000002c20a7825 */ /* 0x001fe200078e0240 */
[----:B------:R2:W-:Y:S04]  /*53970*/  @P3 STG.E.U16 desc[UR58][R8.64], R183 ;  /* 0x000000b708003986 */ /* 0x0005e8000c10153a */
[----:B------:R-:W4:Y:S04]  /*53980*/  LDL.LU R194, [R1+0xadc] ;  /* 0x000adc0001c27983 */ /* 0x000f280000300800 */
[----:B------:R0:W-:Y:S01]  /*53990*/  @P5 STG.E.U16 desc[UR58][R10.64], R14 ;  /* 0x0000000e0a005986 */ /* 0x0001e2000c10153a */
[----:B---3--:R-:W-:-:S04]  /*539a0*/  IMAD.WIDE R12, R195, 0x2, R66 ;  /* 0x00000002c30c7825 */ /* 0x008fc800078e0242 */
[----:B-1----:R-:W-:Y:S02]  /*539b0*/  IMAD.WIDE R6, R195, 0x2, R64 ;  /* 0x00000002c3067825 */ /* 0x002fe400078e0240 */
[----:B------:R-:W3:Y:S02]  /*539c0*/  LDL.LU R195, [R1+0xad4] ;  /* 0x000ad40001c37983 */ /* 0x000ee40000300800 */
[----:B--2---:R-:W-:-:S04]  /*539d0*/  IMAD.WIDE R8, R190, 0x2, R66 ;  /* 0x00000002be087825 */ /* 0x004fc800078e0242 */
[----:B0-----:R-:W-:Y:S02]  /*539e0*/  IMAD.WIDE R10, R190, 0x2, R64 ;  /* 0x00000002be0a7825 */ /* 0x001fe400078e0240 */
[----:B------:R-:W2:Y:S02]  /*539f0*/  LDL.LU R190, [R1+0x110c] ;  /* 0x00110c0001be7983 */ /* 0x000ea40000300800 */
[----:B------:R-:W-:-:S05]  /*53a00*/  VIADD R0, R3, 0x1f8 ;  /* 0x000001f803007836 */ /* 0x000fca0000000000 */
[----:B------:R-:W-:Y:S01]  /*53a10*/  ISETP.GE.AND P4, PT, R0, UR5, PT ;  /* 0x0000000500007c0c */ /* 0x000fe2000bf86270 */
[----:B------:R-:W-:-:S03]  /*53a20*/  VIADD R0, R3, 0x1f9 ;  /* 0x000001f903007836 */ /* 0x000fc60000000000 */
[----:B------:R-:W-:Y:S02]  /*53a30*/  ISETP.LT.AND P6, PT, R4, UR4, !P4 ;  /* 0x0000000404007c0c */ /* 0x000fe4000e7c1270 */
[----:B------:R-:W-:Y:S01]  /*53a40*/  ISETP.GE.AND P2, PT, R0, UR5, PT ;  /* 0x0000000500007c0c */ /* 0x000fe2000bf46270 */
[----:B------:R-:W-:Y:S01]  /*53a50*/  VIADD R0, R3, 0x1fa ;  /* 0x000001fa03007836 */ /* 0x000fe20000000000 */
[----:B------:R-:W-:-:S04]  /*53a60*/  ISETP.LT.AND P4, PT, R5, UR4, !P4 ;  /* 0x0000000405007c0c */ /* 0x000fc8000e781270 */
[----:B------:R-:W-:Y:S01]  /*53a70*/  ISETP.GE.AND P0, PT, R0, UR5, PT ;  /* 0x0000000500007c0c */ /* 0x000fe2000bf06270 */
[----:B------:R-:W-:Y:S01]  /*53a80*/  VIADD R0, R3, 0x1fb ;  /* 0x000001fb03007836 */ /* 0x000fe20000000000 */
[----:B------:R-:W-:Y:S02]  /*53a90*/  ISETP.LT.AND P5, PT, R4, UR4, !P2 ;  /* 0x0000000404007c0c */ /* 0x000fe4000d7a1270 */
[----:B------:R-:W-:Y:S01]  /*53aa0*/  ISETP.LT.AND P3, PT, R5, UR4, !P2 ;  /* 0x0000000405007c0c */ /* 0x000fe2000d761270 */
[----:B------:R0:W-:Y:S01]  /*53ab0*/  @P6 STG.E.U16 desc[UR58][R12.64], R184 ;  /* 0x000000b80c006986 */ /* 0x0001e2000c10153a */
[----:B------:R-:W-:Y:S01]  /*53ac0*/  ISETP.GE.AND P1, PT, R0, UR5, PT ;  /* 0x0000000500007c0c */ /* 0x000fe2000bf26270 */
[----:B------:R-:W-:Y:S01]  /*53ad0*/  VIADD R0, R3, 0x1fc ;  /* 0x000001fc03007836 */ /* 0x000fe20000000000 */
[----:B------:R-:W-:Y:S02]  /*53ae0*/  ISETP.LT.AND P6, PT, R4, UR4, !P0 ;  /* 0x0000000404007c0c */ /* 0x000fe4000c7c1270 */
[----:B------:R-:W-:-:S02]  /*53af0*/  PRMT R2, R184, 0x7632, R2 ;  /* 0x00007632b8027816 */ /* 0x000fc40000000002 */
[----:B------:R-:W-:Y:S01]  /*53b00*/  ISETP.GE.AND P2, PT, R0, UR5, PT ;  /* 0x0000000500007c0c */ /* 0x000fe2000bf46270 */
[----:B------:R-:W-:Y:S01]  /*53b10*/  VIADD R0, R3, 0x1fd ;  /* 0x000001fd03007836 */ /* 0x000fe20000000000 */
[----:B------:R-:W-:Y:S01]  /*53b20*/  PRMT R14, R16, 0x7632, R14 ;  /* 0x00007632100e7816 */ /* 0x000fe2000000000e */
[----:B------:R1:W-:Y:S01]  /*53b30*/  @P4 STG.E.U16 desc[UR58][R6.64], R2 ;  /* 0x0000000206004986 */ /* 0x0003e2000c10153a */
[----:B0-----:R-:W-:Y:S02]  /*53b40*/  IMAD.WIDE R12, R58, 0x2, R66 ;  /* 0x000000023a0c7825 */ /* 0x001fe400078e0242 */
[----:B------:R-:W-:Y:S01]  /*53b50*/  ISETP.GE.AND P4, PT, R0, UR5, PT ;  /* 0x0000000500007c0c */ /* 0x000fe2000bf86270 */
[----:B------:R-:W-:Y:S01]  /*53b60*/  @P5 STG.E.U16 desc[UR58][R8.64], R16 ;  /* 0x0000001008005986 */ /* 0x000fe2000c10153a */
[----:B------:R-:W-:Y:S01]  /*53b70*/  ISETP.LT.AND P0, PT, R5, UR4, !P0 ;  /* 0x0000000405007c0c */ /* 0x000fe2000c701270 */
[----:B------:R-:W-:Y:S01]  /*53b80*/  VIADD R0, R3, 0x1fe ;  /* 0x000001fe03007836 */ /* 0x000fe20000000000 */
[----:B------:R-:W-:Y:S01]  /*53b90*/  ISETP.LT.AND P5, PT, R4, UR4, !P1 ;  /* 0x0000000404007c0c */ /* 0x000fe2000cfa1270 */
[----:B------:R0:W-:Y:S01]  /*53ba0*/  @P3 STG.E.U16 desc[UR58][R10.64], R14 ;  /* 0x0000000e0a003986 */ /* 0x0001e2000c10153a */
[----:B------:R-:W-:-:S03]  /*53bb0*/  ISETP.LT.AND P3, PT, R5, UR4, !P1 ;  /* 0x0000000405007c0c */ /* 0x000fc6000cf61270 */
[----:B------:R0:W-:Y:S01]  /*53bc0*/  @P6 STG.E.U16 desc[UR58][R12.64], R185 ;  /* 0x000000b90c006986 */ /* 0x0001e2000c10153a */
[----:B------:R-:W-:Y:S02]  /*53bd0*/  ISETP.LT.AND P6, PT, R4, UR4, !P2 ;  /* 0x0000000404007c0c */ /* 0x000fe4000d7c1270 */
[----:B------:R-:W-:Y:S01]  /*53be0*/  ISETP.GE.AND P1, PT, R0, UR5, PT ;  /* 0x0000000500007c0c */ /* 0x000fe2000bf26270 */
[----:B------:R-:W-:Y:S02]  /*53bf0*/  VIADD R0, R3, 0x1ff ;  /* 0x000001ff03007836 */ /* 0x000fe40000000000 */
[----:B-1----:R-:W-:Y:S01]  /*53c00*/  IMAD.WIDE R2, R58, 0x2, R64 ;  /* 0x000000023a027825 */ /* 0x002fe200078e0240 */
[----:B0-----:R-:W-:-:S03]  /*53c10*/  PRMT R14, R17, 0x7632, R14 ;  /* 0x00007632110e7816 */ /* 0x001fc6000000000e */
[----:B------:R-:W-:Y:S01]  /*53c20*/  IMAD.WIDE R6, R192, 0x2, R66 ;  /* 0x00000002c0067825 */ /* 0x000fe200078e0242 */
[----:B------:R-:W-:-:S03]  /*53c30*/  PRMT R13, R185, 0x7632, R13 ;  /* 0x00007632b90d7816 */ /* 0x000fc6000000000d */
[----:B------:R-:W-:-:S04]  /*53c40*/  IMAD.WIDE R8, R192, 0x2, R64 ;  /* 0x00000002c0087825 */ /* 0x000fc800078e0240 */
[----:B------:R-:W-:Y:S01]  /*53c50*/  IMAD.WIDE R10, R193, 0x2, R66 ;  /* 0x00000002c10a7825 */ /* 0x000fe200078e0242 */
[----:B------:R0:W-:Y:S01]  /*53c60*/  @P0 STG.E.U16 desc[UR58][R2.64], R13 ;  /* 0x0000000d02000986 */ /* 0x0001e2000c10153a */
[----:B------:R-:W-:-:S03]  /*53c70*/  ISETP.LT.AND P2, PT, R5, UR4, !P2 ;  /* 0x0000000405007c0c */ /* 0x000fc6000d741270 */
[----:B------:R1:W-:Y:S01]  /*53c80*/  @P5 STG.E.U16 desc[UR58][R6.64], R17 ;  /* 0x0000001106005986 */ /* 0x0003e2000c10153a */
[----:B------:R-:W-:-:S03]  /*53c90*/  ISETP.GE.AND P0, PT, R0, UR5, PT ;  /* 0x0000000500007c0c */ /* 0x000fc6000bf06270 */
[----:B------:R3:W-:Y:S01]  /*53ca0*/  @P3 STG.E.U16 desc[UR58][R8.64], R14 ;  /* 0x0000000e08003986 */ /* 0x0007e2000c10153a */
[----:B------:R-:W-:-:S03]  /*53cb0*/  ISETP.LT.AND P5, PT, R4, UR4, !P1 ;  /* 0x0000000404007c0c */ /* 0x000fc6000cfa1270 */
[----:B------:R3:W-:Y:S01]  /*53cc0*/  @P6 STG.E.U16 desc[UR58][R10.64], R186 ;  /* 0x000000ba0a006986 */ /* 0x0007e2000c10153a */
[C---:B------:R-:W-:Y:S02]  /*53cd0*/  ISETP.LT.AND P6, PT, R4.reuse, UR4, !P4 ;  /* 0x0000000404007c0c */ /* 0x040fe4000e7c1270 */
[C---:B------:R-:W-:Y:S02]  /*53ce0*/  ISETP.LT.AND P4, PT, R5.reuse, UR4, !P4 ;  /* 0x0000000405007c0c */ /* 0x040fe4000e781270 */
[C---:B------:R-:W-:Y:S02]  /*53cf0*/  ISETP.LT.AND P1, PT, R5.reuse, UR4, !P1 ;  /* 0x0000000405007c0c */ /* 0x040fe4000cf21270 */
[----:B------:R-:W-:Y:S02]  /*53d00*/  ISETP.LT.AND P3, PT, R4, UR4, !P0 ;  /* 0x0000000404007c0c */ /* 0x000fe4000c761270 */
[----:B------:R-:W-:Y:S01]  /*53d10*/  ISETP.LT.AND P0, PT, R5, UR4, !P0 ;  /* 0x0000000405007c0c */ /* 0x000fe2000c701270 */
[----:B0-----:R-:W-:Y:S01]  /*53d20*/  IMAD.WIDE R12, R193, 0x2, R64 ;  /* 0x00000002c10c7825 */ /* 0x001fe200078e0240 */
[----:B------:R-:W-:-:S02]  /*53d30*/  PRMT R0, R186, 0x7632, R0 ;  /* 0x00007632ba007816 */ /* 0x000fc40000000000 */
[----:B------:R-:W-:Y:S01]  /*53d40*/  PRMT R4, R18, 0x7632, R4 ;  /* 0x0000763212047816 */ /* 0x000fe20000000004 */
[----:B----4-:R-:W-:Y:S01]  /*53d50*/  IMAD.WIDE R2, R194, 0x2, R66 ;  /* 0x00000002c2027825 */ /* 0x010fe200078e0242 */
[----:B------:R-:W-:-:S03]  /*53d60*/  PRMT R5, R187, 0x7632, R5 ;  /* 0x00007632bb057816 */ /* 0x000fc60000000005 */
[----:B-1----:R-:W-:Y:S01]  /*53d70*/  IMAD.WIDE R6, R194, 0x2, R64 ;  /* 0x00000002c2067825 */ /* 0x002fe200078e0240 */
[----:B------:R0:W-:Y:S04]  /*53d80*/  @P2 STG.E.U16 desc[UR58][R12.64], R0 ;  /* 0x000000000c002986 */ /* 0x0001e8000c10153a */
[----:B------:R0:W-:Y:S04]  /*53d90*/  @P6 STG.E.U16 desc[UR58][R2.64], R18 ;  /* 0x0000001202006986 */ /* 0x0001e8000c10153a */
[----:B------:R0:W-:Y:S01]  /*53da0*/  @P4 STG.E.U16 desc[UR58][R6.64], R4 ;  /* 0x0000000406004986 */ /* 0x0001e2000c10153a */
[----:B---3--:R-:W-:-:S04]  /*53db0*/  IMAD.WIDE R8, R195, 0x2, R66 ;  /* 0x00000002c3087825 */ /* 0x008fc800078e0242 */
[----:B------:R-:W-:Y:S01]  /*53dc0*/  IMAD.WIDE R10, R195, 0x2, R64 ;  /* 0x00000002c30a7825 */ /* 0x000fe200078e0240 */
[----:B------:R0:W-:Y:S04]  /*53dd0*/  @P5 STG.E.U16 desc[UR58][R8.64], R187 ;  /* 0x000000bb08005986 */ /* 0x0001e8000c10153a */
[----:B------:R0:W-:Y:S01]  /*53de0*/  @P1 STG.E.U16 desc[UR58][R10.64], R5 ;  /* 0x000000050a001986 */ /* 0x0001e2000c10153a */
[----:B--2---:R-:W-:-:S05]  /*53df0*/  IMAD.WIDE R66, R190, 0x2, R66 ;  /* 0x00000002be427825 */ /* 0x004fca00078e0242 */
[----:B------:R0:W-:Y:S01]  /*53e00*/  @P3 STG.E.U16 desc[UR58][R66.64], R19 ;  /* 0x0000001342003986 */ /* 0x0001e2000c10153a */
[----:B------:R-:W-:Y:S01]  /*53e10*/  IMAD.WIDE R64, R190, 0x2, R64 ;  /* 0x00000002be407825 */ /* 0x000fe200078e0240 */
[----:B------:R-:W-:Y:S06]  /*53e20*/  @!P0 EXIT ;  /* 0x000000000000894d */ /* 0x000fec0003800000 */
[----:B------:R-:W-:-:S05]  /*53e30*/  PRMT R32, R19, 0x7632, R32 ;  /* 0x0000763213207816 */ /* 0x000fca0000000020 */
[----:B------:R-:W-:Y:S01]  /*53e40*/  STG.E.U16 desc[UR58][R64.64], R32 ;  /* 0x0000002040007986 */ /* 0x000fe2000c10153a */
[----:B------:R-:W-:Y:S05]  /*53e50*/  EXIT ;  /* 0x000000000000794d */ /* 0x000fea0003800000 */
.L_x_2:
[----:B------:R-:W-:-:S00]  /*53e60*/  BRA `(.L_x_2) ;  /* 0xfffffffc00fc7947 */ /* 0x000fc0000383ffff */
[----:B------:R-:W-:-:S00]  /*53e70*/  NOP ;  /* 0x0000000000007918 */ /* 0x000fc00000000000 */
        /* <DEDUP_REMOVED lines=8> */
.L_x_3:


//--------------------- .nv.shared.matmul_kernel  --------------------------
	.section	.nv.shared.matmul_kernel,"aw",@nobits
	.sectionflags	@""
	.align	16
	.zero		1024


//--------------------- .nv.shared.reserved.0     --------------------------
	.section	.nv.shared.reserved.0,"aw",@nobits
	.weak		__nv_reservedSMEM_offset_0_alias
	.size		__nv_reservedSMEM_offset_0_alias, 0, 0
	.other		__nv_reservedSMEM_offset_0_alias,@"STO_CUDA_RESERVED_SHARED STV_DEFAULT"
__nv_reservedSMEM_offset_0_alias:
	.zero		0


//--------------------- .nv.constant0.matmul_kernel --------------------------
	.section	.nv.constant0.matmul_kernel,"a",@progbits
	.sectionflags	@""
	.align	4
.nv.constant0.matmul_kernel:
	.zero		608


//--------------------- SYMBOLS --------------------------

	.type		.nv.reservedSmem.offset0,@object
	.size		.nv.reservedSmem.offset0,0x4
